def attn_fwd(
    Q,
    K,
    V,
    Out,
    Lse,
    sm_scale,
    stride_qz,
    stride_qh,
    stride_qm,
    stride_qk,
    stride_kz,
    stride_kh,
    stride_kn,
    stride_kk,
    stride_vz,
    stride_vh,
    stride_vn,
    stride_vk,
    stride_oz,
    stride_oh,
    stride_om,
    stride_ok,
    seqlen_q,
    seqlen_k,
    BLOCK_M: tl.constexpr,
    BLOCK_N: tl.constexpr,
    HEAD_DIM: tl.constexpr,
    CAUSAL: tl.constexpr,
):
    start_m = tl.program_id(0)
    off_hz = tl.program_id(1)
    q_off = off_hz * stride_qh
    k_off = off_hz * stride_kh
    v_off = off_hz * stride_vh
    offs_m = start_m * BLOCK_M + tl.arange(0, BLOCK_M)
    offs_d = tl.arange(0, HEAD_DIM)
    offs_n = tl.arange(0, BLOCK_N)
    q_ptrs = Q + q_off + offs_m[:, None] * stride_qm + offs_d[None, :] * stride_qk
    k_ptrs = K + k_off + offs_d[:, None] * stride_kk + offs_n[None, :] * stride_kn
    v_ptrs = V + v_off + offs_n[:, None] * stride_vn + offs_d[None, :] * stride_vk
    m_i = tl.full([BLOCK_M], float("-inf"), dtype=tl.float32)
    l_i = tl.zeros([BLOCK_M], dtype=tl.float32) + 1.0
    acc = tl.zeros([BLOCK_M, HEAD_DIM], dtype=tl.float32)
    q = tl.load(q_ptrs)
    acc, l_i, m_i = _attn_fwd_inner(
        acc,
        l_i,
        m_i,
        q,
        k_ptrs,
        v_ptrs,
        sm_scale,
        stride_kn,
        stride_vn,
        start_m,
        seqlen_k,
        BLOCK_M,
        BLOCK_N,
        HEAD_DIM,
        CAUSAL,
    )
    acc = acc / l_i[:, None]
    lse = m_i + tl.math.log2(l_i) / 1.4426950408889634
    o_ptrs = (
        Out
        + off_hz * stride_oh
        + offs_m[:, None] * stride_om
        + offs_d[None, :] * stride_ok
    )
    tl.store(o_ptrs, acc.to(Out.dtype.element_ty))
    tl.store(Lse + off_hz * seqlen_q + offs_m, lse)

# config = {"BLOCK_M": 256, "BLOCK_N": 128, "HEAD_DIM": 512, "arch": "sm_100", "causal": false, "dtype": "fp16", "num_stages": 2, "num_warps": 16}
# arch = sm_100


// ===== COMPILED SASS (sm_100a) =====

	.target	sm_100a

	.elftype	@"ET_EXEC"


//--------------------- .note.nv.tkinfo           --------------------------
	.section	.note.nv.tkinfo,"",@"SHT_NOTE"
	.sectionflags	@"SHF_NOTE_NV_TKINFO"
	.tkinfo
        /*0018*/ 	.word	0x00000081
        /*0030*/ 	.string	""
        /*0030*/ 	.string	"ptxas-blackwell"
        /*0030*/ 	.string	"Cuda compilation tools, release 12.9, V12.9.86"
        /*0030*/ 	.string	"Build cuda_12.9.r12.9/compiler.36037853_0"
        /*0030*/ 	.string	"-v  -suppress-debug-info  -lineinfo  -arch sm_100a "



//--------------------- .note.nv.cuver            --------------------------
	.section	.note.nv.cuver,"",@"SHT_NOTE"
	.sectionflags	@"SHF_NOTE_NV_CUVER"
        /*0018*/ 	.short	0x0001
        /*001a*/ 	.short	0x0064
        /*001c*/ 	.short	0x0001
        /*001e*/ 	.short	0x0000
        /*0020*/ 	.short	0x0001
        /*0022*/ 	.short	0x0000


//--------------------- .nv.info                  --------------------------
	.section	.nv.info,"",@"SHT_CUDA_INFO"
	.align	4


	//----- nvinfo : EIATTR_REGCOUNT
	.align		4
        /*0000*/ 	.byte	0x04, 0x2f
        /*0002*/ 	.short	(.L_2 - .L_1)
	.align		4
.L_1:
        /*0004*/ 	.word	index@(attn_fwd)
        /*0008*/ 	.word	0x00000020


	//----- nvinfo : EIATTR_FRAME_SIZE
	.align		4
.L_2:
        /*000c*/ 	.byte	0x04, 0x11
        /*000e*/ 	.short	(.L_4 - .L_3)
	.align		4
.L_3:
        /*0010*/ 	.word	index@(attn_fwd)
        /*0014*/ 	.word	0x00005d00


	//----- nvinfo : EIATTR_MIN_STACK_SIZE
	.align		4
.L_4:
        /*0018*/ 	.byte	0x04, 0x12
        /*001a*/ 	.short	(.L_6 - .L_5)
	.align		4
.L_5:
        /*001c*/ 	.word	index@(attn_fwd)
        /*0020*/ 	.word	0x00005d00
.L_6:


//--------------------- .nv.info.attn_fwd         --------------------------
	.section	.nv.info.attn_fwd,"",@"SHT_CUDA_INFO"
	.sectionflags	@""
	.align	4


	//----- nvinfo : EIATTR_CUDA_API_VERSION
	.align		4
        /*0000*/ 	.byte	0x04, 0x37
        /*0002*/ 	.short	(.L_8 - .L_7)
.L_7:
        /*0004*/ 	.word	0x00000081


	//----- nvinfo : EIATTR_KPARAM_INFO
	.align		4
.L_8:
        /*0008*/ 	.byte	0x04, 0x17
        /*000a*/ 	.short	(.L_10 - .L_9)
.L_9:
        /*000c*/ 	.word	0x00000000
        /*0010*/ 	.short	0x0019
        /*0012*/ 	.short	0x0080
        /*0014*/ 	.byte	0x00, 0xf4, 0x21, 0x00


	//----- nvinfo : EIATTR_KPARAM_INFO
	.align		4
.L_10:
        /*0018*/ 	.byte	0x04, 0x17
        /*001a*/ 	.short	(.L_12 - .L_11)
.L_11:
        /*001c*/ 	.word	0x00000000
        /*0020*/ 	.short	0x0018
        /*0022*/ 	.short	0x0078
        /*0024*/ 	.byte	0x00, 0xf4, 0x21, 0x00


	//----- nvinfo : EIATTR_KPARAM_INFO
	.align		4
.L_12:
        /*0028*/ 	.byte	0x04, 0x17
        /*002a*/ 	.short	(.L_14 - .L_13)
.L_13:
        /*002c*/ 	.word	0x00000000
        /*0030*/ 	.short	0x0017
        /*0032*/ 	.short	0x0070
        /*0034*/ 	.byte	0x00, 0xf0, 0x11, 0x00


	//----- nvinfo : EIATTR_KPARAM_INFO
	.align		4
.L_14:
        /*0038*/ 	.byte	0x04, 0x17
        /*003a*/ 	.short	(.L_16 - .L_15)
.L_15:
        /*003c*/ 	.word	0x00000000
        /*0040*/ 	.short	0x0016
        /*0042*/ 	.short	0x006c
        /*0044*/ 	.byte	0x00, 0xf0, 0x11, 0x00


	//----- nvinfo : EIATTR_KPARAM_INFO
	.align		4
.L_16:
        /*0048*/ 	.byte	0x04, 0x17
        /*004a*/ 	.short	(.L_18 - .L_17)
.L_17:
        /*004c*/ 	.word	0x00000000
        /*0050*/ 	.short	0x0015
        /*0052*/ 	.short	0x0068
        /*0054*/ 	.byte	0x00, 0xf0, 0x11, 0x00


	//----- nvinfo : EIATTR_KPARAM_INFO
	.align		4
.L_18:
        /*0058*/ 	.byte	0x04, 0x17
        /*005a*/ 	.short	(.L_20 - .L_19)
.L_19:
        /*005c*/ 	.word	0x00000000
        /*0060*/ 	.short	0x0014
        /*0062*/ 	.short	0x0064
        /*0064*/ 	.byte	0x00, 0xf0, 0x11, 0x00


	//----- nvinfo : EIATTR_KPARAM_INFO
	.align		4
.L_20:
        /*0068*/ 	.byte	0x04, 0x17
        /*006a*/ 	.short	(.L_22 - .L_21)
.L_21:
        /*006c*/ 	.word	0x00000000
        /*0070*/ 	.short	0x0013
        /*0072*/ 	.short	0x0060
        /*0074*/ 	.byte	0x00, 0xf0, 0x11, 0x00


	//----- nvinfo : EIATTR_KPARAM_INFO
	.align		4
.L_22:
        /*0078*/ 	.byte	0x04, 0x17
        /*007a*/ 	.short	(.L_24 - .L_23)
.L_23:
        /*007c*/ 	.word	0x00000000
        /*0080*/ 	.short	0x0012
        /*0082*/ 	.short	0x005c
        /*0084*/ 	.byte	0x00, 0xf0, 0x11, 0x00


	//----- nvinfo : EIATTR_KPARAM_INFO
	.align		4
.L_24:
        /*0088*/ 	.byte	0x04, 0x17
        /*008a*/ 	.short	(.L_26 - .L_25)
.L_25:
        /*008c*/ 	.word	0x00000000
        /*0090*/ 	.short	0x0011
        /*0092*/ 	.short	0x0058
        /*0094*/ 	.byte	0x00, 0xf0, 0x11, 0x00


	//----- nvinfo : EIATTR_KPARAM_INFO
	.align		4
.L_26:
        /*0098*/ 	.byte	0x04, 0x17
        /*009a*/ 	.short	(.L_28 - .L_27)
.L_27:
        /*009c*/ 	.word	0x00000000
        /*00a0*/ 	.short	0x0010
        /*00a2*/ 	.short	0x0054
        /*00a4*/ 	.byte	0x00, 0xf0, 0x11, 0x00


	//----- nvinfo : EIATTR_KPARAM_INFO
	.align		4
.L_28:
        /*00a8*/ 	.byte	0x04, 0x17
        /*00aa*/ 	.short	(.L_30 - .L_29)
.L_29:
        /*00ac*/ 	.word	0x00000000
        /*00b0*/ 	.short	0x000f
        /*00b2*/ 	.short	0x0050
        /*00b4*/ 	.byte	0x00, 0xf0, 0x11, 0x00


	//----- nvinfo : EIATTR_KPARAM_INFO
	.align		4
.L_30:
        /*00b8*/ 	.byte	0x04, 0x17
        /*00ba*/ 	.short	(.L_32 - .L_31)
.L_31:
        /*00bc*/ 	.word	0x00000000
        /*00c0*/ 	.short	0x000e
        /*00c2*/ 	.short	0x004c
        /*00c4*/ 	.byte	0x00, 0xf0, 0x11, 0x00


	//----- nvinfo : EIATTR_KPARAM_INFO
	.align		4
.L_32:
        /*00c8*/ 	.byte	0x04, 0x17
        /*00ca*/ 	.short	(.L_34 - .L_33)
.L_33:
        /*00cc*/ 	.word	0x00000000
        /*00d0*/ 	.short	0x000d
        /*00d2*/ 	.short	0x0048
        /*00d4*/ 	.byte	0x00, 0xf0, 0x11, 0x00


	//----- nvinfo : EIATTR_KPARAM_INFO
	.align		4
.L_34:
        /*00d8*/ 	.byte	0x04, 0x17
        /*00da*/ 	.short	(.L_36 - .L_35)
.L_35:
        /*00dc*/ 	.word	0x00000000
        /*00e0*/ 	.short	0x000c
        /*00e2*/ 	.short	0x0044
        /*00e4*/ 	.byte	0x00, 0xf0, 0x11, 0x00


	//----- nvinfo : EIATTR_KPARAM_INFO
	.align		4
.L_36:
        /*00e8*/ 	.byte	0x04, 0x17
        /*00ea*/ 	.short	(.L_38 - .L_37)
.L_37:
        /*00ec*/ 	.word	0x00000000
        /*00f0*/ 	.short	0x000b
        /*00f2*/ 	.short	0x0040
        /*00f4*/ 	.byte	0x00, 0xf0, 0x11, 0x00


	//----- nvinfo : EIATTR_KPARAM_INFO
	.align		4
.L_38:
        /*00f8*/ 	.byte	0x04, 0x17
        /*00fa*/ 	.short	(.L_40 - .L_39)
.L_39:
        /*00fc*/ 	.word	0x00000000
        /*0100*/ 	.short	0x000a
        /*0102*/ 	.short	0x003c
        /*0104*/ 	.byte	0x00, 0xf0, 0x11, 0x00


	//----- nvinfo : EIATTR_KPARAM_INFO
	.align		4
.L_40:
        /*0108*/ 	.byte	0x04, 0x17
        /*010a*/ 	.short	(.L_42 - .L_41)
.L_41:
        /*010c*/ 	.word	0x00000000
        /*0110*/ 	.short	0x0009
        /*0112*/ 	.short	0x0038
        /*0114*/ 	.byte	0x00, 0xf0, 0x11, 0x00


	//----- nvinfo : EIATTR_KPARAM_INFO
	.align		4
.L_42:
        /*0118*/ 	.byte	0x04, 0x17
        /*011a*/ 	.short	(.L_44 - .L_43)
.L_43:
        /*011c*/ 	.word	0x00000000
        /*0120*/ 	.short	0x0008
        /*0122*/ 	.short	0x0034
        /*0124*/ 	.byte	0x00, 0xf0, 0x11, 0x00


	//----- nvinfo : EIATTR_KPARAM_INFO
	.align		4
.L_44:
        /*0128*/ 	.byte	0x04, 0x17
        /*012a*/ 	.short	(.L_46 - .L_45)
.L_45:
        /*012c*/ 	.word	0x00000000
        /*0130*/ 	.short	0x0007
        /*0132*/ 	.short	0x0030
        /*0134*/ 	.byte	0x00, 0xf0, 0x11, 0x00


	//----- nvinfo : EIATTR_KPARAM_INFO
	.align		4
.L_46:
        /*0138*/ 	.byte	0x04, 0x17
        /*013a*/ 	.short	(.L_48 - .L_47)
.L_47:
        /*013c*/ 	.word	0x00000000
        /*0140*/ 	.short	0x0006
        /*0142*/ 	.short	0x002c
        /*0144*/ 	.byte	0x00, 0xf0, 0x11, 0x00


	//----- nvinfo : EIATTR_KPARAM_INFO
	.align		4
.L_48:
        /*0148*/ 	.byte	0x04, 0x17
        /*014a*/ 	.short	(.L_50 - .L_49)
.L_49:
        /*014c*/ 	.word	0x00000000
        /*0150*/ 	.short	0x0005
        /*0152*/ 	.short	0x0028
        /*0154*/ 	.byte	0x00, 0xf0, 0x11, 0x00


	//----- nvinfo : EIATTR_KPARAM_INFO
	.align		4
.L_50:
        /*0158*/ 	.byte	0x04, 0x17
        /*015a*/ 	.short	(.L_52 - .L_51)
.L_51:
        /*015c*/ 	.word	0x00000000
        /*0160*/ 	.short	0x0004
        /*0162*/ 	.short	0x0020
        /*0164*/ 	.byte	0x00, 0xf4, 0x21, 0x00


	//----- nvinfo : EIATTR_KPARAM_INFO
	.align		4
.L_52:
        /*0168*/ 	.byte	0x04, 0x17
        /*016a*/ 	.short	(.L_54 - .L_53)
.L_53:
        /*016c*/ 	.word	0x00000000
        /*0170*/ 	.short	0x0003
        /*0172*/ 	.short	0x0018
        /*0174*/ 	.byte	0x00, 0xf4, 0x21, 0x00


	//----- nvinfo : EIATTR_KPARAM_INFO
	.align		4
.L_54:
        /*0178*/ 	.byte	0x04, 0x17
        /*017a*/ 	.short	(.L_56 - .L_55)
.L_55:
        /*017c*/ 	.word	0x00000000
        /*0180*/ 	.short	0x0002
        /*0182*/ 	.short	0x0010
        /*0184*/ 	.byte	0x00, 0xf4, 0x21, 0x00


	//----- nvinfo : EIATTR_KPARAM_INFO
	.align		4
.L_56:
        /*0188*/ 	.byte	0x04, 0x17
        /*018a*/ 	.short	(.L_58 - .L_57)
.L_57:
        /*018c*/ 	.word	0x00000000
        /*0190*/ 	.short	0x0001
        /*0192*/ 	.short	0x0008
        /*0194*/ 	.byte	0x00, 0xf4, 0x21, 0x00


	//----- nvinfo : EIATTR_KPARAM_INFO
	.align		4
.L_58:
        /*0198*/ 	.byte	0x04, 0x17
        /*019a*/ 	.short	(.L_60 - .L_59)
.L_59:
        /*019c*/ 	.word	0x00000000
        /*01a0*/ 	.short	0x0000
        /*01a2*/ 	.short	0x0000
        /*01a4*/ 	.byte	0x00, 0xf4, 0x21, 0x00


	//----- nvinfo : EIATTR_SPARSE_MMA_MASK
	.align		4
.L_60:
        /*01a8*/ 	.byte	0x03, 0x50
        /*01aa*/ 	.short	0x0000


	//----- nvinfo : EIATTR_MAXREG_COUNT
	.align		4
        /*01ac*/ 	.byte	0x03, 0x1b
        /*01ae*/ 	.short	0x0080


	//----- nvinfo : EIATTR_NUM_BARRIERS
	.align		4
        /*01b0*/ 	.byte	0x02, 0x4c
        /*01b2*/ 	.byte	0x01
	.zero		1


	//----- nvinfo : EIATTR_ANNOTATIONS
	.align		4
        /*01b4*/ 	.byte	0x04, 0x55
        /*01b6*/ 	.short	(.L_62 - .L_61)


	//   ....[0]....
.L_61:
        /*01b8*/ 	.word	0x00000001
        /*01bc*/ 	.byte	0xa0, 0x01, 0x00, 0x00, 0x01, 0x00, 0x00, 0x00, 0xb0, 0x01, 0x00, 0x00, 0x01, 0x00, 0x00, 0x00
        /* <DEDUP_REMOVED lines=576> */
        /*25cc*/ 	.byte	0x20, 0x9d, 0x00, 0x00, 0x01, 0x00, 0x00, 0x00, 0x30, 0x9d, 0x00, 0x00


	//----- nvinfo : EIATTR_COOP_GROUP_MASK_REGIDS
	.align		4
.L_62:
        /*25d8*/ 	.byte	0x04, 0x29
        /*25da*/ 	.short	(.L_64 - .L_63)


	//   ....[0]....
.L_63:
        /*25dc*/ 	.word	0xffffffff


	//   ....[1]....
        /*25e0*/ 	.word	0xffffffff


	//   ....[2]....
        /*25e4*/ 	.word	0xffffffff


	//   ....[3]....
        /*25e8*/ 	.word	0xffffffff


	//   ....[4]....
        /*25ec*/ 	.word	0xffffffff


	//   ....[5]....
        /*25f0*/ 	.word	0xffffffff


	//   ....[6]....
        /*25f4*/ 	.word	0xffffffff


	//   ....[7]....
        /*25f8*/ 	.word	0xffffffff


	//   ....[8]....
        /*25fc*/ 	.word	0xffffffff


	//   ....[9]....
        /*2600*/ 	.word	0xffffffff


	//   ....[10]....
        /*2604*/ 	.word	0xffffffff


	//   ....[11]....
        /*2608*/ 	.word	0xffffffff


	//   ....[12]....
        /*260c*/ 	.word	0xffffffff


	//   ....[13]....
        /*2610*/ 	.word	0xffffffff


	//   ....[14]....
        /*2614*/ 	.word	0xffffffff


	//   ....[15]....
        /*2618*/ 	.word	0xffffffff


	//   ....[16]....
        /*261c*/ 	.word	0xffffffff


	//   ....[17]....
        /*2620*/ 	.word	0xffffffff


	//   ....[18]....
        /*2624*/ 	.word	0xffffffff


	//   ....[19]....
        /*2628*/ 	.word	0xffffffff


	//   ....[20]....
        /*262c*/ 	.word	0xffffffff


	//   ....[21]....
        /*2630*/ 	.word	0xffffffff


	//   ....[22]....
        /*2634*/ 	.word	0xffffffff


	//   ....[23]....
        /*2638*/ 	.word	0xffffffff


	//   ....[24]....
        /*263c*/ 	.word	0xffffffff


	//   ....[25]....
        /*2640*/ 	.word	0xffffffff


	//   ....[26]....
        /*2644*/ 	.word	0xffffffff


	//   ....[27]....
        /*2648*/ 	.word	0xffffffff


	//   ....[28]....
        /*264c*/ 	.word	0xffffffff


	//   ....[29]....
        /*2650*/ 	.word	0xffffffff


	//   ....[30]....
        /*2654*/ 	.word	0xffffffff


	//   ....[31]....
        /*2658*/ 	.word	0xffffffff


	//   ....[32]....
        /*265c*/ 	.word	0xffffffff


	//   ....[33]....
        /*2660*/ 	.word	0xffffffff


	//   ....[34]....
        /*2664*/ 	.word	0xffffffff


	//   ....[35]....
        /*2668*/ 	.word	0xffffffff


	//   ....[36]....
        /*266c*/ 	.word	0xffffffff


	//   ....[37]....
        /*2670*/ 	.word	0xffffffff


	//   ....[38]....
        /*2674*/ 	.word	0xffffffff


	//   ....[39]....
        /*2678*/ 	.word	0xffffffff


	//   ....[40]....
        /*267c*/ 	.word	0xffffffff


	//   ....[41]....
        /*2680*/ 	.word	0xffffffff


	//   ....[42]....
        /*2684*/ 	.word	0xffffffff


	//   ....[43]....
        /*2688*/ 	.word	0xffffffff


	//   ....[44]....
        /*268c*/ 	.word	0xffffffff


	//   ....[45]....
        /*2690*/ 	.word	0xffffffff


	//   ....[46]....
        /*2694*/ 	.word	0xffffffff


	//   ....[47]....
        /*2698*/ 	.word	0xffffffff


	//   ....[48]....
        /*269c*/ 	.word	0xffffffff


	//   ....[49]....
        /*26a0*/ 	.word	0xffffffff


	//   ....[50]....
        /*26a4*/ 	.word	0xffffffff


	//   ....[51]....
        /*26a8*/ 	.word	0xffffffff


	//   ....[52]....
        /*26ac*/ 	.word	0xffffffff


	//   ....[53]....
        /*26b0*/ 	.word	0xffffffff


	//   ....[54]....
        /*26b4*/ 	.word	0xffffffff


	//   ....[55]....
        /*26b8*/ 	.word	0xffffffff


	//   ....[56]....
        /*26bc*/ 	.word	0xffffffff


	//   ....[57]....
        /*26c0*/ 	.word	0xffffffff


	//   ....[58]....
        /*26c4*/ 	.word	0xffffffff


	//   ....[59]....
        /*26c8*/ 	.word	0xffffffff


	//   ....[60]....
        /*26cc*/ 	.word	0xffffffff


	//   ....[61]....
        /*26d0*/ 	.word	0xffffffff


	//   ....[62]....
        /*26d4*/ 	.word	0xffffffff


	//   ....[63]....
        /*26d8*/ 	.word	0xffffffff


	//   ....[64]....
        /*26dc*/ 	.word	0xffffffff


	//   ....[65]....
        /*26e0*/ 	.word	0xffffffff


	//   ....[66]....
        /*26e4*/ 	.word	0xffffffff


	//   ....[67]....
        /*26e8*/ 	.word	0xffffffff


	//   ....[68]....
        /*26ec*/ 	.word	0xffffffff


	//   ....[69]....
        /*26f0*/ 	.word	0xffffffff


	//   ....[70]....
        /*26f4*/ 	.word	0xffffffff


	//   ....[71]....
        /*26f8*/ 	.word	0xffffffff


	//   ....[72]....
        /*26fc*/ 	.word	0xffffffff


	//   ....[73]....
        /*2700*/ 	.word	0xffffffff


	//   ....[74]....
        /*2704*/ 	.word	0xffffffff


	//   ....[75]....
        /*2708*/ 	.word	0xffffffff


	//   ....[76]....
        /*270c*/ 	.word	0xffffffff


	//   ....[77]....
        /*2710*/ 	.word	0xffffffff


	//   ....[78]....
        /*2714*/ 	.word	0xffffffff


	//   ....[79]....
        /*2718*/ 	.word	0xffffffff


	//   ....[80]....
        /*271c*/ 	.word	0xffffffff


	//   ....[81]....
        /*2720*/ 	.word	0xffffffff


	//   ....[82]....
        /*2724*/ 	.word	0xffffffff


	//   ....[83]....
        /*2728*/ 	.word	0xffffffff


	//   ....[84]....
        /*272c*/ 	.word	0xffffffff


	//   ....[85]....
        /*2730*/ 	.word	0xffffffff


	//   ....[86]....
        /*2734*/ 	.word	0xffffffff


	//   ....[87]....
        /*2738*/ 	.word	0xffffffff


	//   ....[88]....
        /*273c*/ 	.word	0xffffffff


	//   ....[89]....
        /*2740*/ 	.word	0xffffffff


	//   ....[90]....
        /*2744*/ 	.word	0xffffffff


	//   ....[91]....
        /*2748*/ 	.word	0xffffffff


	//   ....[92]....
        /*274c*/ 	.word	0xffffffff


	//   ....[93]....
        /*2750*/ 	.word	0xffffffff


	//   ....[94]....
        /*2754*/ 	.word	0xffffffff


	//   ....[95]....
        /*2758*/ 	.word	0xffffffff


	//   ....[96]....
        /*275c*/ 	.word	0xffffffff


	//   ....[97]....
        /*2760*/ 	.word	0xffffffff


	//   ....[98]....
        /*2764*/ 	.word	0xffffffff


	//   ....[99]....
        /*2768*/ 	.word	0xffffffff


	//   ....[100]....
        /*276c*/ 	.word	0xffffffff


	//   ....[101]....
        /*2770*/ 	.word	0xffffffff


	//   ....[102]....
        /*2774*/ 	.word	0xffffffff


	//   ....[103]....
        /*2778*/ 	.word	0xffffffff


	//   ....[104]....
        /*277c*/ 	.word	0xffffffff


	//   ....[105]....
        /*2780*/ 	.word	0xffffffff


	//   ....[106]....
        /*2784*/ 	.word	0xffffffff


	//   ....[107]....
        /*2788*/ 	.word	0xffffffff


	//   ....[108]....
        /*278c*/ 	.word	0xffffffff


	//   ....[109]....
        /*2790*/ 	.word	0xffffffff


	//   ....[110]....
        /*2794*/ 	.word	0xffffffff


	//   ....[111]....
        /*2798*/ 	.word	0xffffffff


	//   ....[112]....
        /*279c*/ 	.word	0xffffffff


	//   ....[113]....
        /*27a0*/ 	.word	0xffffffff


	//   ....[114]....
        /*27a4*/ 	.word	0xffffffff


	//   ....[115]....
        /*27a8*/ 	.word	0xffffffff


	//   ....[116]....
        /*27ac*/ 	.word	0xffffffff


	//   ....[117]....
        /*27b0*/ 	.word	0xffffffff


	//   ....[118]....
        /*27b4*/ 	.word	0xffffffff


	//   ....[119]....
        /*27b8*/ 	.word	0xffffffff


	//   ....[120]....
        /*27bc*/ 	.word	0xffffffff


	//   ....[121]....
        /*27c0*/ 	.word	0xffffffff


	//   ....[122]....
        /*27c4*/ 	.word	0xffffffff


	//   ....[123]....
        /*27c8*/ 	.word	0xffffffff


	//   ....[124]....
        /*27cc*/ 	.word	0xffffffff


	//   ....[125]....
        /*27d0*/ 	.word	0xffffffff


	//   ....[126]....
        /*27d4*/ 	.word	0xffffffff


	//   ....[127]....
        /*27d8*/ 	.word	0xffffffff


	//   ....[128]....
        /*27dc*/ 	.word	0xffffffff


	//   ....[129]....
        /*27e0*/ 	.word	0xffffffff


	//   ....[130]....
        /*27e4*/ 	.word	0xffffffff


	//   ....[131]....
        /*27e8*/ 	.word	0xffffffff


	//   ....[132]....
        /*27ec*/ 	.word	0xffffffff


	//   ....[133]....
        /*27f0*/ 	.word	0xffffffff


	//   ....[134]....
        /*27f4*/ 	.word	0xffffffff


	//   ....[135]....
        /*27f8*/ 	.word	0xffffffff


	//   ....[136]....
        /*27fc*/ 	.word	0xffffffff


	//   ....[137]....
        /*2800*/ 	.word	0xffffffff


	//   ....[138]....
        /*2804*/ 	.word	0xffffffff


	//   ....[139]....
        /*2808*/ 	.word	0xffffffff


	//   ....[140]....
        /*280c*/ 	.word	0xffffffff


	//   ....[141]....
        /*2810*/ 	.word	0xffffffff


	//   ....[142]....
        /*2814*/ 	.word	0xffffffff


	//   ....[143]....
        /*2818*/ 	.word	0xffffffff


	//   ....[144]....
        /*281c*/ 	.word	0xffffffff


	//   ....[145]....
        /*2820*/ 	.word	0xffffffff


	//   ....[146]....
        /*2824*/ 	.word	0xffffffff


	//   ....[147]....
        /*2828*/ 	.word	0xffffffff


	//   ....[148]....
        /*282c*/ 	.word	0xffffffff


	//   ....[149]....
        /*2830*/ 	.word	0xffffffff


	//   ....[150]....
        /*2834*/ 	.word	0xffffffff


	//   ....[151]....
        /*2838*/ 	.word	0xffffffff


	//   ....[152]....
        /*283c*/ 	.word	0xffffffff


	//   ....[153]....
        /*2840*/ 	.word	0xffffffff


	//   ....[154]....
        /*2844*/ 	.word	0xffffffff


	//   ....[155]....
        /*2848*/ 	.word	0xffffffff


	//   ....[156]....
        /*284c*/ 	.word	0xffffffff


	//   ....[157]....
        /*2850*/ 	.word	0xffffffff


	//   ....[158]....
        /*2854*/ 	.word	0xffffffff


	//   ....[159]....
        /*2858*/ 	.word	0xffffffff


	//   ....[160]....
        /*285c*/ 	.word	0xffffffff


	//   ....[161]....
        /*2860*/ 	.word	0xffffffff


	//   ....[162]....
        /*2864*/ 	.word	0xffffffff


	//   ....[163]....
        /*2868*/ 	.word	0xffffffff


	//   ....[164]....
        /*286c*/ 	.word	0xffffffff


	//   ....[165]....
        /*2870*/ 	.word	0xffffffff


	//   ....[166]....
        /*2874*/ 	.word	0xffffffff


	//   ....[167]....
        /*2878*/ 	.word	0xffffffff


	//   ....[168]....
        /*287c*/ 	.word	0xffffffff


	//   ....[169]....
        /*2880*/ 	.word	0xffffffff


	//   ....[170]....
        /*2884*/ 	.word	0xffffffff


	//   ....[171]....
        /*2888*/ 	.word	0xffffffff


	//   ....[172]....
        /*288c*/ 	.word	0xffffffff


	//   ....[173]....
        /*2890*/ 	.word	0xffffffff


	//   ....[174]....
        /*2894*/ 	.word	0xffffffff


	//   ....[175]....
        /*2898*/ 	.word	0xffffffff


	//   ....[176]....
        /*289c*/ 	.word	0xffffffff


	//   ....[177]....
        /*28a0*/ 	.word	0xffffffff


	//   ....[178]....
        /*28a4*/ 	.word	0xffffffff


	//   ....[179]....
        /*28a8*/ 	.word	0xffffffff


	//   ....[180]....
        /*28ac*/ 	.word	0xffffffff


	//   ....[181]....
        /*28b0*/ 	.word	0xffffffff


	//   ....[182]....
        /*28b4*/ 	.word	0xffffffff


	//   ....[183]....
        /*28b8*/ 	.word	0xffffffff


	//   ....[184]....
        /*28bc*/ 	.word	0xffffffff


	//   ....[185]....
        /*28c0*/ 	.word	0xffffffff


	//   ....[186]....
        /*28c4*/ 	.word	0xffffffff


	//   ....[187]....
        /*28c8*/ 	.word	0xffffffff


	//   ....[188]....
        /*28cc*/ 	.word	0xffffffff


	//   ....[189]....
        /*28d0*/ 	.word	0xffffffff


	//   ....[190]....
        /*28d4*/ 	.word	0xffffffff


	//   ....[191]....
        /*28d8*/ 	.word	0xffffffff


	//----- nvinfo : EIATTR_COOP_GROUP_INSTR_OFFSETS
	.align		4
.L_64:
        /*28dc*/ 	.byte	0x04, 0x28
        /*28de*/ 	.short	(.L_66 - .L_65)


	//   ....[0]....
.L_65:
        /*28e0*/ 	.word	0x0003c890


	//   ....[1]....
        /*28e4*/ 	.word	0x0003c8e0


	//   ....[2]....
        /*28e8*/ 	.word	0x0003c960


	//   ....[3]....
        /*28ec*/ 	.word	0x0003c990


	//   ....[4]....
        /*28f0*/ 	.word	0x0003cc40


	//   ....[5]....
        /*28f4*/ 	.word	0x0003cc50


	//   ....[6]....
        /*28f8*/ 	.word	0x0003cc60


	//   ....[7]....
        /*28fc*/ 	.word	0x0003cc70


	//   ....[8]....
        /*2900*/ 	.word	0x0003cc80


	//   ....[9]....
        /*2904*/ 	.word	0x0003cda0


	//   ....[10]....
        /*2908*/ 	.word	0x0003cdb0


	//   ....[11]....
        /*290c*/ 	.word	0x0003cdc0


	//   ....[12]....
        /*2910*/ 	.word	0x0003cdd0


	//   ....[13]....
        /*2914*/ 	.word	0x0003cde0


	//   ....[14]....
        /*2918*/ 	.word	0x0003cdf0


	//   ....[15]....
        /*291c*/ 	.word	0x0003ce00


	//   ....[16]....
        /*2920*/ 	.word	0x0003cf40


	//   ....[17]....
        /*2924*/ 	.word	0x0003cf50


	//   ....[18]....
        /*2928*/ 	.word	0x0003cf60


	//   ....[19]....
        /*292c*/ 	.word	0x0003cf70


	//   ....[20]....
        /*2930*/ 	.word	0x0003cf80


	//   ....[21]....
        /*2934*/ 	.word	0x0003cf90


	//   ....[22]....
        /*2938*/ 	.word	0x0003d060


	//   ....[23]....
        /*293c*/ 	.word	0x0003d070


	//   ....[24]....
        /*2940*/ 	.word	0x0003d080


	//   ....[25]....
        /*2944*/ 	.word	0x0003d090


	//   ....[26]....
        /*2948*/ 	.word	0x0003d0a0


	//   ....[27]....
        /*294c*/ 	.word	0x0003d190


	//   ....[28]....
        /*2950*/ 	.word	0x0003d1a0


	//   ....[29]....
        /*2954*/ 	.word	0x0003d1b0


	//   ....[30]....
        /*2958*/ 	.word	0x0003d1c0


	//   ....[31]....
        /*295c*/ 	.word	0x0003d430


	//   ....[32]....
        /*2960*/ 	.word	0x0003d440


	//   ....[33]....
        /*2964*/ 	.word	0x0003d450


	//   ....[34]....
        /*2968*/ 	.word	0x0003d480


	//   ....[35]....
        /*296c*/ 	.word	0x0003d490


	//   ....[36]....
        /*2970*/ 	.word	0x0003d4a0


	//   ....[37]....
        /*2974*/ 	.word	0x0003d4b0


	//   ....[38]....
        /*2978*/ 	.word	0x0003d4c0


	//   ....[39]....
        /*297c*/ 	.word	0x0003d4d0


	//   ....[40]....
        /*2980*/ 	.word	0x0003d7e0


	//   ....[41]....
        /*2984*/ 	.word	0x0003d870


	//   ....[42]....
        /*2988*/ 	.word	0x0003d8a0


	//   ....[43]....
        /*298c*/ 	.word	0x0003d8c0


	//   ....[44]....
        /*2990*/ 	.word	0x0003d920


	//   ....[45]....
        /*2994*/ 	.word	0x0003d980


	//   ....[46]....
        /*2998*/ 	.word	0x0003d990


	//   ....[47]....
        /*299c*/ 	.word	0x0003d9a0


	//   ....[48]....
        /*29a0*/ 	.word	0x0003d9b0


	//   ....[49]....
        /*29a4*/ 	.word	0x0003da40


	//   ....[50]....
        /*29a8*/ 	.word	0x0003dab0


	//   ....[51]....
        /*29ac*/ 	.word	0x0003dac0


	//   ....[52]....
        /*29b0*/ 	.word	0x0003dad0


	//   ....[53]....
        /*29b4*/ 	.word	0x0003db10


	//   ....[54]....
        /*29b8*/ 	.word	0x0003db40


	//   ....[55]....
        /*29bc*/ 	.word	0x0003dc60


	//   ....[56]....
        /*29c0*/ 	.word	0x0003dca0


	//   ....[57]....
        /*29c4*/ 	.word	0x0003dd40


	//   ....[58]....
        /*29c8*/ 	.word	0x0003ddf0


	//   ....[59]....
        /*29cc*/ 	.word	0x0003de00


	//   ....[60]....
        /*29d0*/ 	.word	0x0003de10


	//   ....[61]....
        /*29d4*/ 	.word	0x0003de20


	//   ....[62]....
        /*29d8*/ 	.word	0x0003de90


	//   ....[63]....
        /*29dc*/ 	.word	0x0003dea0


	//   ....[64]....
        /*29e0*/ 	.word	0x0003e260


	//   ....[65]....
        /*29e4*/ 	.word	0x0003e280


	//   ....[66]....
        /*29e8*/ 	.word	0x0003e2e0


	//   ....[67]....
        /*29ec*/ 	.word	0x0003e300


	//   ....[68]....
        /*29f0*/ 	.word	0x0003e3e0


	//   ....[69]....
        /*29f4*/ 	.word	0x0003e3f0


	//   ....[70]....
        /*29f8*/ 	.word	0x0003e400


	//   ....[71]....
        /*29fc*/ 	.word	0x0003e410


	//   ....[72]....
        /*2a00*/ 	.word	0x0003e420


	//   ....[73]....
        /*2a04*/ 	.word	0x0003e430


	//   ....[74]....
        /*2a08*/ 	.word	0x0003e440


	//   ....[75]....
        /*2a0c*/ 	.word	0x0003e480


	//   ....[76]....
        /*2a10*/ 	.word	0x0003e490


	//   ....[77]....
        /*2a14*/ 	.word	0x0003e4d0


	//   ....[78]....
        /*2a18*/ 	.word	0x0003e4f0


	//   ....[79]....
        /*2a1c*/ 	.word	0x0003e500


	//   ....[80]....
        /*2a20*/ 	.word	0x0003e510


	//   ....[81]....
        /*2a24*/ 	.word	0x0003e520


	//   ....[82]....
        /*2a28*/ 	.word	0x0003e560


	//   ....[83]....
        /*2a2c*/ 	.word	0x0003e590


	//   ....[84]....
        /*2a30*/ 	.word	0x0003e5a0


	//   ....[85]....
        /*2a34*/ 	.word	0x0003e5c0


	//   ....[86]....
        /*2a38*/ 	.word	0x0003e5d0


	//   ....[87]....
        /*2a3c*/ 	.word	0x0003e5e0


	//   ....[88]....
        /*2a40*/ 	.word	0x0003e600


	//   ....[89]....
        /*2a44*/ 	.word	0x0003e640


	//   ....[90]....
        /*2a48*/ 	.word	0x0003e670


	//   ....[91]....
        /*2a4c*/ 	.word	0x0003e680


	//   ....[92]....
        /*2a50*/ 	.word	0x0003e6a0


	//   ....[93]....
        /*2a54*/ 	.word	0x0003e6c0


	//   ....[94]....
        /*2a58*/ 	.word	0x0003e6d0


	//   ....[95]....
        /*2a5c*/ 	.word	0x0003e6e0


	//   ....[96]....
        /*2a60*/ 	.word	0x000401f0


	//   ....[97]....
        /*2a64*/ 	.word	0x00040200


	//   ....[98]....
        /*2a68*/ 	.word	0x00040270


	//   ....[99]....
        /*2a6c*/ 	.word	0x000402f0


	//   ....[100]....
        /*2a70*/ 	.word	0x00040400


	//   ....[101]....
        /*2a74*/ 	.word	0x00040410


	//   ....[102]....
        /*2a78*/ 	.word	0x00040420


	//   ....[103]....
        /*2a7c*/ 	.word	0x00040470


	//   ....[104]....
        /*2a80*/ 	.word	0x00040480


	//   ....[105]....
        /*2a84*/ 	.word	0x000404c0


	//   ....[106]....
        /*2a88*/ 	.word	0x000404d0


	//   ....[107]....
        /*2a8c*/ 	.word	0x00040520


	//   ....[108]....
        /*2a90*/ 	.word	0x00040530


	//   ....[109]....
        /*2a94*/ 	.word	0x00040540


	//   ....[110]....
        /*2a98*/ 	.word	0x00040570


	//   ....[111]....
        /*2a9c*/ 	.word	0x00040730


	//   ....[112]....
        /*2aa0*/ 	.word	0x000408b0


	//   ....[113]....
        /*2aa4*/ 	.word	0x000408d0


	//   ....[114]....
        /*2aa8*/ 	.word	0x000408f0


	//   ....[115]....
        /*2aac*/ 	.word	0x00040900


	//   ....[116]....
        /*2ab0*/ 	.word	0x00040970


	//   ....[117]....
        /*2ab4*/ 	.word	0x00040980


	//   ....[118]....
        /*2ab8*/ 	.word	0x00040dc0


	//   ....[119]....
        /*2abc*/ 	.word	0x00040dd0


	//   ....[120]....
        /*2ac0*/ 	.word	0x00040e60


	//   ....[121]....
        /*2ac4*/ 	.word	0x00040ec0


	//   ....[122]....
        /*2ac8*/ 	.word	0x00040f00


	//   ....[123]....
        /*2acc*/ 	.word	0x00040f40


	//   ....[124]....
        /*2ad0*/ 	.word	0x00040f60


	//   ....[125]....
        /*2ad4*/ 	.word	0x00040f80


	//   ....[126]....
        /*2ad8*/ 	.word	0x00040fa0


	//   ....[127]....
        /*2adc*/ 	.word	0x00040fc0


	//   ....[128]....
        /*2ae0*/ 	.word	0x00040fe0


	//   ....[129]....
        /*2ae4*/ 	.word	0x00041010


	//   ....[130]....
        /*2ae8*/ 	.word	0x00041030


	//   ....[131]....
        /*2aec*/ 	.word	0x00041060


	//   ....[132]....
        /*2af0*/ 	.word	0x00041080


	//   ....[133]....
        /*2af4*/ 	.word	0x00041170


	//   ....[134]....
        /*2af8*/ 	.word	0x000411a0


	//   ....[135]....
        /*2afc*/ 	.word	0x000411d0


	//   ....[136]....
        /*2b00*/ 	.word	0x00041270


	//   ....[137]....
        /*2b04*/ 	.word	0x00041330


	//   ....[138]....
        /*2b08*/ 	.word	0x00041340


	//   ....[139]....
        /*2b0c*/ 	.word	0x00041350


	//   ....[140]....
        /*2b10*/ 	.word	0x00041370


	//   ....[141]....
        /*2b14*/ 	.word	0x00041380


	//   ....[142]....
        /*2b18*/ 	.word	0x000413c0


	//   ....[143]....
        /*2b1c*/ 	.word	0x000413e0


	//   ....[144]....
        /*2b20*/ 	.word	0x000413f0


	//   ....[145]....
        /*2b24*/ 	.word	0x00041400


	//   ....[146]....
        /*2b28*/ 	.word	0x00041430


	//   ....[147]....
        /*2b2c*/ 	.word	0x00041440


	//   ....[148]....
        /*2b30*/ 	.word	0x00041450


	//   ....[149]....
        /*2b34*/ 	.word	0x000414d0


	//   ....[150]....
        /*2b38*/ 	.word	0x00041500


	//   ....[151]....
        /*2b3c*/ 	.word	0x00041520


	//   ....[152]....
        /*2b40*/ 	.word	0x00041550


	//   ....[153]....
        /*2b44*/ 	.word	0x00041650


	//   ....[154]....
        /*2b48*/ 	.word	0x000418c0


	//   ....[155]....
        /*2b4c*/ 	.word	0x000418d0


	//   ....[156]....
        /*2b50*/ 	.word	0x000418e0


	//   ....[157]....
        /*2b54*/ 	.word	0x000418f0


	//   ....[158]....
        /*2b58*/ 	.word	0x00041900


	//   ....[159]....
        /*2b5c*/ 	.word	0x00041910


	//   ....[160]....
        /*2b60*/ 	.word	0x00041c80


	//   ....[161]....
        /*2b64*/ 	.word	0x00041ca0


	//   ....[162]....
        /*2b68*/ 	.word	0x00041cc0


	//   ....[163]....
        /*2b6c*/ 	.word	0x00041ce0


	//   ....[164]....
        /*2b70*/ 	.word	0x00041d90


	//   ....[165]....
        /*2b74*/ 	.word	0x00041da0


	//   ....[166]....
        /*2b78*/ 	.word	0x00041db0


	//   ....[167]....
        /*2b7c*/ 	.word	0x00041dc0


	//   ....[168]....
        /*2b80*/ 	.word	0x00041dd0


	//   ....[169]....
        /*2b84*/ 	.word	0x00041de0


	//   ....[170]....
        /*2b88*/ 	.word	0x00041e20


	//   ....[171]....
        /*2b8c*/ 	.word	0x00041e30


	//   ....[172]....
        /*2b90*/ 	.word	0x00041e40


	//   ....[173]....
        /*2b94*/ 	.word	0x00041e80


	//   ....[174]....
        /*2b98*/ 	.word	0x00041e90


	//   ....[175]....
        /*2b9c*/ 	.word	0x00041ea0


	//   ....[176]....
        /*2ba0*/ 	.word	0x00041ee0


	//   ....[177]....
        /*2ba4*/ 	.word	0x00041ef0


	//   ....[178]....
        /*2ba8*/ 	.word	0x00041f00


	//   ....[179]....
        /*2bac*/ 	.word	0x00041f60


	//   ....[180]....
        /*2bb0*/ 	.word	0x00041f70


	//   ....[181]....
        /*2bb4*/ 	.word	0x00041fb0


	//   ....[182]....
        /*2bb8*/ 	.word	0x00042080


	//   ....[183]....
        /*2bbc*/ 	.word	0x00042090


	//   ....[184]....
        /*2bc0*/ 	.word	0x000421c0


	//   ....[185]....
        /*2bc4*/ 	.word	0x000421d0


	//   ....[186]....
        /*2bc8*/ 	.word	0x000421e0


	//   ....[187]....
        /*2bcc*/ 	.word	0x000421f0


	//   ....[188]....
        /*2bd0*/ 	.word	0x00042260


	//   ....[189]....
        /*2bd4*/ 	.word	0x00042280


	//   ....[190]....
        /*2bd8*/ 	.word	0x000422a0


	//   ....[191]....
        /*2bdc*/ 	.word	0x000422b0


	//----- nvinfo : EIATTR_VRC_CTA_INIT_COUNT
	.align		4
.L_66:
        /*2be0*/ 	.byte	0x02, 0x4a
	.zero		1
	.zero		1


	//----- nvinfo : EIATTR_EXIT_INSTR_OFFSETS
	.align		4
        /*2be4*/ 	.byte	0x04, 0x1c
        /*2be6*/ 	.short	(.L_68 - .L_67)


	//   ....[0]....
.L_67:
        /*2be8*/ 	.word	0x00078160


	//   ....[1]....
        /*2bec*/ 	.word	0x000781a0


	//----- nvinfo : EIATTR_REQNTID
	.align		4
.L_68:
        /*2bf0*/ 	.byte	0x04, 0x10
        /*2bf2*/ 	.short	(.L_70 - .L_69)
.L_69:
        /*2bf4*/ 	.word	0x00000200
        /*2bf8*/ 	.word	0x00000001
        /*2bfc*/ 	.word	0x00000001


	//----- nvinfo : EIATTR_CBANK_PARAM_SIZE
	.align		4
.L_70:
        /*2c00*/ 	.byte	0x03, 0x19
        /*2c02*/ 	.short	0x0088


	//----- nvinfo : EIATTR_PARAM_CBANK
	.align		4
        /*2c04*/ 	.byte	0x04, 0x0a
        /*2c06*/ 	.short	(.L_72 - .L_71)
	.align		4
.L_71:
        /*2c08*/ 	.word	index@(.nv.constant0.attn_fwd)
        /*2c0c*/ 	.short	0x0380
        /*2c0e*/ 	.short	0x0088


	//----- nvinfo : EIATTR_SW_WAR
	.align		4
.L_72:
        /*2c10*/ 	.byte	0x04, 0x36
        /*2c12*/ 	.short	(.L_74 - .L_73)
.L_73:
        /*2c14*/ 	.word	0x00000008
.L_74:


//--------------------- .nv.compat                --------------------------
	.section	.nv.compat,"",@"SHT_CUDA_COMPAT_INFO"
	.align	4
        /*0000*/ 	.byte	0x02, 0x02, 0x01, 0x00, 0x02, 0x05, 0x05, 0x00, 0x02, 0x03, 0x00, 0x00, 0x02, 0x06, 0x01, 0x00


//--------------------- .nv.callgraph             --------------------------
	.section	.nv.callgraph,"",@"SHT_CUDA_CALLGRAPH"
	.align	4
	.sectionentsize	8
	.align		4
        /*0000*/ 	.word	0x00000000
	.align		4
        /*0004*/ 	.word	0xffffffff
	.align		4
        /*0008*/ 	.word	0x00000000
	.align		4
        /*000c*/ 	.word	0xfffffffe
	.align		4
        /*0010*/ 	.word	0x00000000
	.align		4
        /*0014*/ 	.word	0xfffffffd
	.align		4
        /*0018*/ 	.word	0x00000000
	.align		4
        /*001c*/ 	.word	0xfffffffc


//--------------------- .nv.constant4             --------------------------
	.section	.nv.constant4,"a",@progbits
	.align	8
	.align		8
.nv.constant4:
        /*0000*/ 	.dword	_$_str


//--------------------- .text.attn_fwd            --------------------------
	.section	.text.attn_fwd,"ax",@progbits
	.align	128
        .global         attn_fwd
        .type           attn_fwd,@function
        .size           attn_fwd,(.L_x_3 - attn_fwd)
        .other          attn_fwd,@"STO_CUDA_ENTRY STV_DEFAULT"
attn_fwd:
.text.attn_fwd:
[----:B------:R-:W0:Y:S01]  /*0000*/  LDC R1, c[0x0][0x37c] ;  /* 0x0000df00ff017b82 */ /* 0x000e220000000800 */
[----:B------:R-:W1:Y:S07]  /*0010*/  S2R R8, SR_TID.X ;  /* 0x0000000000087919 */ /* 0x000e6e0000002100 */
[----:B------:R-:W2:Y:S01]  /*0020*/  LDC R2, c[0x0][0x3b8] ;  /* 0x0000ee00ff027b82 */ /* 0x000ea20000000800 */
[----:B0-----:R-:W-:Y:S01]  /*0030*/  IADD3 R1, PT, PT, R1, -0x5d00, RZ ;  /* 0xffffa30001017810 */ /* 0x001fe20007ffe0ff */
[----:B------:R-:W0:Y:S01]  /*0040*/  LDCU.64 UR4, c[0x0][0x3b0] ;  /* 0x00007600ff0477ac */ /* 0x000e220008000a00 */
[----:B------:R-:W3:Y:S01]  /*0050*/  S2R R9, SR_CTAID.X ;  /* 0x0000000000097919 */ /* 0x000ee20000002500 */
[----:B------:R-:W4:Y:S04]  /*0060*/  LDCU.64 UR10, c[0x0][0x358] ;  /* 0x00006b00ff0a77ac */ /* 0x000f280008000a00 */
[----:B------:R-:W0:Y:S08]  /*0070*/  S2UR UR6, SR_CTAID.Y ;  /* 0x00000000000679c3 */ /* 0x000e300000002600 */
[----:B------:R-:W5:Y:S01]  /*0080*/  LDC.64 R26, c[0x0][0x380] ;  /* 0x0000e000ff1a7b82 */ /* 0x000f620000000a00 */
[----:B-1----:R-:W-:Y:S01]  /*0090*/  SHF.R.U32.HI R0, RZ, 0x8, R8 ;  /* 0x00000008ff007819 */ /* 0x002fe20000011608 */
[----:B0-----:R-:W-:Y:S01]  /*00a0*/  UIMAD UR4, UR6, UR4, URZ ;  /* 0x00000004060472a4 */ /* 0x001fe2000f8e02ff */
[----:B------:R-:W-:-:S02]  /*00b0*/  LOP3.LUT R12, R8, 0xff, RZ, 0xc0, !PT ;  /* 0x000000ff080c7812 */ /* 0x000fc400078ec0ff */
[----:B------:R-:W-:Y:S01]  /*00c0*/  SGXT.U32 R0, R0, 0x1 ;  /* 0x000000010000781a */ /* 0x000fe20000000000 */
[----:B------:R-:W-:Y:S02]  /*00d0*/  USHF.L.U32 UR7, UR4, 0x1, URZ ;  /* 0x0000000104077899 */ /* 0x000fe400080006ff */
[----:B---3--:R-:W-:Y:S02]  /*00e0*/  IMAD R10, R9, 0x100, R12 ;  /* 0x00000100090a7824 */ /* 0x008fe400078e020c */
[----:B--2---:R-:W-:-:S04]  /*00f0*/  IMAD R0, R0, R2, RZ ;  /* 0x0000000200007224 */ /* 0x004fc800078e02ff */
[----:B------:R-:W-:-:S05]  /*0100*/  IMAD R13, R2, 0x2, R0 ;  /* 0x00000002020d7824 */ /* 0x000fca00078e0200 */
[----:B------:R-:W-:-:S05]  /*0110*/  LEA R15, R2, R13, 0x1 ;  /* 0x0000000d020f7211 */ /* 0x000fca00078e08ff */
[----:B------:R-:W-:-:S05]  /*0120*/  IMAD R21, R2, 0x2, R15 ;  /* 0x0000000202157824 */ /* 0x000fca00078e020f */
[----:B------:R-:W-:-:S05]  /*0130*/  LEA R3, R2, R21, 0x1 ;  /* 0x0000001502037211 */ /* 0x000fca00078e08ff */
[----:B------:R-:W-:-:S05]  /*0140*/  IMAD R19, R2, 0x2, R3 ;  /* 0x0000000202137824 */ /* 0x000fca00078e0203 */
[----:B------:R-:W-:-:S05]  /*0150*/  LEA R18, R2, R19, 0x1 ;  /* 0x0000001302127211 */ /* 0x000fca00078e08ff */
[----:B------:R-:W-:-:S05]  /*0160*/  IMAD R17, R2, 0x2, R18 ;  /* 0x0000000202117824 */ /* 0x000fca00078e0212 */
[----:B------:R-:W-:-:S05]  /*0170*/  LEA R16, R2, R17, 0x1 ;  /* 0x0000001102107211 */ /* 0x000fca00078e08ff */
[----:B------:R-:W-:-:S05]  /*0180*/  IMAD R20, R2, 0x2, R16 ;  /* 0x0000000202147824 */ /* 0x000fca00078e0210 */
[----:B------:R-:W-:Y:S01]  /*0190*/  LEA R22, R2, R20, 0x1 ;  /* 0x0000001402167211 */ /* 0x000fe200078e08ff */
[----:B------:R0:W-:Y:S04]  /*01a0*/  STL [R1+0x1378], R20 ;  /* 0x0013781401007387 */ /* 0x0001e80000100800 */
[----:B------:R1:W-:Y:S01]  /*01b0*/  STL [R1+0x974], R10 ;  /* 0x0009740a01007387 */ /* 0x0003e20000100800 */
[----:B0-----:R-:W0:Y:S01]  /*01c0*/  LDC R20, c[0x0][0x3b8] ;  /* 0x0000ee00ff147b82 */ /* 0x001e220000000800 */
[----:B-1----:R-:W-:Y:S01]  /*01d0*/  IMAD R10, R10, UR5, RZ ;  /* 0x000000050a0a7c24 */ /* 0x002fe2000f8e02ff */
[----:B------:R-:W-:-:S03]  /*01e0*/  UIMAD.WIDE UR4, UR4, 0x2, URZ ;  /* 0x00000002040478a5 */ /* 0x000fc6000f8e02ff */
[C---:B------:R-:W-:Y:S02]  /*01f0*/  IMAD.SHL.U32 R11, R10.reuse, 0x2, RZ ;  /* 0x000000020a0b7824 */ /* 0x040fe400078e00ff */
[----:B------:R-:W-:-:S03]  /*0200*/  IMAD.HI R10, R10, 0x2, RZ ;  /* 0x000000020a0a7827 */ /* 0x000fc600078e02ff */
[----:B-----5:R-:W-:-:S04]  /*0210*/  IADD3 R26, P0, P1, R11, UR7, R26 ;  /* 0x000000070b1a7c10 */ /* 0x020fc8000f91e01a */
[----:B------:R-:W-:Y:S02]  /*0220*/  IADD3.X R27, PT, PT, R10, UR5, R27, P0, P1 ;  /* 0x000000050a1b7c10 */ /* 0x000fe400087e241b */
[----:B------:R-:W-:-:S04]  /*0230*/  LEA R10, P0, R0, R26, 0x1 ;  /* 0x0000001a000a7211 */ /* 0x000fc800078008ff */
[----:B------:R-:W-:Y:S01]  /*0240*/  LEA.HI.X.SX32 R11, R0, R27, 0x1, P0 ;  /* 0x0000001b000b7211 */ /* 0x000fe200000f0eff */
[C---:B0-----:R-:W-:Y:S01]  /*0250*/  IMAD R24, R20.reuse, 0x2, R22 ;  /* 0x0000000214187824 */ /* 0x041fe200078e0216 */
[----:B------:R-:W0:Y:S04]  /*0260*/  S2R R0, SR_TID.X ;  /* 0x0000000000007919 */ /* 0x000e280000002100 */
[C---:B------:R-:W-:Y:S01]  /*0270*/  LEA R23, R20.reuse, R24, 0x1 ;  /* 0x0000001814177211 */ /* 0x040fe200078e08ff */
[----:B----4-:R1:W2:Y:S04]  /*0280*/  LDG.E.U16 R10, desc[UR10][R10.64] ;  /* 0x0000000a0a0a7981 */ /* 0x0102a8000c1e1500 */
[----:B------:R-:W-:-:S05]  /*0290*/  IMAD R25, R20, 0x2, R23 ;  /* 0x0000000214197824 */ /* 0x000fca00078e0217 */
[C---:B------:R-:W-:Y:S01]  /*02a0*/  LEA R2, R20.reuse, R25, 0x1 ;  /* 0x0000001914027211 */ /* 0x040fe200078e08ff */
[----:B-1----:R-:W1:Y:S04]  /*02b0*/  LDC R11, c[0x0][0x3b8] ;  /* 0x0000ee00ff0b7b82 */ /* 0x002e680000000800 */
[----:B------:R-:W-:-:S05]  /*02c0*/  IMAD R3, R20, 0x2, R2 ;  /* 0x0000000214037824 */ /* 0x000fca00078e0202 */
[----:B------:R-:W-:-:S05]  /*02d0*/  LEA R4, R20, R3, 0x1 ;  /* 0x0000000314047211 */ /* 0x000fca00078e08ff */
[----:B------:R-:W-:Y:S01]  /*02e0*/  IMAD R5, R20, 0x2, R4 ;  /* 0x0000000214057824 */ /* 0x000fe200078e0204 */
[----:B0-----:R-:W-:-:S04]  /*02f0*/  SHF.R.S32.HI R0, RZ, 0x8, R0 ;  /* 0x00000008ff007819 */ /* 0x001fc80000011400 */
[----:B------:R-:W-:Y:S02]  /*0300*/  LEA R6, R20, R5, 0x1 ;  /* 0x0000000514067211 */ /* 0x000fe400078e08ff */
[----:B------:R-:W-:-:S03]  /*0310*/  SGXT R0, R0, 0x1 ;  /* 0x000000010000781a */ /* 0x000fc60000000200 */
[----:B------:R-:W-:-:S05]  /*0320*/  IMAD R7, R20, 0x2, R6 ;  /* 0x0000000214077824 */ /* 0x000fca00078e0206 */
[----:B------:R-:W-:-:S04]  /*0330*/  LEA R8, R20, R7, 0x1 ;  /* 0x0000000714087211 */ /* 0x000fc800078e08ff */
[----:B------:R-:W-:-:S05]  /*0340*/  LEA R9, R20, R8, 0x1 ;  /* 0x0000000814097211 */ /* 0x000fca00078e08ff */
[----:B------:R-:W-:-:S05]  /*0350*/  IMAD R28, R20, 0x2, R9 ;  /* 0x00000002141c7824 */ /* 0x000fca00078e0209 */
[----:B------:R-:W-:-:S05]  /*0360*/  LEA R12, R20, R28, 0x1 ;  /* 0x0000001c140c7211 */ /* 0x000fca00078e08ff */
[----:B------:R0:W-:Y:S02]  /*0370*/  STL [R1+0x4], R12 ;  /* 0x0000040c01007387 */ /* 0x0001e40000100800 */
[----:B0-----:R-:W-:-:S05]  /*0380*/  LEA R12, R20, R12, 0x1 ;  /* 0x0000000c140c7211 */ /* 0x001fca00078e08ff */
[C---:B------:R-:W-:Y:S01]  /*0390*/  IMAD R29, R20.reuse, 0x2, R12 ;  /* 0x00000002141d7824 */ /* 0x040fe200078e020c */
[----:B------:R0:W-:Y:S04]  /*03a0*/  STL [R1], R12 ;  /* 0x0000000c01007387 */ /* 0x0001e80000100800 */
[----:B0-----:R-:W-:-:S05]  /*03b0*/  LEA R12, R20, R29, 0x1 ;  /* 0x0000001d140c7211 */ /* 0x001fca00078e08ff */
[----:B------:R-:W-:Y:S01]  /*03c0*/  IMAD R14, R20, 0x2, R12 ;  /* 0x00000002140e7824 */ /* 0x000fe200078e020c */
[----:B------:R-:W-:-:S04]  /*03d0*/  LEA R12, P1, R13, R26, 0x1 ;  /* 0x0000001a0d0c7211 */ /* 0x000fc800078208ff */
[----:B------:R-:W-:Y:S01]  /*03e0*/  LEA.HI.X.SX32 R13, R13, R27, 0x1, P1 ;  /* 0x0000001b0d0d7211 */ /* 0x000fe200008f0eff */
[----:B------:R0:W-:Y:S01]  /*03f0*/  STL [R1+0x14], R14 ;  /* 0x0000140e01007387 */ /* 0x0001e20000100800 */
[----:B------:R-:W-:-:S03]  /*0400*/  LEA R20, R20, R14, 0x1 ;  /* 0x0000000e14147211 */ /* 0x000fc600078e08ff */
[----:B------:R1:W3:Y:S01]  /*0410*/  LDG.E.U16 R12, desc[UR10][R12.64] ;  /* 0x0000000a0c0c7981 */ /* 0x0002e2000c1e1500 */
[----:B0-----:R-:W0:Y:S02]  /*0420*/  S2R R14, SR_TID.X ;  /* 0x00000000000e7919 */ /* 0x001e240000002100 */
[----:B0-----:R-:W-:-:S05]  /*0430*/  LOP3.LUT R14, R14, 0xff, RZ, 0xc0, !PT ;  /* 0x000000ff0e0e7812 */ /* 0x001fca00078ec0ff */
[----:B------:R-:W-:-:S05]  /*0440*/  IMAD.SHL.U32 R14, R14, 0x2, RZ ;  /* 0x000000020e0e7824 */ /* 0x000fca00078e00ff */
[----:B------:R-:W-:Y:S02]  /*0450*/  LOP3.LUT R0, R14, 0x210, R0, 0x78, !PT ;  /* 0x000002100e007812 */ /* 0x000fe400078e7800 */
[----:B-1----:R-:W-:Y:S02]  /*0460*/  LEA R13, R11, R21, 0x1 ;  /* 0x000000150b0d7211 */ /* 0x002fe400078e08ff */
[----:B------:R-:W0:Y:S01]  /*0470*/  LDC R11, c[0x0][0x3b8] ;  /* 0x0000ee00ff0b7b82 */ /* 0x000e220000000800 */
[----:B------:R1:W-:Y:S01]  /*0480*/  STL [R1+0x1300], R0 ;  /* 0x0013000001007387 */ /* 0x0003e20000100800 */
[----:B------:R-:W-:-:S03]  /*0490*/  LEA R14, P0, R15, R26, 0x1 ;  /* 0x0000001a0f0e7211 */ /* 0x000fc600078008ff */
[----:B------:R4:W-:Y:S03]  /*04a0*/  STL [R1+0x10], R20 ;  /* 0x0000101401007387 */ /* 0x0009e60000100800 */
[----:B-1----:R-:W4:Y:S01]  /*04b0*/  LDC R0, c[0x0][0x3b8] ;  /* 0x0000ee00ff007b82 */ /* 0x002f220000000800 */
[----:B------:R-:W-:-:S06]  /*04c0*/  LEA.HI.X.SX32 R15, R15, R27, 0x1, P0 ;  /* 0x0000001b0f0f7211 */ /* 0x000fcc00000f0eff */
[----:B------:R1:W5:Y:S01]  /*04d0*/  LDG.E.U16 R15, desc[UR10][R14.64] ;  /* 0x0000000a0e0f7981 */ /* 0x000362000c1e1500 */
[----:B----4-:R-:W-:-:S05]  /*04e0*/  LEA R20, R0, R20, 0x1 ;  /* 0x0000001400147211 */ /* 0x010fca00078e08ff */
[----:B------:R4:W-:Y:S02]  /*04f0*/  STL [R1+0x24], R20 ;  /* 0x0000241401007387 */ /* 0x0009e40000100800 */
[----:B----4-:R-:W-:-:S05]  /*0500*/  IMAD R20, R0, 0x2, R20 ;  /* 0x0000000200147824 */ /* 0x010fca00078e0214 */
[----:B------:R4:W-:Y:S02]  /*0510*/  STL [R1+0x18], R20 ;  /* 0x0000181401007387 */ /* 0x0009e40000100800 */
[----:B----4-:R-:W-:Y:S02]  /*0520*/  IMAD R20, R0, 0x2, R20 ;  /* 0x0000000200147824 */ /* 0x010fe400078e0214 */
[----:B--2---:R2:W-:Y:S02]  /*0530*/  STL [R1+0x4b8], R10 ;  /* 0x0004b80a01007387 */ /* 0x0045e40000100800 */
[-C--:B--2---:R-:W-:Y:S02]  /*0540*/  LEA R10, P0, R21, R26.reuse, 0x1 ;  /* 0x0000001a150a7211 */ /* 0x084fe400078008ff */
[----:B---3--:R2:W-:Y:S04]  /*0550*/  STL [R1+0x4b4], R12 ;  /* 0x0004b40c01007387 */ /* 0x0085e80000100800 */
[----:B------:R3:W-:Y:S01]  /*0560*/  STL [R1+0x38], R20 ;  /* 0x0000381401007387 */ /* 0x0007e20000100800 */
[----:B--2---:R-:W-:-:S02]  /*0570*/  LEA R12, P1, R13, R26, 0x1 ;  /* 0x0000001a0d0c7211 */ /* 0x004fc400078208ff */
[----:B0-----:R-:W-:Y:S01]  /*0580*/  LEA R13, R11, R21, 0x1 ;  /* 0x000000150b0d7211 */ /* 0x001fe200078e08ff */
[----:B---3--:R-:W-:Y:S01]  /*0590*/  IMAD R20, R0, 0x2, R20 ;  /* 0x0000000200147824 */ /* 0x008fe200078e0214 */
[----:B------:R-:W-:-:S04]  /*05a0*/  LEA.HI.X.SX32 R11, R21, R27, 0x1, P0 ;  /* 0x0000001b150b7211 */ /* 0x000fc800000f0eff */
[----:B------:R0:W-:Y:S01]  /*05b0*/  STL [R1+0x40], R20 ;  /* 0x0000401401007387 */ /* 0x0001e20000100800 */
[----:B------:R-:W-:Y:S02]  /*05c0*/  LEA R21, R0, R20, 0x1 ;  /* 0x0000001400157211 */ /* 0x000fe400078e08ff */
[----:B------:R-:W-:-:S06]  /*05d0*/  LEA.HI.X.SX32 R13, R13, R27, 0x1, P1 ;  /* 0x0000001b0d0d7211 */ /* 0x000fcc00008f0eff */
[----:B------:R-:W2:Y:S04]  /*05e0*/  LDG.E.U16 R13, desc[UR10][R12.64] ;  /* 0x0000000a0c0d7981 */ /* 0x000ea8000c1e1500 */
[----:B0-----:R0:W3:Y:S01]  /*05f0*/  LDG.E.U16 R20, desc[UR10][R10.64] ;  /* 0x0000000a0a147981 */ /* 0x0010e2000c1e1500 */
[C---:B-1----:R-:W-:Y:S01]  /*0600*/  LEA R14, P0, R19.reuse, R26, 0x1 ;  /* 0x0000001a130e7211 */ /* 0x042fe200078008ff */
[----:B0-----:R-:W-:Y:S02]  /*0610*/  IMAD R10, R0, 0x2, R21 ;  /* 0x00000002000a7824 */ /* 0x001fe400078e0215 */
[----:B-----5:R0:W-:Y:S02]  /*0620*/  STL [R1+0x4b0], R15 ;  /* 0x0004b00f01007387 */ /* 0x0201e40000100800 */
[----:B0-----:R-:W-:-:S02]  /*0630*/  LEA.HI.X.SX32 R15, R19, R27, 0x1, P0 ;  /* 0x0000001b130f7211 */ /* 0x001fc400000f0eff */
[----:B------:R-:W-:Y:S02]  /*0640*/  LEA R19, R0, R21, 0x1 ;  /* 0x0000001500137211 */ /* 0x000fe400078e08ff */
[CC--:B------:R-:W-:Y:S02]  /*0650*/  LEA R10, P0, R18.reuse, R26.reuse, 0x1 ;  /* 0x0000001a120a7211 */ /* 0x0c0fe400078008ff */
[----:B------:R0:W4:Y:S02]  /*0660*/  LDG.E.U16 R15, desc[UR10][R14.64] ;  /* 0x0000000a0e0f7981 */ /* 0x000124000c1e1500 */
[----:B------:R-:W-:Y:S02]  /*0670*/  LEA.HI.X.SX32 R11, R18, R27, 0x1, P0 ;  /* 0x0000001b120b7211 */ /* 0x000fe400000f0eff */
[----:B------:R-:W-:-:S04]  /*0680*/  LEA R12, P0, R17, R26, 0x1 ;  /* 0x0000001a110c7211 */ /* 0x000fc800078008ff */
[----:B------:R-:W5:Y:S04]  /*0690*/  LDG.E.U16 R11, desc[UR10][R10.64] ;  /* 0x0000000a0a0b7981 */ /* 0x000f68000c1e1500 */
[----:B---3--:R1:W-:Y:S02]  /*06a0*/  STL [R1+0x4ac], R20 ;  /* 0x0004ac1401007387 */ /* 0x0083e40000100800 */
[----:B-1----:R-:W-:-:S05]  /*06b0*/  IMAD R20, R0, 0x2, R19 ;  /* 0x0000000200147824 */ /* 0x002fca00078e0213 */
[----:B------:R1:W-:Y:S01]  /*06c0*/  STL [R1+0xc4], R20 ;  /* 0x0000c41401007387 */ /* 0x0003e20000100800 */
[----:B------:R-:W-:-:S03]  /*06d0*/  LEA R18, R0, R20, 0x1 ;  /* 0x0000001400127211 */ /* 0x000fc600078e08ff */
[----:B-1----:R-:W3:Y:S04]  /*06e0*/  LDL.LU R20, [R1+0x1378] ;  /* 0x0013780001147983 */ /* 0x002ee80000300800 */
[----:B--2---:R1:W-:Y:S02]  /*06f0*/  STL [R1+0x4a8], R13 ;  /* 0x0004a80d01007387 */ /* 0x0043e40000100800 */
[----:B-1----:R-:W-:-:S06]  /*0700*/  LEA.HI.X.SX32 R13, R17, R27, 0x1, P0 ;  /* 0x0000001b110d7211 */ /* 0x002fcc00000f0eff */
[----:B------:R1:W2:Y:S01]  /*0710*/  LDG.E.U16 R13, desc[UR10][R12.64] ;  /* 0x0000000a0c0d7981 */ /* 0x0002a2000c1e1500 */
[----:B0-----:R-:W-:-:S03]  /*0720*/  LEA R14, P1, R16, R26, 0x1 ;  /* 0x0000001a100e7211 */ /* 0x001fc600078208ff */
[----:B------:R-:W-:Y:S04]  /*0730*/  STL [R1+0x4c], R18 ;  /* 0x00004c1201007387 */ /* 0x000fe80000100800 */
[----:B----4-:R0:W-:Y:S02]  /*0740*/  STL [R1+0x4a4], R15 ;  /* 0x0004a40f01007387 */ /* 0x0101e40000100800 */
[----:B0-----:R-:W-:Y:S02]  /*0750*/  LEA.HI.X.SX32 R15, R16, R27, 0x1, P1 ;  /* 0x0000001b100f7211 */ /* 0x001fe400008f0eff */
[----:B-----5:R0:W-:Y:S01]  /*0760*/  STL [R1+0x4a0], R11 ;  /* 0x0004a00b01007387 */ /* 0x0201e20000100800 */
[----:B---3--:R-:W-:-:S04]  /*0770*/  LEA R10, P0, R20, R26, 0x1 ;  /* 0x0000001a140a7211 */ /* 0x008fc800078008ff */
[----:B0-----:R-:W-:Y:S02]  /*0780*/  LEA.HI.X.SX32 R11, R20, R27, 0x1, P0 ;  /* 0x0000001b140b7211 */ /* 0x001fe400000f0eff */
[----:B------:R-:W3:Y:S01]  /*0790*/  LDG.E.U16 R20, desc[UR10][R14.64] ;  /* 0x0000000a0e147981 */ /* 0x000ee2000c1e1500 */
[----:B-1----:R-:W-:-:S03]  /*07a0*/  LEA R12, P0, R22, R26, 0x1 ;  /* 0x0000001a160c7211 */ /* 0x002fc600078008ff */
[----:B--2---:R0:W-:Y:S02]  /*07b0*/  STL [R1+0x49c], R13 ;  /* 0x00049c0d01007387 */ /* 0x0041e40000100800 */
[----:B0-----:R-:W-:Y:S02]  /*07c0*/  LEA.HI.X.SX32 R13, R22, R27, 0x1, P0 ;  /* 0x0000001b160d7211 */ /* 0x001fe400000f0eff */
[----:B------:R0:W2:Y:S01]  /*07d0*/  LDG.E.U16 R22, desc[UR10][R10.64] ;  /* 0x0000000a0a167981 */ /* 0x0000a2000c1e1500 */
[----:B------:R-:W-:-:S05]  /*07e0*/  IMAD R18, R0, 0x2, R18 ;  /* 0x0000000200127824 */ /* 0x000fca00078e0212 */
[----:B------:R-:W-:-:S05]  /*07f0*/  LEA R17, R0, R18, 0x1 ;  /* 0x0000001200117211 */ /* 0x000fca00078e08ff */
[----:B------:R-:W-:-:S05]  /*0800*/  IMAD R16, R0, 0x2, R17 ;  /* 0x0000000200107824 */ /* 0x000fca00078e0211 */
[----:B------:R1:W-:Y:S02]  /*0810*/  STL [R1+0xc0], R16 ;  /* 0x0000c01001007387 */ /* 0x0003e40000100800 */
[----:B-1----:R-:W-:-:S05]  /*0820*/  LEA R16, R0, R16, 0x1 ;  /* 0x0000001000107211 */ /* 0x002fca00078e08ff */
[----:B------:R1:W-:Y:S02]  /*0830*/  STL [R1+0x48], R16 ;  /* 0x0000481001007387 */ /* 0x0003e40000100800 */
[----:B-1----:R-:W-:-:S05]  /*0840*/  IMAD R16, R0, 0x2, R16 ;  /* 0x0000000200107824 */ /* 0x002fca00078e0210 */
[----:B------:R1:W-:Y:S01]  /*0850*/  STL [R1+0x2c], R16 ;  /* 0x00002c1001007387 */ /* 0x0003e20000100800 */
[----:B0-----:R-:W-:Y:S02]  /*0860*/  LEA R10, P0, R24, R26, 0x1 ;  /* 0x0000001a180a7211 */ /* 0x001fe400078008ff */
[----:B-1----:R-:W-:-:S05]  /*0870*/  LEA R16, R0, R16, 0x1 ;  /* 0x0000001000107211 */ /* 0x002fca00078e08ff */
[----:B------:R0:W-:Y:S01]  /*0880*/  STL [R1+0x30], R16 ;  /* 0x0000301001007387 */ /* 0x0001e20000100800 */
[----:B------:R-:W-:Y:S02]  /*0890*/  LEA.HI.X.SX32 R11, R24, R27, 0x1, P0 ;  /* 0x0000001b180b7211 */ /* 0x000fe400000f0eff */
[----:B------:R-:W-:Y:S01]  /*08a0*/  LEA R14, P1, R23, R26, 0x1 ;  /* 0x0000001a170e7211 */ /* 0x000fe200078208ff */
[----:B0-----:R-:W-:-:S03]  /*08b0*/  IMAD R16, R0, 0x2, R16 ;  /* 0x0000000200107824 */ /* 0x001fc600078e0210 */
[----:B------:R-:W-:Y:S01]  /*08c0*/  LEA.HI.X.SX32 R15, R23, R27, 0x1, P1 ;  /* 0x0000001b170f7211 */ /* 0x000fe200008f0eff */
[----:B---3--:R0:W-:Y:S04]  /*08d0*/  STL [R1+0x498], R20 ;  /* 0x0004981401007387 */ /* 0x0081e80000100800 */
[----:B------:R-:W-:Y:S04]  /*08e0*/  STL [R1+0xbc], R16 ;  /* 0x0000bc1001007387 */ /* 0x000fe80000100800 */
[----:B0-----:R0:W3:Y:S02]  /*08f0*/  LDG.E.U16 R20, desc[UR10][R12.64] ;  /* 0x0000000a0c147981 */ /* 0x0010e4000c1e1500 */
[----:B0-----:R-:W-:-:S02]  /*0900*/  LEA R12, P0, R25, R26, 0x1 ;  /* 0x0000001a190c7211 */ /* 0x001fc400078008ff */
[----:B--2---:R0:W-:Y:S02]  /*0910*/  STL [R1+0x494], R22 ;  /* 0x0004941601007387 */ /* 0x0041e40000100800 */
[----:B------:R-:W-:Y:S02]  /*0920*/  LEA.HI.X.SX32 R13, R25, R27, 0x1, P0 ;  /* 0x0000001b190d7211 */ /* 0x000fe400000f0eff */
[----:B------:R1:W2:Y:S04]  /*0930*/  LDG.E.U16 R25, desc[UR10][R14.64] ;  /* 0x0000000a0e197981 */ /* 0x0002a8000c1e1500 */
[----:B------:R-:W4:Y:S04]  /*0940*/  LDG.E.U16 R24, desc[UR10][R12.64] ;  /* 0x0000000a0c187981 */ /* 0x000f28000c1e1500 */
[----:B0-----:R0:W5:Y:S01]  /*0950*/  LDG.E.U16 R22, desc[UR10][R10.64] ;  /* 0x0000000a0a167981 */ /* 0x001162000c1e1500 */
[----:B------:R-:W-:-:S05]  /*0960*/  LEA R23, R0, R16, 0x1 ;  /* 0x0000001000177211 */ /* 0x000fca00078e08ff */
[----:B------:R-:W-:-:S05]  /*0970*/  IMAD R16, R0, 0x2, R23 ;  /* 0x0000000200107824 */ /* 0x000fca00078e0217 */
[----:B------:R0:W-:Y:S02]  /*0980*/  STL [R1+0x28], R16 ;  /* 0x0000281001007387 */ /* 0x0001e40000100800 */
[----:B0-----:R-:W-:-:S05]  /*0990*/  LEA R16, R0, R16, 0x1 ;  /* 0x0000001000107211 */ /* 0x001fca00078e08ff */
[----:B-1----:R-:W-:Y:S01]  /*09a0*/  IMAD R14, R0, 0x2, R16 ;  /* 0x00000002000e7824 */ /* 0x002fe200078e0210 */
[----:B------:R-:W-:Y:S01]  /*09b0*/  STL [R1+0x8], R16 ;  /* 0x0000081001007387 */ /* 0x000fe20000100800 */
[----:B------:R-:W-:-:S03]  /*09c0*/  LEA R10, P0, R2, R26, 0x1 ;  /* 0x0000001a020a7211 */ /* 0x000fc600078008ff */
[----:B------:R0:W-:Y:S01]  /*09d0*/  STL [R1+0xb4], R14 ;  /* 0x0000b40e01007387 */ /* 0x0001e20000100800 */
[----:B------:R-:W-:Y:S02]  /*09e0*/  LEA.HI.X.SX32 R11, R2, R27, 0x1, P0 ;  /* 0x0000001b020b7211 */ /* 0x000fe400000f0eff */
[----:B0-----:R-:W-:-:S04]  /*09f0*/  LEA R14, R0, R14, 0x1 ;  /* 0x0000000e000e7211 */ /* 0x001fc800078e08ff */
[----:B------:R0:W4:Y:S04]  /*0a00*/  LDG.E.U16 R11, desc[UR10][R10.64] ;  /* 0x0000000a0a0b7981 */ /* 0x000128000c1e1500 */
[----:B------:R1:W-:Y:S01]  /*0a10*/  STL [R1+0x54], R14 ;  /* 0x0000540e01007387 */ /* 0x0003e20000100800 */
[----:B------:R-:W-:Y:S01]  /*0a20*/  LEA R2, P0, R3, R26, 0x1 ;  /* 0x0000001a03027211 */ /* 0x000fe200078008ff */
[----:B-1----:R-:W-:-:S03]  /*0a30*/  IMAD R14, R0, 0x2, R14 ;  /* 0x00000002000e7824 */ /* 0x002fc600078e020e */
[----:B------:R-:W-:Y:S02]  /*0a40*/  LEA.HI.X.SX32 R3, R3, R27, 0x1, P0 ;  /* 0x0000001b03037211 */ /* 0x000fe400000f0eff */
[----:B0-----:R-:W-:Y:S01]  /*0a50*/  LEA R10, R0, R14, 0x1 ;  /* 0x0000000e000a7211 */ /* 0x001fe200078e08ff */
[----:B------:R0:W-:Y:S01]  /*0a60*/  STL [R1+0x20], R14 ;  /* 0x0000200e01007387 */ /* 0x0001e20000100800 */
[----:B------:R-:W-:-:S03]  /*0a70*/  LEA R12, P1, R4, R26, 0x1 ;  /* 0x0000001a040c7211 */ /* 0x000fc600078208ff */
[----:B------:R1:W4:Y:S01]  /*0a80*/  LDG.E.U16 R15, desc[UR10][R2.64] ;  /* 0x0000000a020f7981 */ /* 0x000322000c1e1500 */
[----:B------:R-:W-:Y:S02]  /*0a90*/  LEA.HI.X.SX32 R13, R4, R27, 0x1, P1 ;  /* 0x0000001b040d7211 */ /* 0x000fe400008f0eff */
[----:B------:R-:W-:-:S04]  /*0aa0*/  LEA R4, P0, R5, R26, 0x1 ;  /* 0x0000001a05047211 */ /* 0x000fc800078008ff */
[----:B------:R-:W-:Y:S02]  /*0ab0*/  LEA.HI.X.SX32 R5, R5, R27, 0x1, P0 ;  /* 0x0000001b05057211 */ /* 0x000fe400000f0eff */
[----:B-1----:R-:W-:-:S03]  /*0ac0*/  LEA R2, P0, R6, R26, 0x1 ;  /* 0x0000001a06027211 */ /* 0x002fc600078008ff */
[----:B0-----:R0:W4:Y:S01]  /*0ad0*/  LDG.E.U16 R14, desc[UR10][R4.64] ;  /* 0x0000000a040e7981 */ /* 0x001122000c1e1500 */
[----:B------:R-:W-:Y:S02]  /*0ae0*/  LEA.HI.X.SX32 R3, R6, R27, 0x1, P0 ;  /* 0x0000001b06037211 */ /* 0x000fe400000f0eff */
[----:B0-----:R-:W-:-:S04]  /*0af0*/  LEA R4, P0, R7, R26, 0x1 ;  /* 0x0000001a07047211 */ /* 0x001fc800078008ff */
[----:B------:R-:W-:Y:S01]  /*0b00*/  LEA.HI.X.SX32 R5, R7, R27, 0x1, P0 ;  /* 0x0000001b07057211 */ /* 0x000fe200000f0eff */
[----:B---3--:R0:W-:Y:S04]  /*0b10*/  STL [R1+0x490], R20 ;  /* 0x0004901401007387 */ /* 0x0081e80000100800 */
[----:B0-----:R-:W3:Y:S04]  /*0b20*/  LDL.LU R20, [R1+0x4] ;  /* 0x0000040001147983 */ /* 0x001ee80000300800 */
[----:B------:R0:W-:Y:S04]  /*0b30*/  STL [R1+0x1c], R10 ;  /* 0x00001c0a01007387 */ /* 0x0001e80000100800 */
[----:B------:R-:W3:Y:S01]  /*0b40*/  LDL.LU R16, [R1] ;  /* 0x0000000001107983 */ /* 0x000ee20000300800 */
[----:B0-----:R-:W-:-:S03]  /*0b50*/  IMAD R10, R0, 0x2, R10 ;  /* 0x00000002000a7824 */ /* 0x001fc600078e020a */
[----:B-----5:R0:W-:Y:S04]  /*0b60*/  STL [R1+0x48c], R22 ;  /* 0x00048c1601007387 */ /* 0x0201e80000100800 */
[----:B------:R1:W-:Y:S04]  /*0b70*/  STL [R1+0xb8], R10 ;  /* 0x0000b80a01007387 */ /* 0x0003e80000100800 */
[----:B--2---:R2:W-:Y:S04]  /*0b80*/  STL [R1+0x488], R25 ;  /* 0x0004881901007387 */ /* 0x0045e80000100800 */
[----:B0-----:R0:W5:Y:S01]  /*0b90*/  LDG.E.U16 R22, desc[UR10][R12.64] ;  /* 0x0000000a0c167981 */ /* 0x001162000c1e1500 */
[----:B-1----:R-:W-:-:S05]  /*0ba0*/  LEA R10, R0, R10, 0x1 ;  /* 0x0000000a000a7211 */ /* 0x002fca00078e08ff */
[C---:B--2---:R-:W-:Y:S01]  /*0bb0*/  IMAD R25, R0.reuse, 0x2, R10 ;  /* 0x0000000200197824 */ /* 0x044fe200078e020a */
[----:B------:R-:W-:Y:S04]  /*0bc0*/  STL [R1+0x3c], R10 ;  /* 0x00003c0a01007387 */ /* 0x000fe80000100800 */
[----:B----4-:R1:W-:Y:S04]  /*0bd0*/  STL [R1+0x484], R24 ;  /* 0x0004841801007387 */ /* 0x0103e80000100800 */
[----:B------:R2:W4:Y:S01]  /*0be0*/  LDG.E.U16 R13, desc[UR10][R2.64] ;  /* 0x0000000a020d7981 */ /* 0x000522000c1e1500 */
[----:B-1----:R-:W-:-:S03]  /*0bf0*/  LEA R24, R0, R25, 0x1 ;  /* 0x0000001900187211 */ /* 0x002fc600078e08ff */
[----:B------:R-:W-:Y:S02]  /*0c00*/  STL [R1+0x1360], R25 ;  /* 0x0013601901007387 */ /* 0x000fe40000100800 */
[----:B0-----:R-:W-:Y:S02]  /*0c10*/  IMAD R12, R0, 0x2, R24 ;  /* 0x00000002000c7824 */ /* 0x001fe400078e0218 */
[----:B------:R0:W-:Y:S04]  /*0c20*/  STL [R1+0x135c], R24 ;  /* 0x00135c1801007387 */ /* 0x0001e80000100800 */
[----:B0-----:R0:W4:Y:S01]  /*0c30*/  LDG.E.U16 R24, desc[UR10][R4.64] ;  /* 0x0000000a04187981 */ /* 0x001122000c1e1500 */
[----:B------:R-:W-:-:S04]  /*0c40*/  LEA R6, P1, R8, R26, 0x1 ;  /* 0x0000001a08067211 */ /* 0x000fc800078208ff */
[----:B------:R-:W-:Y:S01]  /*0c50*/  LEA.HI.X.SX32 R7, R8, R27, 0x1, P1 ;  /* 0x0000001b08077211 */ /* 0x000fe200008f0eff */
[----:B------:R-:W-:Y:S04]  /*0c60*/  STL [R1+0x480], R11 ;  /* 0x0004800b01007387 */ /* 0x000fe80000100800 */
[----:B------:R-:W-:Y:S01]  /*0c70*/  STL [R1+0xb0], R12 ;  /* 0x0000b00c01007387 */ /* 0x000fe20000100800 */
[----:B--2---:R-:W-:-:S03]  /*0c80*/  LEA R2, P0, R9, R26, 0x1 ;  /* 0x0000001a09027211 */ /* 0x004fc600078008ff */
[----:B------:R1:W-:Y:S01]  /*0c90*/  STL [R1+0x47c], R15 ;  /* 0x00047c0f01007387 */ /* 0x0003e20000100800 */
[C---:B0-----:R-:W-:Y:S02]  /*0ca0*/  LEA R5, R0.reuse, R12, 0x1 ;  /* 0x0000000c00057211 */ /* 0x041fe400078e08ff */
[----:B------:R-:W-:Y:S01]  /*0cb0*/  LEA.HI.X.SX32 R3, R9, R27, 0x1, P0 ;  /* 0x0000001b09037211 */ /* 0x000fe200000f0eff */
[----:B------:R-:W2:Y:S04]  /*0cc0*/  LDL.LU R25, [R1+0x14] ;  /* 0x0000140001197983 */ /* 0x000ea80000300800 */
[----:B-1----:R-:W2:Y:S01]  /*0cd0*/  LDG.E.U16 R15, desc[UR10][R6.64] ;  /* 0x0000000a060f7981 */ /* 0x002ea2000c1e1500 */
[----:B------:R-:W-:Y:S01]  /*0ce0*/  IMAD R8, R0, 0x2, R5 ;  /* 0x0000000200087824 */ /* 0x000fe200078e0205 */
[----:B------:R-:W-:-:S04]  /*0cf0*/  LEA R10, P0, R28, R26, 0x1 ;  /* 0x0000001a1c0a7211 */ /* 0x000fc800078008ff */
[----:B------:R-:W-:Y:S02]  /*0d00*/  LEA R9, R0, R8, 0x1 ;  /* 0x0000000800097211 */ /* 0x000fe400078e08ff */
[----:B------:R-:W-:-:S03]  /*0d10*/  LEA.HI.X.SX32 R11, R28, R27, 0x1, P0 ;  /* 0x0000001b1c0b7211 */ /* 0x000fc600000f0eff */
[----:B------:R-:W-:Y:S01]  /*0d20*/  IMAD R4, R0, 0x2, R9 ;  /* 0x0000000200047824 */ /* 0x000fe200078e0209 */
[C---:B---3--:R-:W-:Y:S01]  /*0d30*/  LEA R12, P0, R20.reuse, R26, 0x1 ;  /* 0x0000001a140c7211 */ /* 0x048fe200078008ff */
[----:B-----5:R0:W-:Y:S04]  /*0d40*/  STL [R1+0x478], R22 ;  /* 0x0004781601007387 */ /* 0x0201e80000100800 */
[----:B0-----:R-:W3:Y:S04]  /*0d50*/  LDL.LU R22, [R1+0x10] ;  /* 0x0000100001167983 */ /* 0x001ee80000300800 */
[----:B------:R0:W-:Y:S04]  /*0d60*/  STL [R1+0x1364], R5 ;  /* 0x0013640501007387 */ /* 0x0001e80000100800 */
[----:B------:R1:W-:Y:S04]  /*0d70*/  STL [R1+0x474], R14 ;  /* 0x0004740e01007387 */ /* 0x0003e80000100800 */
[----:B0-----:R-:W5:Y:S04]  /*0d80*/  LDL.LU R5, [R1+0x24] ;  /* 0x0000240001057983 */ /* 0x001f680000300800 */
[----:B-1----:R0:W5:Y:S04]  /*0d90*/  LDG.E.U16 R14, desc[UR10][R2.64] ;  /* 0x0000000a020e7981 */ /* 0x002168000c1e1500 */
[----:B----4-:R1:W-:Y:S04]  /*0da0*/  STL [R1+0x470], R13 ;  /* 0x0004700d01007387 */ /* 0x0103e80000100800 */
[----:B------:R-:W-:Y:S04]  /*0db0*/  STL [R1+0x1358], R8 ;  /* 0x0013580801007387 */ /* 0x000fe80000100800 */
[----:B------:R4:W-:Y:S01]  /*0dc0*/  STL [R1+0x1368], R9 ;  /* 0x0013680901007387 */ /* 0x0009e20000100800 */
[----:B-1----:R-:W-:-:S03]  /*0dd0*/  LEA.HI.X.SX32 R13, R20, R27, 0x1, P0 ;  /* 0x0000001b140d7211 */ /* 0x002fc600000f0eff */
[----:B------:R1:W-:Y:S01]  /*0de0*/  STL [R1+0x46c], R24 ;  /* 0x00046c1801007387 */ /* 0x0003e20000100800 */
[----:B0-----:R-:W-:Y:S02]  /*0df0*/  LEA R2, P1, R16, R26, 0x1 ;  /* 0x0000001a10027211 */ /* 0x001fe400078208ff */
[----:B------:R-:W-:Y:S01]  /*0e00*/  LEA R7, R0, R4, 0x1 ;  /* 0x0000000400077211 */ /* 0x000fe200078e08ff */
[----:B------:R-:W5:Y:S04]  /*0e10*/  LDL.LU R6, [R1+0x18] ;  /* 0x0000180001067983 */ /* 0x000f680000300800 */
[----:B----4-:R-:W4:Y:S04]  /*0e20*/  LDG.E.U16 R9, desc[UR10][R12.64] ;  /* 0x0000000a0c097981 */ /* 0x010f28000c1e1500 */
[----:B-1----:R0:W4:Y:S01]  /*0e30*/  LDG.E.U16 R24, desc[UR10][R10.64] ;  /* 0x0000000a0a187981 */ /* 0x002122000c1e1500 */
[----:B------:R-:W-:-:S02]  /*0e40*/  LEA.HI.X.SX32 R3, R16, R27, 0x1, P1 ;  /* 0x0000001b10037211 */ /* 0x000fc400008f0eff */
[----:B------:R-:W1:Y:S03]  /*0e50*/  LDC R16, c[0x0][0x3b8] ;  /* 0x0000ee00ff107b82 */ /* 0x000e660000000800 */
[----:B------:R3:W4:Y:S04]  /*0e60*/  LDG.E.U16 R8, desc[UR10][R2.64] ;  /* 0x0000000a02087981 */ /* 0x000728000c1e1500 */
[----:B------:R0:W-:Y:S04]  /*0e70*/  STL [R1+0xac], R4 ;  /* 0x0000ac0401007387 */ /* 0x0001e80000100800 */
[----:B------:R-:W4:Y:S04]  /*0e80*/  LDL.LU R28, [R1+0x38] ;  /* 0x00003800011c7983 */ /* 0x000f280000300800 */
[----:B------:R-:W4:Y:S01]  /*0e90*/  LDL.LU R20, [R1+0x40] ;  /* 0x0000400001147983 */ /* 0x000f220000300800 */
[----:B0-----:R-:W-:-:S03]  /*0ea0*/  LEA R4, R0, R7, 0x1 ;  /* 0x0000000700047211 */ /* 0x001fc600078e08ff */
[----:B--2---:R1:W-:Y:S01]  /*0eb0*/  STL [R1+0x468], R15 ;  /* 0x0004680f01007387 */ /* 0x0043e20000100800 */
[----:B------:R-:W-:-:S03]  /*0ec0*/  LEA R10, P0, R29, R26, 0x1 ;  /* 0x0000001a1d0a7211 */ /* 0x000fc600078008ff */
[----:B------:R-:W-:Y:S01]  /*0ed0*/  STL [R1+0x136c], R7 ;  /* 0x00136c0701007387 */ /* 0x000fe20000100800 */
[----:B-1----:R-:W-:Y:S02]  /*0ee0*/  IMAD R15, R16, 0x2, R29 ;  /* 0x00000002100f7824 */ /* 0x002fe400078e021d */
[C---:B------:R-:W-:Y:S01]  /*0ef0*/  IMAD R16, R0.reuse, 0x2, R4 ;  /* 0x0000000200107824 */ /* 0x040fe200078e0204 */
[----:B------:R0:W-:Y:S01]  /*0f00*/  STL [R1+0x1370], R4 ;  /* 0x0013700401007387 */ /* 0x0001e20000100800 */
[----:B------:R-:W-:Y:S02]  /*0f10*/  LEA.HI.X.SX32 R11, R29, R27, 0x1, P0 ;  /* 0x0000001b1d0b7211 */ /* 0x000fe400000f0eff */
[----:B------:R-:W-:Y:S01]  /*0f20*/  LEA R12, P0, R15, R26, 0x1 ;  /* 0x0000001a0f0c7211 */ /* 0x000fe200078008ff */
[----:B------:R-:W-:Y:S01]  /*0f30*/  STL [R1+0x1374], R16 ;  /* 0x0013741001007387 */ /* 0x000fe20000100800 */
[----:B0-----:R-:W-:-:S03]  /*0f40*/  LEA R4, R0, R16, 0x1 ;  /* 0x0000001000047211 */ /* 0x001fc600078e08ff */
[----:B------:R0:W2:Y:S01]  /*0f50*/  LDG.E.U16 R7, desc[UR10][R10.64] ;  /* 0x0000000a0a077981 */ /* 0x0000a2000c1e1500 */
[----:B------:R-:W-:-:S05]  /*0f60*/  LEA.HI.X.SX32 R13, R15, R27, 0x1, P0 ;  /* 0x0000001b0f0d7211 */ /* 0x000fca00000f0eff */
[----:B------:R1:W2:Y:S01]  /*0f70*/  LDG.E.U16 R29, desc[UR10][R12.64] ;  /* 0x0000000a0c1d7981 */ /* 0x0002a2000c1e1500 */
[----:B---3--:R-:W-:-:S04]  /*0f80*/  LEA R2, P1, R22, R26, 0x1 ;  /* 0x0000001a16027211 */ /* 0x008fc800078208ff */
[----:B------:R-:W-:Y:S01]  /*0f90*/  LEA.HI.X.SX32 R3, R22, R27, 0x1, P1 ;  /* 0x0000001b16037211 */ /* 0x000fe200008f0eff */
[----:B-----5:R3:W-:Y:S04]  /*0fa0*/  STL [R1+0x464], R14 ;  /* 0x0004640e01007387 */ /* 0x0207e80000100800 */
[----:B------:R5:W-:Y:S01]  /*0fb0*/  STL [R1+0xa4], R4 ;  /* 0x0000a40401007387 */ /* 0x000be20000100800 */
[----:B---3--:R-:W-:Y:S01]  /*0fc0*/  LEA R14, P0, R25, R26, 0x1 ;  /* 0x0000001a190e7211 */ /* 0x008fe200078008ff */
[----:B-----5:R-:W-:-:S03]  /*0fd0*/  IMAD R4, R0, 0x2, R4 ;  /* 0x0000000200047824 */ /* 0x020fc600078e0204 */
[----:B------:R-:W-:Y:S02]  /*0fe0*/  LEA.HI.X.SX32 R15, R25, R27, 0x1, P0 ;  /* 0x0000001b190f7211 */ /* 0x000fe400000f0eff */
[----:B------:R-:W-:-:S03]  /*0ff0*/  LEA R22, R0, R4, 0x1 ;  /* 0x0000000400167211 */ /* 0x000fc600078e08ff */
[----:B------:R-:W3:Y:S01]  /*1000*/  LDG.E.U16 R16, desc[UR10][R14.64] ;  /* 0x0000000a0e107981 */ /* 0x000ee2000c1e1500 */
[----:B0-----:R-:W-:-:S03]  /*1010*/  LEA R10, P0, R5, R26, 0x1 ;  /* 0x0000001a050a7211 */ /* 0x001fc600078008ff */
[----:B----4-:R0:W-:Y:S04]  /*1020*/  STL [R1+0x460], R24 ;  /* 0x0004601801007387 */ /* 0x0101e80000100800 */
[----:B------:R-:W4:Y:S01]  /*1030*/  LDL.LU R25, [R1+0x4c] ;  /* 0x00004c0001197983 */ /* 0x000f220000300800 */
[----:B0-----:R-:W-:Y:S01]  /*1040*/  IMAD.MOV.U32 R24, RZ, RZ, R23 ;  /* 0x000000ffff187224 */ /* 0x001fe200078e0017 */
[C---:B------:R-:W-:Y:S02]  /*1050*/  LEA R23, R0.reuse, R22, 0x1 ;  /* 0x0000001600177211 */ /* 0x040fe400078e08ff */
[----:B------:R0:W-:Y:S01]  /*1060*/  STL [R1+0x45c], R9 ;  /* 0x00045c0901007387 */ /* 0x0001e20000100800 */
[----:B------:R-:W-:Y:S02]  /*1070*/  LEA.HI.X.SX32 R11, R5, R27, 0x1, P0 ;  /* 0x0000001b050b7211 */ /* 0x000fe400000f0eff */
[----:B------:R-:W-:Y:S01]  /*1080*/  IMAD R4, R0, 0x2, R23 ;  /* 0x0000000200047824 */ /* 0x000fe200078e0217 */
[----:B0-----:R0:W5:Y:S04]  /*1090*/  LDG.E.U16 R9, desc[UR10][R2.64] ;  /* 0x0000000a02097981 */ /* 0x001168000c1e1500 */
[----:B------:R-:W-:Y:S04]  /*10a0*/  STL [R1+0xa8], R4 ;  /* 0x0000a80401007387 */ /* 0x000fe80000100800 */
[----:B------:R0:W-:Y:S04]  /*10b0*/  STL [R1+0x458], R8 ;  /* 0x0004580801007387 */ /* 0x0001e80000100800 */
[----:B0-----:R0:W4:Y:S01]  /*10c0*/  LDG.E.U16 R8, desc[UR10][R10.64] ;  /* 0x0000000a0a087981 */ /* 0x001122000c1e1500 */
[----:B-1----:R-:W-:-:S02]  /*10d0*/  LEA R12, P0, R6, R26, 0x1 ;  /* 0x0000001a060c7211 */ /* 0x002fc400078008ff */
[----:B------:R-:W-:Y:S02]  /*10e0*/  LEA R3, R0, R4, 0x1 ;  /* 0x0000000400037211 */ /* 0x000fe400078e08ff */
[----:B------:R-:W-:-:S03]  /*10f0*/  LEA.HI.X.SX32 R13, R6, R27, 0x1, P0 ;  /* 0x0000001b060d7211 */ /* 0x000fc600000f0eff */
[----:B------:R-:W-:Y:S01]  /*1100*/  IMAD R6, R0, 0x2, R3 ;  /* 0x0000000200067824 */ /* 0x000fe200078e0203 */
[----:B0-----:R-:W-:Y:S01]  /*1110*/  LEA R10, P0, R28, R26, 0x1 ;  /* 0x0000001a1c0a7211 */ /* 0x001fe200078008ff */
[----:B--2---:R0:W-:Y:S03]  /*1120*/  STL [R1+0x454], R7 ;  /* 0x0004540701007387 */ /* 0x0041e60000100800 */
[----:B------:R-:W-:Y:S02]  /*1130*/  LEA R2, R0, R6, 0x1 ;  /* 0x0000000600027211 */ /* 0x000fe400078e08ff */
[-C--:B------:R-:W-:Y:S02]  /*1140*/  LEA.HI.X.SX32 R11, R28, R27.reuse, 0x1, P0 ;  /* 0x0000001b1c0b7211 */ /* 0x080fe400000f0eff */
[----:B------:R-:W-:Y:S01]  /*1150*/  LEA R14, P1, R20, R26, 0x1 ;  /* 0x0000001a140e7211 */ /* 0x000fe200078208ff */
[----:B------:R-:W-:Y:S01]  /*1160*/  IMAD R4, R0, 0x2, R2 ;  /* 0x0000000200047824 */ /* 0x000fe200078e0202 */
[----:B0-----:R0:W2:Y:S02]  /*1170*/  LDG.E.U16 R7, desc[UR10][R12.64] ;  /* 0x0000000a0c077981 */ /* 0x0010a4000c1e1500 */
[----:B------:R-:W-:-:S02]  /*1180*/  LEA.HI.X.SX32 R15, R20, R27, 0x1, P1 ;  /* 0x0000001b140f7211 */ /* 0x000fc400008f0eff */
[----:B------:R1:W-:Y:S04]  /*1190*/  STL [R1+0x450], R29 ;  /* 0x0004501d01007387 */ /* 0x0003e80000100800 */
[----:B------:R1:W2:Y:S01]  /*11a0*/  LDG.E.U16 R5, desc[UR10][R10.64] ;  /* 0x0000000a0a057981 */ /* 0x0002a2000c1e1500 */
[----:B0-----:R-:W-:-:S03]  /*11b0*/  LEA R12, P0, R21, R26, 0x1 ;  /* 0x0000001a150c7211 */ /* 0x001fc600078008ff */
[----:B-1----:R-:W2:Y:S01]  /*11c0*/  LDL.LU R29, [R1+0x48] ;  /* 0x00004800011d7983 */ /* 0x002ea20000300800 */
[-C--:B------:R-:W-:Y:S02]  /*11d0*/  LEA.HI.X.SX32 R13, R21, R27.reuse, 0x1, P0 ;  /* 0x0000001b150d7211 */ /* 0x080fe400000f0eff */
[----:B------:R-:W-:Y:S02]  /*11e0*/  LEA R20, R0, R4, 0x1 ;  /* 0x0000000400147211 */ /* 0x000fe400078e08ff */
[CC--:B------:R-:W-:Y:S01]  /*11f0*/  LEA R10, P0, R19.reuse, R26.reuse, 0x1 ;  /* 0x0000001a130a7211 */ /* 0x0c0fe200078008ff */
[----:B------:R0:W2:Y:S03]  /*1200*/  LDG.E.U16 R28, desc[UR10][R12.64] ;  /* 0x0000000a0c1c7981 */ /* 0x0000a6000c1e1500 */
[----:B------:R-:W-:Y:S02]  /*1210*/  LEA.HI.X.SX32 R11, R19, R27, 0x1, P0 ;  /* 0x0000001b130b7211 */ /* 0x000fe400000f0eff */
[----:B0-----:R-:W-:-:S04]  /*1220*/  LEA R12, P1, R18, R26, 0x1 ;  /* 0x0000001a120c7211 */ /* 0x001fc800078208ff */
[----:B------:R-:W-:Y:S01]  /*1230*/  LEA.HI.X.SX32 R13, R18, R27, 0x1, P1 ;  /* 0x0000001b120d7211 */ /* 0x000fe200008f0eff */
[----:B---3--:R0:W-:Y:S04]  /*1240*/  STL [R1+0x44c], R16 ;  /* 0x00044c1001007387 */ /* 0x0081e80000100800 */
[----:B0-----:R-:W3:Y:S04]  /*1250*/  LDL.LU R16, [R1+0x2c] ;  /* 0x00002c0001107983 */ /* 0x001ee80000300800 */
[----:B------:R0:W-:Y:S04]  /*1260*/  STL [R1+0xa0], R4 ;  /* 0x0000a00401007387 */ /* 0x0001e80000100800 */
[----:B0-----:R-:W3:Y:S04]  /*1270*/  LDL.LU R4, [R1+0x30] ;  /* 0x0000300001047983 */ /* 0x001ee80000300800 */
[----:B-----5:R0:W-:Y:S04]  /*1280*/  STL [R1+0x448], R9 ;  /* 0x0004480901007387 */ /* 0x0201e80000100800 */
[----:B0-----:R4:W5:Y:S02]  /*1290*/  LDG.E.U16 R9, desc[UR10][R14.64] ;  /* 0x0000000a0e097981 */ /* 0x001964000c1e1500 */
[----:B----4-:R-:W-:-:S02]  /*12a0*/  LEA R14, P0, R25, R26, 0x1 ;  /* 0x0000001a190e7211 */ /* 0x010fc400078008ff */
[----:B------:R0:W-:Y:S02]  /*12b0*/  STL [R1+0x444], R8 ;  /* 0x0004440801007387 */ /* 0x0001e40000100800 */
[----:B------:R-:W-:-:S05]  /*12c0*/  LEA.HI.X.SX32 R15, R25, R27, 0x1, P0 ;  /* 0x0000001b190f7211 */ /* 0x000fca00000f0eff */
[----:B------:R-:W4:Y:S01]  /*12d0*/  LDG.E.U16 R14, desc[UR10][R14.64] ;  /* 0x0000000a0e0e7981 */ /* 0x000f22000c1e1500 */
[----:B0-----:R-:W-:-:S03]  /*12e0*/  MOV R8, R24 ;  /* 0x0000001800087202 */ /* 0x001fc60000000f00 */
[----:B------:R0:W3:Y:S04]  /*12f0*/  LDG.E.U16 R24, desc[UR10][R10.64] ;  /* 0x0000000a0a187981 */ /* 0x0000e8000c1e1500 */
[----:B------:R1:W3:Y:S01]  /*1300*/  LDG.E.U16 R15, desc[UR10][R12.64] ;  /* 0x0000000a0c0f7981 */ /* 0x0002e2000c1e1500 */
[----:B0-----:R-:W-:-:S04]  /*1310*/  LEA R10, P0, R17, R26, 0x1 ;  /* 0x0000001a110a7211 */ /* 0x001fc800078008ff */
[----:B------:R-:W-:-:S06]  /*1320*/  LEA.HI.X.SX32 R11, R17, R27, 0x1, P0 ;  /* 0x0000001b110b7211 */ /* 0x000fcc00000f0eff */
[----:B------:R0:W4:Y:S01]  /*1330*/  LDG.E.U16 R11, desc[UR10][R10.64] ;  /* 0x0000000a0a0b7981 */ /* 0x000122000c1e1500 */
[----:B------:R-:W-:-:S04]  /*1340*/  IMAD R19, R0, 0x2, R20 ;  /* 0x0000000200137824 */ /* 0x000fc800078e0214 */
[----:B------:R-:W-:Y:S01]  /*1350*/  IMAD R21, R0, 0x2, R19 ;  /* 0x0000000200157824 */ /* 0x000fe200078e0213 */
[----:B--2---:R2:W-:Y:S04]  /*1360*/  STL [R1+0x440], R7 ;  /* 0x0004400701007387 */ /* 0x0045e80000100800 */
[----:B--2---:R-:W2:Y:S04]  /*1370*/  LDL.LU R7, [R1+0x28] ;  /* 0x0000280001077983 */ /* 0x004ea80000300800 */
[----:B------:R0:W-:Y:S01]  /*1380*/  STL [R1+0x43c], R5 ;  /* 0x00043c0501007387 */ /* 0x0001e20000100800 */
[----:B-1----:R-:W-:-:S02]  /*1390*/  LEA R12, P0, R29, R26, 0x1 ;  /* 0x0000001a1d0c7211 */ /* 0x002fc400078008ff */
[----:B0-----:R-:W-:Y:S02]  /*13a0*/  LEA R5, R0, R21, 0x1 ;  /* 0x0000001500057211 */ /* 0x001fe400078e08ff */
[----:B------:R-:W-:-:S06]  /*13b0*/  LEA.HI.X.SX32 R13, R29, R27, 0x1, P0 ;  /* 0x0000001b1d0d7211 */ /* 0x000fcc00000f0eff */
[----:B------:R0:W2:Y:S04]  /*13c0*/  LDG.E.U16 R13, desc[UR10][R12.64] ;  /* 0x0000000a0c0d7981 */ /* 0x0000a8000c1e1500 */
[----:B-----5:R1:W-:Y:S04]  /*13d0*/  STL [R1+0x438], R9 ;  /* 0x0004380901007387 */ /* 0x0203e80000100800 */
[----:B-1----:R-:W5:Y:S04]  /*13e0*/  LDL.LU R9, [R1+0x8] ;  /* 0x0000080001097983 */ /* 0x002f680000300800 */
[----:B------:R-:W-:Y:S04]  /*13f0*/  STL [R1+0x9c], R5 ;  /* 0x00009c0501007387 */ /* 0x000fe80000100800 */
[----:B------:R1:W-:Y:S02]  /*1400*/  STL [R1+0x434], R28 ;  /* 0x0004341c01007387 */ /* 0x0003e40000100800 */
[----:B-1----:R-:W-:-:S02]  /*1410*/  IMAD R28, R0, 0x2, R5 ;  /* 0x00000002001c7824 */ /* 0x002fc400078e0205 */
[----:B------:R-:W5:Y:S04]  /*1420*/  LDL.LU R5, [R1+0x54] ;  /* 0x0000540001057983 */ /* 0x000f680000300800 */
[----:B------:R-:W5:Y:S04]  /*1430*/  LDL.LU R25, [R1+0x20] ;  /* 0x0000200001197983 */ /* 0x000f680000300800 */
[----:B---3--:R1:W-:Y:S04]  /*1440*/  STL [R1+0x430], R24 ;  /* 0x0004301801007387 */ /* 0x0083e80000100800 */
[----:B-1----:R-:W3:Y:S04]  /*1450*/  LDL.LU R24, [R1+0x1c] ;  /* 0x00001c0001187983 */ /* 0x002ee80000300800 */
[----:B------:R-:W-:Y:S04]  /*1460*/  STL [R1+0x428], R15 ;  /* 0x0004280f01007387 */ /* 0x000fe80000100800 */
[----:B----4-:R1:W-:Y:S01]  /*1470*/  STL [R1+0x42c], R14 ;  /* 0x00042c0e01007387 */ /* 0x0103e20000100800 */
[----:B------:R-:W-:-:S02]  /*1480*/  LEA R10, P0, R4, R26, 0x1 ;  /* 0x0000001a040a7211 */ /* 0x000fc400078008ff */
[----:B-1----:R-:W-:-:S04]  /*1490*/  LEA R14, P1, R16, R26, 0x1 ;  /* 0x0000001a100e7211 */ /* 0x002fc800078208ff */
[-C--:B------:R-:W-:Y:S02]  /*14a0*/  LEA.HI.X.SX32 R15, R16, R27.reuse, 0x1, P1 ;  /* 0x0000001b100f7211 */ /* 0x080fe400008f0eff */
[----:B------:R-:W4:Y:S04]  /*14b0*/  LDL.LU R16, [R1+0x1374] ;  /* 0x0013740001107983 */ /* 0x000f280000300800 */
[----:B------:R1:W-:Y:S04]  /*14c0*/  STL [R1+0x424], R11 ;  /* 0x0004240b01007387 */ /* 0x0003e80000100800 */
[----:B------:R2:W3:Y:S01]  /*14d0*/  LDG.E.U16 R15, desc[UR10][R14.64] ;  /* 0x0000000a0e0f7981 */ /* 0x0004e2000c1e1500 */
[----:B-1----:R-:W-:-:S06]  /*14e0*/  LEA.HI.X.SX32 R11, R4, R27, 0x1, P0 ;  /* 0x0000001b040b7211 */ /* 0x002fcc00000f0eff */
[----:B------:R5:W4:Y:S01]  /*14f0*/  LDG.E.U16 R11, desc[UR10][R10.64] ;  /* 0x0000000a0a0b7981 */ /* 0x000b22000c1e1500 */
[----:B------:R-:W-:-:S05]  /*1500*/  LEA R18, R0, R28, 0x1 ;  /* 0x0000001c00127211 */ /* 0x000fca00078e08ff */
[----:B------:R-:W-:-:S05]  /*1510*/  IMAD R17, R0, 0x2, R18 ;  /* 0x0000000200117824 */ /* 0x000fca00078e0212 */
[----:B------:R-:W-:-:S05]  /*1520*/  LEA R29, R0, R17, 0x1 ;  /* 0x00000011001d7211 */ /* 0x000fca00078e08ff */
[----:B------:R1:W-:Y:S04]  /*1530*/  STL [R1+0x98], R29 ;  /* 0x0000981d01007387 */ /* 0x0003e80000100800 */
[----:B------:R-:W4:Y:S01]  /*1540*/  LDL.LU R4, [R1+0x1370] ;  /* 0x0013700001047983 */ /* 0x000f220000300800 */
[----:B-1----:R-:W-:Y:S01]  /*1550*/  IMAD R29, R0, 0x2, R29 ;  /* 0x00000002001d7824 */ /* 0x002fe200078e021d */
[----:B0-----:R-:W-:-:S04]  /*1560*/  LEA R12, P0, R8, R26, 0x1 ;  /* 0x0000001a080c7211 */ /* 0x001fc800078008ff */
[----:B------:R-:W-:Y:S01]  /*1570*/  STL [R1+0x4], R29 ;  /* 0x0000041d01007387 */ /* 0x000fe20000100800 */
[----:B--2---:R-:W-:-:S03]  /*1580*/  LEA R14, P1, R7, R26, 0x1 ;  /* 0x0000001a070e7211 */ /* 0x004fc600078208ff */
[----:B------:R0:W-:Y:S02]  /*1590*/  STL [R1+0x420], R13 ;  /* 0x0004200d01007387 */ /* 0x0001e40000100800 */
[----:B0-----:R-:W-:-:S05]  /*15a0*/  IMAD.MOV.U32 R13, RZ, RZ, R8 ;  /* 0x000000ffff0d7224 */ /* 0x001fca00078e0008 */
[----:B------:R-:W-:-:S05]  /*15b0*/  LEA.HI.X.SX32 R13, R13, R27, 0x1, P0 ;  /* 0x0000001b0d0d7211 */ /* 0x000fca00000f0eff */
[----:B------:R-:W2:Y:S01]  /*15c0*/  LDG.E.U16 R12, desc[UR10][R12.64] ;  /* 0x0000000a0c0c7981 */ /* 0x000ea2000c1e1500 */
[----:B-----5:R-:W-:-:S03]  /*15d0*/  LEA R10, P0, R9, R26, 0x1 ;  /* 0x0000001a090a7211 */ /* 0x020fc600078008ff */
[----:B---3--:R0:W-:Y:S02]  /*15e0*/  STL [R1+0x41c], R15 ;  /* 0x00041c0f01007387 */ /* 0x0081e40000100800 */
[-C--:B0-----:R-:W-:Y:S02]  /*15f0*/  LEA.HI.X.SX32 R15, R7, R27.reuse, 0x1, P1 ;  /* 0x0000001b070f7211 */ /* 0x081fe400008f0eff */
[----:B------:R-:W3:Y:S04]  /*1600*/  LDL.LU R7, [R1+0x136c] ;  /* 0x00136c0001077983 */ /* 0x000ee80000300800 */
[----:B------:R0:W5:Y:S04]  /*1610*/  LDG.E.U16 R13, desc[UR10][R14.64] ;  /* 0x0000000a0e0d7981 */ /* 0x000168000c1e1500 */
[----:B----4-:R1:W-:Y:S02]  /*1620*/  STL [R1+0x418], R11 ;  /* 0x0004180b01007387 */ /* 0x0103e40000100800 */
[----:B-1----:R-:W-:-:S06]  /*1630*/  LEA.HI.X.SX32 R11, R9, R27, 0x1, P0 ;  /* 0x0000001b090b7211 */ /* 0x002fcc00000f0eff */
[----:B------:R-:W4:Y:S01]  /*1640*/  LDG.E.U16 R11, desc[UR10][R10.64] ;  /* 0x0000000a0a0b7981 */ /* 0x000f22000c1e1500 */
[----:B------:R-:W-:-:S04]  /*1650*/  LEA R29, R0, R29, 0x1 ;  /* 0x0000001d001d7211 */ /* 0x000fc800078e08ff */
[----:B------:R-:W-:-:S05]  /*1660*/  LEA R8, R0, R29, 0x1 ;  /* 0x0000001d00087211 */ /* 0x000fca00078e08ff */
[----:B------:R-:W-:-:S05]  /*1670*/  IMAD R8, R0, 0x2, R8 ;  /* 0x0000000200087824 */ /* 0x000fca00078e0208 */
[----:B------:R1:W-:Y:S04]  /*1680*/  STL [R1+0x94], R8 ;  /* 0x0000940801007387 */ /* 0x0003e80000100800 */
[----:B------:R-:W3:Y:S01]  /*1690*/  LDL.LU R9, [R1+0x1368] ;  /* 0x0013680001097983 */ /* 0x000ee20000300800 */
[----:B-1----:R-:W-:-:S05]  /*16a0*/  LEA R8, R0, R8, 0x1 ;  /* 0x0000000800087211 */ /* 0x002fca00078e08ff */
[----:B------:R1:W-:Y:S01]  /*16b0*/  STL [R1+0x38], R8 ;  /* 0x0000380801007387 */ /* 0x0003e20000100800 */
[----:B0-----:R-:W-:Y:S01]  /*16c0*/  LEA R14, P0, R5, R26, 0x1 ;  /* 0x0000001a050e7211 */ /* 0x001fe200078008ff */
[----:B-1----:R-:W-:-:S03]  /*16d0*/  IMAD R8, R0, 0x2, R8 ;  /* 0x0000000200087824 */ /* 0x002fc600078e0208 */
[----:B------:R-:W-:Y:S02]  /*16e0*/  LEA.HI.X.SX32 R15, R5, R27, 0x1, P0 ;  /* 0x0000001b050f7211 */ /* 0x000fe400000f0eff */
[----:B------:R0:W-:Y:S04]  /*16f0*/  STL [R1+0x8], R8 ;  /* 0x0000080801007387 */ /* 0x0001e80000100800 */
[----:B------:R1:W3:Y:S01]  /*1700*/  LDG.E.U16 R14, desc[UR10][R14.64] ;  /* 0x0000000a0e0e7981 */ /* 0x0002e2000c1e1500 */
[----:B0-----:R-:W-:-:S03]  /*1710*/  LEA R8, R0, R8, 0x1 ;  /* 0x0000000800087211 */ /* 0x001fc600078e08ff */
[----:B-----5:R-:W-:Y:S04]  /*1720*/  STL [R1+0x410], R13 ;  /* 0x0004100d01007387 */ /* 0x020fe80000100800 */
[----:B--2---:R0:W-:Y:S04]  /*1730*/  STL [R1+0x414], R12 ;  /* 0x0004140c01007387 */ /* 0x0041e80000100800 */
[----:B------:R-:W2:Y:S04]  /*1740*/  LDL.LU R5, [R1+0x1364] ;  /* 0x0013640001057983 */ /* 0x000ea80000300800 */
[----:B------:R5:W-:Y:S01]  /*1750*/  STL [R1+0xc], R8 ;  /* 0x00000c0801007387 */ /* 0x000be20000100800 */
[----:B0-----:R-:W-:-:S04]  /*1760*/  LEA R12, P1, R25, R26, 0x1 ;  /* 0x0000001a190c7211 */ /* 0x001fc800078208ff */
[----:B------:R-:W-:Y:S02]  /*1770*/  LEA.HI.X.SX32 R13, R25, R27, 0x1, P1 ;  /* 0x0000001b190d7211 */ /* 0x000fe400008f0eff */
[----:B------:R-:W2:Y:S01]  /*1780*/  LDL.LU R25, [R1+0x1360] ;  /* 0x0013600001197983 */ /* 0x000ea20000300800 */
[----:B-----5:R-:W-:-:S03]  /*1790*/  IMAD R8, R0, 0x2, R8 ;  /* 0x0000000200087824 */ /* 0x020fc600078e0208 */
[----:B----4-:R0:W-:Y:S04]  /*17a0*/  STL [R1+0x40c], R11 ;  /* 0x00040c0b01007387 */ /* 0x0101e80000100800 */
[----:B------:R4:W-:Y:S04]  /*17b0*/  STL [R1+0x90], R8 ;  /* 0x0000900801007387 */ /* 0x0009e80000100800 */
[----:B------:R5:W2:Y:S04]  /*17c0*/  LDG.E.U16 R12, desc[UR10][R12.64] ;  /* 0x0000000a0c0c7981 */ /* 0x000aa8000c1e1500 */
[----:B0-----:R-:W1:Y:S01]  /*17d0*/  LDL.LU R11, [R1+0x3c] ;  /* 0x00003c00010b7983 */ /* 0x001e620000300800 */
[----:B------:R-:W-:-:S02]  /*17e0*/  LEA R10, P0, R24, R26, 0x1 ;  /* 0x0000001a180a7211 */ /* 0x000fc400078008ff */
[----:B----4-:R-:W-:Y:S01]  /*17f0*/  LEA R8, R0, R8, 0x1 ;  /* 0x0000000800087211 */ /* 0x010fe200078e08ff */
[----:B-1----:R-:W-:Y:S01]  /*1800*/  IMAD.MOV.U32 R15, RZ, RZ, R11 ;  /* 0x000000ffff0f7224 */ /* 0x002fe200078e000b */
[----:B------:R-:W-:Y:S02]  /*1810*/  LEA.HI.X.SX32 R11, R24, R27, 0x1, P0 ;  /* 0x0000001b180b7211 */ /* 0x000fe400000f0eff */
[----:B------:R-:W4:Y:S04]  /*1820*/  LDL.LU R24, [R1+0x135c] ;  /* 0x00135c0001187983 */ /* 0x000f280000300800 */
[----:B------:R-:W4:Y:S01]  /*1830*/  LDG.E.U16 R11, desc[UR10][R10.64] ;  /* 0x0000000a0a0b7981 */ /* 0x000f22000c1e1500 */
[----:B-----5:R-:W-:-:S03]  /*1840*/  IMAD.MOV.U32 R13, RZ, RZ, R15 ;  /* 0x000000ffff0d7224 */ /* 0x020fc600078e000f */
[----:B------:R0:W-:Y:S02]  /*1850*/  STL [R1+0x4c], R8 ;  /* 0x00004c0801007387 */ /* 0x0001e40000100800 */
[----:B------:R-:W-:Y:S02]  /*1860*/  MOV R15, R13 ;  /* 0x0000000d000f7202 */ /* 0x000fe40000000f00 */
[----:B---3--:R1:W-:Y:S01]  /*1870*/  STL [R1+0x408], R14 ;  /* 0x0004080e01007387 */ /* 0x0083e20000100800 */
[----:B0-----:R-:W-:Y:S02]  /*1880*/  LEA R8, R0, R8, 0x1 ;  /* 0x0000000800087211 */ /* 0x001fe400078e08ff */
[----:B-1----:R-:W-:-:S03]  /*1890*/  LEA R14, P0, R13, R26, 0x1 ;  /* 0x0000001a0d0e7211 */ /* 0x002fc600078008ff */
[----:B------:R-:W-:Y:S04]  /*18a0*/  STL [R1+0x10], R8 ;  /* 0x0000100801007387 */ /* 0x000fe80000100800 */
[----:B--2---:R0:W-:Y:S01]  /*18b0*/  STL [R1+0x404], R12 ;  /* 0x0004040c01007387 */ /* 0x0041e20000100800 */
[----:B------:R-:W-:-:S05]  /*18c0*/  LEA.HI.X.SX32 R15, R15, R27, 0x1, P0 ;  /* 0x0000001b0f0f7211 */ /* 0x000fca00000f0eff */
[----:B------:R-:W2:Y:S01]  /*18d0*/  LDG.E.U16 R14, desc[UR10][R14.64] ;  /* 0x0000000a0e0e7981 */ /* 0x000ea2000c1e1500 */
[----:B0-----:R-:W-:-:S04]  /*18e0*/  LEA R12, P1, R25, R26, 0x1 ;  /* 0x0000001a190c7211 */ /* 0x001fc800078208ff */
[----:B------:R-:W-:-:S05]  /*18f0*/  LEA.HI.X.SX32 R13, R25, R27, 0x1, P1 ;  /* 0x0000001b190d7211 */ /* 0x000fca00008f0eff */
[----:B------:R0:W3:Y:S01]  /*1900*/  LDG.E.U16 R15, desc[UR10][R12.64] ;  /* 0x0000000a0c0f7981 */ /* 0x0000e2000c1e1500 */
[----:B------:R-:W-:-:S05]  /*1910*/  IMAD R8, R0, 0x2, R8 ;  /* 0x0000000200087824 */ /* 0x000fca00078e0208 */
[----:B------:R1:W-:Y:S02]  /*1920*/  STL [R1+0x2c], R8 ;  /* 0x00002c0801007387 */ /* 0x0003e40000100800 */
[----:B-1----:R-:W-:-:S05]  /*1930*/  LEA R8, R0, R8, 0x1 ;  /* 0x0000000800087211 */ /* 0x002fca00078e08ff */
[----:B------:R-:W-:Y:S01]  /*1940*/  IMAD R25, R0, 0x2, R8 ;  /* 0x0000000200197824 */ /* 0x000fe200078e0208 */
[----:B----4-:R-:W-:Y:S04]  /*1950*/  STL [R1+0x400], R11 ;  /* 0x0004000b01007387 */ /* 0x010fe80000100800 */
[----:B------:R1:W-:Y:S04]  /*1960*/  STL [R1+0x8c], R8 ;  /* 0x00008c0801007387 */ /* 0x0003e80000100800 */
[----:B-1----:R-:W4:Y:S01]  /*1970*/  LDL.LU R8, [R1+0x1358] ;  /* 0x0013580001087983 */ /* 0x002f220000300800 */
[----:B------:R-:W-:-:S03]  /*1980*/  LEA R10, P0, R24, R26, 0x1 ;  /* 0x0000001a180a7211 */ /* 0x000fc600078008ff */
[----:B------:R1:W-:Y:S01]  /*1990*/  STL [R1+0x48], R25 ;  /* 0x0000481901007387 */ /* 0x0003e20000100800 */
[----:B------:R-:W-:Y:S02]  /*19a0*/  LEA.HI.X.SX32 R11, R24, R27, 0x1, P0 ;  /* 0x0000001b180b7211 */ /* 0x000fe400000f0eff */
[----:B-1----:R-:W-:-:S04]  /*19b0*/  LEA R25, R0, R25, 0x1 ;  /* 0x0000001900197211 */ /* 0x002fc800078e08ff */
[----:B------:R-:W5:Y:S01]  /*19c0*/  LDG.E.U16 R11, desc[UR10][R10.64] ;  /* 0x0000000a0a0b7981 */ /* 0x000f62000c1e1500 */
[C---:B0-----:R-:W-:Y:S01]  /*19d0*/  LEA R12, P0, R5.reuse, R26, 0x1 ;  /* 0x0000001a050c7211 */ /* 0x041fe200078008ff */
[----:B------:R-:W-:Y:S02]  /*19e0*/  IMAD R24, R0, 0x2, R25 ;  /* 0x0000000200187824 */ /* 0x000fe400078e0219 */
[----:B------:R-:W-:Y:S01]  /*19f0*/  STL [R1+0x28], R25 ;  /* 0x0000281901007387 */ /* 0x000fe20000100800 */
[----:B------:R-:W-:-:S03]  /*1a00*/  LEA.HI.X.SX32 R13, R5, R27, 0x1, P0 ;  /* 0x0000001b050d7211 */ /* 0x000fc600000f0eff */
[----:B---3--:R-:W-:Y:S04]  /*1a10*/  STL [R1+0x3f8], R15 ;  /* 0x0003f80f01007387 */ /* 0x008fe80000100800 */
[----:B--2---:R-:W-:Y:S04]  /*1a20*/  STL [R1+0x3fc], R14 ;  /* 0x0003fc0e01007387 */ /* 0x004fe80000100800 */
[----:B------:R0:W-:Y:S02]  /*1a30*/  STL [R1+0x34], R24 ;  /* 0x0000341801007387 */ /* 0x0001e40000100800 */
[----:B0-----:R-:W-:-:S05]  /*1a40*/  LEA R24, R0, R24, 0x1 ;  /* 0x0000001800187211 */ /* 0x001fca00078e08ff */
[----:B------:R0:W-:Y:S01]  /*1a50*/  STL [R1+0x88], R24 ;  /* 0x0000881801007387 */ /* 0x0001e20000100800 */
[----:B------:R-:W-:-:S03]  /*1a60*/  IMAD R5, R0, 0x2, R24 ;  /* 0x0000000200057824 */ /* 0x000fc600078e0218 */
[----:B0-----:R0:W2:Y:S04]  /*1a70*/  LDG.E.U16 R24, desc[UR10][R12.64] ;  /* 0x0000000a0c187981 */ /* 0x0010a8000c1e1500 */
[----:B------:R1:W-:Y:S02]  /*1a80*/  STL [R1+0x44], R5 ;  /* 0x0000440501007387 */ /* 0x0003e40000100800 */
[----:B-1----:R-:W-:Y:S02]  /*1a90*/  LEA R5, R0, R5, 0x1 ;  /* 0x0000000500057211 */ /* 0x002fe400078e08ff */
[----:B----4-:R-:W-:-:S04]  /*1aa0*/  LEA R14, P1, R8, R26, 0x1 ;  /* 0x0000001a080e7211 */ /* 0x010fc800078208ff */
[----:B------:R-:W-:-:S05]  /*1ab0*/  LEA.HI.X.SX32 R15, R8, R27, 0x1, P1 ;  /* 0x0000001b080f7211 */ /* 0x000fca00008f0eff */
[----:B------:R1:W3:Y:S01]  /*1ac0*/  LDG.E.U16 R25, desc[UR10][R14.64] ;  /* 0x0000000a0e197981 */ /* 0x0002e2000c1e1500 */
[----:B------:R-:W-:-:S04]  /*1ad0*/  LEA R8, P0, R9, R26, 0x1 ;  /* 0x0000001a09087211 */ /* 0x000fc800078008ff */
[----:B------:R-:W-:Y:S01]  /*1ae0*/  LEA.HI.X.SX32 R9, R9, R27, 0x1, P0 ;  /* 0x0000001b09097211 */ /* 0x000fe200000f0eff */
[----:B-----5:R-:W-:Y:S04]  /*1af0*/  STL [R1+0x3f4], R11 ;  /* 0x0003f40b01007387 */ /* 0x020fe80000100800 */
[----:B------:R-:W4:Y:S04]  /*1b00*/  LDG.E.U16 R15, desc[UR10][R8.64] ;  /* 0x0000000a080f7981 */ /* 0x000f28000c1e1500 */
[----:B------:R5:W-:Y:S01]  /*1b10*/  STL [R1+0x24], R5 ;  /* 0x0000240501007387 */ /* 0x000be20000100800 */
[----:B------:R-:W-:-:S02]  /*1b20*/  LEA R10, P0, R7, R26, 0x1 ;  /* 0x0000001a070a7211 */ /* 0x000fc400078008ff */
[----:B0-----:R-:W-:Y:S01]  /*1b30*/  LEA R12, P1, R4, R26, 0x1 ;  /* 0x0000001a040c7211 */ /* 0x001fe200078208ff */
[----:B-----5:R-:W-:Y:S01]  /*1b40*/  IMAD R5, R0, 0x2, R5 ;  /* 0x0000000200057824 */ /* 0x020fe200078e0205 */
[----:B------:R-:W-:-:S04]  /*1b50*/  LEA.HI.X.SX32 R11, R7, R27, 0x1, P0 ;  /* 0x0000001b070b7211 */ /* 0x000fc800000f0eff */
[----:B-1----:R-:W-:Y:S01]  /*1b60*/  LEA R14, R0, R5, 0x1 ;  /* 0x00000005000e7211 */ /* 0x002fe200078e08ff */
[----:B------:R-:W-:Y:S01]  /*1b70*/  STL [R1+0x30], R5 ;  /* 0x0000300501007387 */ /* 0x000fe20000100800 */
[----:B------:R-:W-:-:S03]  /*1b80*/  LEA.HI.X.SX32 R13, R4, R27, 0x1, P1 ;  /* 0x0000001b040d7211 */ /* 0x000fc600008f0eff */
[----:B------:R-:W-:Y:S04]  /*1b90*/  STL [R1+0x84], R14 ;  /* 0x0000840e01007387 */ /* 0x000fe80000100800 */
[----:B------:R-:W5:Y:S04]  /*1ba0*/  LDG.E.U16 R13, desc[UR10][R12.64] ;  /* 0x0000000a0c0d7981 */ /* 0x000f68000c1e1500 */
[----:B--2---:R0:W-:Y:S04]  /*1bb0*/  STL [R1+0x3f0], R24 ;  /* 0x0003f01801007387 */ /* 0x0041e80000100800 */
[----:B0-----:R0:W2:Y:S01]  /*1bc0*/  LDG.E.U16 R24, desc[UR10][R10.64] ;  /* 0x0000000a0a187981 */ /* 0x0010a2000c1e1500 */
[----:B------:R-:W-:Y:S01]  /*1bd0*/  IMAD R7, R0, 0x2, R14 ;  /* 0x0000000200077824 */ /* 0x000fe200078e020e */
[----:B------:R-:W-:-:S04]  /*1be0*/  LEA R4, P0, R16, R26, 0x1 ;  /* 0x0000001a10047211 */ /* 0x000fc800078008ff */
[----:B------:R-:W-:Y:S02]  /*1bf0*/  LEA.HI.X.SX32 R5, R16, R27, 0x1, P0 ;  /* 0x0000001b10057211 */ /* 0x000fe400000f0eff */
[----:B0-----:R-:W-:-:S04]  /*1c00*/  LEA R10, P1, R22, R26, 0x1 ;  /* 0x0000001a160a7211 */ /* 0x001fc800078208ff */
[----:B------:R-:W-:-:S05]  /*1c10*/  LEA.HI.X.SX32 R11, R22, R27, 0x1, P1 ;  /* 0x0000001b160b7211 */ /* 0x000fca00008f0eff */
[----:B------:R-:W2:Y:S04]  /*1c20*/  LDG.E.U16 R14, desc[UR10][R10.64] ;  /* 0x0000000a0a0e7981 */ /* 0x000ea8000c1e1500 */
[----:B---3--:R-:W-:Y:S04]  /*1c30*/  STL [R1+0x3ec], R25 ;  /* 0x0003ec1901007387 */ /* 0x008fe80000100800 */
[----:B------:R0:W-:Y:S02]  /*1c40*/  STL [R1+0x40], R7 ;  /* 0x0000400701007387 */ /* 0x0001e40000100800 */
[----:B0-----:R-:W-:-:S02]  /*1c50*/  LEA R7, R0, R7, 0x1 ;  /* 0x0000000700077211 */ /* 0x001fc400078e08ff */
[C---:B------:R-:W-:Y:S02]  /*1c60*/  LEA R25, R0.reuse, R16, 0x1 ;  /* 0x0000001000197211 */ /* 0x040fe400078e08ff */
[----:B------:R0:W3:Y:S04]  /*1c70*/  LDG.E.U16 R16, desc[UR10][R4.64] ;  /* 0x0000000a04107981 */ /* 0x0000e8000c1e1500 */
[----:B------:R1:W-:Y:S01]  /*1c80*/  STL [R1+0x20], R7 ;  /* 0x0000200701007387 */ /* 0x0003e20000100800 */
[C---:B------:R-:W-:Y:S02]  /*1c90*/  IMAD R25, R0.reuse, 0x2, R25 ;  /* 0x0000000200197824 */ /* 0x040fe400078e0219 */
[----:B-1----:R-:W-:-:S05]  /*1ca0*/  IMAD R7, R0, 0x2, R7 ;  /* 0x0000000200077824 */ /* 0x002fca00078e0207 */
[----:B------:R1:W-:Y:S01]  /*1cb0*/  STL [R1+0x1c], R7 ;  /* 0x00001c0701007387 */ /* 0x0003e20000100800 */
[----:B------:R-:W-:Y:S02]  /*1cc0*/  LEA R8, P0, R25, R26, 0x1 ;  /* 0x0000001a19087211 */ /* 0x000fe400078008ff */
[----:B-1----:R-:W-:-:S05]  /*1cd0*/  LEA R7, R0, R7, 0x1 ;  /* 0x0000000700077211 */ /* 0x002fca00078e08ff */
[----:B------:R1:W-:Y:S01]  /*1ce0*/  STL [R1+0x80], R7 ;  /* 0x0000800701007387 */ /* 0x0003e20000100800 */
[-C--:B------:R-:W-:Y:S02]  /*1cf0*/  LEA.HI.X.SX32 R9, R25, R27.reuse, 0x1, P0 ;  /* 0x0000001b19097211 */ /* 0x080fe400000f0eff */
[CC--:B0-----:R-:W-:Y:S01]  /*1d00*/  LEA R4, P0, R23.reuse, R26.reuse, 0x1 ;  /* 0x0000001a17047211 */ /* 0x0c1fe200078008ff */
[----:B----4-:R0:W-:Y:S01]  /*1d10*/  STL [R1+0x3e8], R15 ;  /* 0x0003e80f01007387 */ /* 0x0101e20000100800 */
[----:B-1----:R-:W-:Y:S02]  /*1d20*/  IMAD R7, R0, 0x2, R7 ;  /* 0x0000000200077824 */ /* 0x002fe400078e0207 */
[----:B------:R-:W-:Y:S01]  /*1d30*/  LEA.HI.X.SX32 R5, R23, R27, 0x1, P0 ;  /* 0x0000001b17057211 */ /* 0x000fe200000f0eff */
[----:B0-----:R0:W4:Y:S04]  /*1d40*/  LDG.E.U16 R15, desc[UR10][R8.64] ;  /* 0x0000000a080f7981 */ /* 0x001128000c1e1500 */
[----:B------:R1:W-:Y:S01]  /*1d50*/  STL [R1+0x50], R7 ;  /* 0x0000500701007387 */ /* 0x0003e20000100800 */
[----:B------:R-:W-:-:S03]  /*1d60*/  LEA R10, P0, R3, R26, 0x1 ;  /* 0x0000001a030a7211 */ /* 0x000fc600078008ff */
[----:B------:R0:W4:Y:S01]  /*1d70*/  LDG.E.U16 R12, desc[UR10][R4.64] ;  /* 0x0000000a040c7981 */ /* 0x000122000c1e1500 */
[----:B-1----:R-:W-:Y:S02]  /*1d80*/  LEA R7, R0, R7, 0x1 ;  /* 0x0000000700077211 */ /* 0x002fe400078e08ff */
[----:B------:R-:W-:-:S03]  /*1d90*/  LEA.HI.X.SX32 R11, R3, R27, 0x1, P0 ;  /* 0x0000001b030b7211 */ /* 0x000fc600000f0eff */
[----:B------:R1:W-:Y:S01]  /*1da0*/  STL [R1+0x18], R7 ;  /* 0x0000180701007387 */ /* 0x0003e20000100800 */
[----:B0-----:R-:W-:-:S03]  /*1db0*/  LEA R8, P1, R6, R26, 0x1 ;  /* 0x0000001a06087211 */ /* 0x001fc600078208ff */
[----:B------:R-:W4:Y:S01]  /*1dc0*/  LDG.E.U16 R11, desc[UR10][R10.64] ;  /* 0x0000000a0a0b7981 */ /* 0x000f22000c1e1500 */
[----:B-1----:R-:W-:Y:S01]  /*1dd0*/  IMAD R7, R0, 0x2, R7 ;  /* 0x0000000200077824 */ /* 0x002fe200078e0207 */
[----:B------:R-:W-:-:S04]  /*1de0*/  LEA.HI.X.SX32 R9, R6, R27, 0x1, P1 ;  /* 0x0000001b06097211 */ /* 0x000fc800008f0eff */
[----:B------:R0:W-:Y:S04]  /*1df0*/  STL [R1+0x14], R7 ;  /* 0x0000140701007387 */ /* 0x0001e80000100800 */
[----:B--2---:R-:W-:Y:S01]  /*1e00*/  STL [R1+0x3e4], R24 ;  /* 0x0003e41801007387 */ /* 0x004fe20000100800 */
[----:B0-----:R-:W-:-:S05]  /*1e10*/  LEA R7, R0, R7, 0x1 ;  /* 0x0000000700077211 */ /* 0x001fca00078e08ff */
[----:B------:R-:W-:Y:S04]  /*1e20*/  STL [R1+0x78], R7 ;  /* 0x0000780701007387 */ /* 0x000fe80000100800 */
[----:B-----5:R0:W-:Y:S04]  /*1e30*/  STL [R1+0x3e0], R13 ;  /* 0x0003e00d01007387 */ /* 0x0201e80000100800 */
[----:B0-----:R-:W2:Y:S01]  /*1e40*/  LDG.E.U16 R13, desc[UR10][R8.64] ;  /* 0x0000000a080d7981 */ /* 0x001ea2000c1e1500 */
[----:B------:R-:W-:-:S05]  /*1e50*/  IMAD R3, R0, 0x2, R7 ;  /* 0x0000000200037824 */ /* 0x000fca00078e0207 */
[----:B------:R-:W-:Y:S01]  /*1e60*/  LEA R25, R0, R3, 0x1 ;  /* 0x0000000300197211 */ /* 0x000fe200078e08ff */
[----:B------:R0:W-:Y:S01]  /*1e70*/  STL [R1+0x3c], R3 ;  /* 0x00003c0301007387 */ /* 0x0001e20000100800 */
[----:B------:R-:W-:-:S03]  /*1e80*/  LEA R4, P0, R2, R26, 0x1 ;  /* 0x0000001a02047211 */ /* 0x000fc600078008ff */
[----:B------:R-:W5:Y:S01]  /*1e90*/  LDL.LU R24, [R1+0x4] ;  /* 0x0000040001187983 */ /* 0x000f620000300800 */
[-C--:B------:R-:W-:Y:S02]  /*1ea0*/  LEA.HI.X.SX32 R5, R2, R27.reuse, 0x1, P0 ;  /* 0x0000001b02057211 */ /* 0x080fe400000f0eff */
[CC--:B------:R-:W-:Y:S02]  /*1eb0*/  LEA R6, P0, R20.reuse, R26.reuse, 0x1 ;  /* 0x0000001a14067211 */ /* 0x0c0fe400078008ff */
[CC--:B------:R-:W-:Y:S01]  /*1ec0*/  LEA R2, P1, R19.reuse, R26.reuse, 0x1 ;  /* 0x0000001a13027211 */ /* 0x0c0fe200078208ff */
[----:B------:R1:W5:Y:S01]  /*1ed0*/  LDG.E.U16 R22, desc[UR10][R4.64] ;  /* 0x0000000a04167981 */ /* 0x000362000c1e1500 */
[-C--:B------:R-:W-:Y:S02]  /*1ee0*/  LEA.HI.X.SX32 R7, R20, R27.reuse, 0x1, P0 ;  /* 0x0000001b14077211 */ /* 0x080fe400000f0eff */
[----:B0-----:R-:W-:Y:S02]  /*1ef0*/  LEA.HI.X.SX32 R3, R19, R27, 0x1, P1 ;  /* 0x0000001b13037211 */ /* 0x001fe400008f0eff */
[----:B-1----:R-:W-:-:S04]  /*1f00*/  LEA R4, P0, R21, R26, 0x1 ;  /* 0x0000001a15047211 */ /* 0x002fc800078008ff */
[----:B------:R-:W-:-:S05]  /*1f10*/  LEA.HI.X.SX32 R5, R21, R27, 0x1, P0 ;  /* 0x0000001b15057211 */ /* 0x000fca00000f0eff */
[----:B------:R-:W5:Y:S04]  /*1f20*/  LDG.E.U16 R9, desc[UR10][R4.64] ;  /* 0x0000000a04097981 */ /* 0x000f68000c1e1500 */
[----:B---3--:R0:W-:Y:S02]  /*1f30*/  STL [R1+0x3dc], R16 ;  /* 0x0003dc1001007387 */ /* 0x0081e40000100800 */
[----:B0-----:R-:W-:-:S05]  /*1f40*/  IMAD R16, R0, 0x2, R25 ;  /* 0x0000000200107824 */ /* 0x001fca00078e0219 */
[----:B------:R-:W-:-:S05]  /*1f50*/  LEA R10, R0, R16, 0x1 ;  /* 0x00000010000a7211 */ /* 0x000fca00078e08ff */
[C---:B------:R-:W-:Y:S01]  /*1f60*/  IMAD R20, R0.reuse, 0x2, R10 ;  /* 0x0000000200147824 */ /* 0x040fe200078e020a */
[----:B------:R-:W-:Y:S04]  /*1f70*/  STL [R1+0x133c], R25 ;  /* 0x00133c1901007387 */ /* 0x000fe80000100800 */
[C---:B------:R-:W-:Y:S01]  /*1f80*/  LEA R19, R0.reuse, R20, 0x1 ;  /* 0x0000001400137211 */ /* 0x040fe200078e08ff */
[----:B------:R-:W-:Y:S04]  /*1f90*/  STL [R1+0x1338], R16 ;  /* 0x0013381001007387 */ /* 0x000fe80000100800 */
[----:B------:R-:W-:-:S05]  /*1fa0*/  IMAD R21, R0, 0x2, R19 ;  /* 0x0000000200157824 */ /* 0x000fca00078e0213 */
[----:B------:R-:W-:Y:S01]  /*1fb0*/  LEA R8, R0, R21, 0x1 ;  /* 0x0000001500087211 */ /* 0x000fe200078e08ff */
[----:B----4-:R0:W-:Y:S04]  /*1fc0*/  STL [R1+0x3d8], R15 ;  /* 0x0003d80f01007387 */ /* 0x0101e80000100800 */
[----:B------:R-:W-:Y:S04]  /*1fd0*/  STL [R1+0x70], R10 ;  /* 0x0000700a01007387 */ /* 0x000fe80000100800 */
[----:B------:R1:W-:Y:S04]  /*1fe0*/  STL [R1+0x3d4], R14 ;  /* 0x0003d40e01007387 */ /* 0x0003e80000100800 */
[----:B0-----:R0:W3:Y:S04]  /*1ff0*/  LDG.E.U16 R15, desc[UR10][R2.64] ;  /* 0x0000000a020f7981 */ /* 0x0010e8000c1e1500 */
[----:B-1----:R1:W4:Y:S04]  /*2000*/  LDG.E.U16 R14, desc[UR10][R6.64] ;  /* 0x0000000a060e7981 */ /* 0x002328000c1e1500 */
[----:B------:R-:W-:Y:S01]  /*2010*/  STL [R1+0x1340], R20 ;  /* 0x0013401401007387 */ /* 0x000fe20000100800 */
[----:B0-----:R-:W-:-:S02]  /*2020*/  LEA R2, P1, R18, R26, 0x1 ;  /* 0x0000001a12027211 */ /* 0x001fc400078208ff */
[-C--:B-1----:R-:W-:Y:S01]  /*2030*/  LEA R6, P0, R28, R26.reuse, 0x1 ;  /* 0x0000001a1c067211 */ /* 0x082fe200078008ff */
[----:B------:R-:W-:Y:S01]  /*2040*/  STL [R1+0x1334], R19 ;  /* 0x0013341301007387 */ /* 0x000fe20000100800 */
[-C--:B------:R-:W-:Y:S02]  /*2050*/  LEA.HI.X.SX32 R3, R18, R27.reuse, 0x1, P1 ;  /* 0x0000001b12037211 */ /* 0x080fe400008f0eff */
[----:B------:R-:W-:Y:S01]  /*2060*/  LEA.HI.X.SX32 R7, R28, R27, 0x1, P0 ;  /* 0x0000001b1c077211 */ /* 0x000fe200000f0eff */
[----:B------:R-:W-:Y:S04]  /*2070*/  STL [R1+0x3d0], R12 ;  /* 0x0003d00c01007387 */ /* 0x000fe80000100800 */
[----:B------:R-:W-:Y:S04]  /*2080*/  STL [R1+0x1344], R21 ;  /* 0x0013441501007387 */ /* 0x000fe80000100800 */
[----:B------:R0:W-:Y:S01]  /*2090*/  STL [R1+0x3cc], R11 ;  /* 0x0003cc0b01007387 */ /* 0x0001e20000100800 */
[----:B------:R-:W-:-:S03]  /*20a0*/  LEA R4, P0, R17, R26, 0x1 ;  /* 0x0000001a11047211 */ /* 0x000fc600078008ff */
[----:B------:R1:W3:Y:S04]  /*20b0*/  LDG.E.U16 R16, desc[UR10][R6.64] ;  /* 0x0000000a06107981 */ /* 0x0002e8000c1e1500 */
[----:B------:R1:W3:Y:S04]  /*20c0*/  LDG.E.U16 R10, desc[UR10][R2.64] ;  /* 0x0000000a020a7981 */ /* 0x0002e8000c1e1500 */
[----:B0-----:R-:W3:Y:S04]  /*20d0*/  LDL.LU R11, [R1+0x38] ;  /* 0x00003800010b7983 */ /* 0x001ee80000300800 */
[----:B------:R-:W-:Y:S04]  /*20e0*/  STL [R1+0x7c], R8 ;  /* 0x00007c0801007387 */ /* 0x000fe80000100800 */
[----:B------:R-:W3:Y:S04]  /*20f0*/  LDL.LU R12, [R1+0x8] ;  /* 0x00000800010c7983 */ /* 0x000ee80000300800 */
[----:B--2---:R0:W-:Y:S01]  /*2100*/  STL [R1+0x3c8], R13 ;  /* 0x0003c80d01007387 */ /* 0x0041e20000100800 */
[----:B------:R-:W-:Y:S01]  /*2110*/  LEA.HI.X.SX32 R5, R17, R27, 0x1, P0 ;  /* 0x0000001b11057211 */ /* 0x000fe200000f0eff */
[----:B------:R-:W-:-:S04]  /*2120*/  IMAD R18, R0, 0x2, R8 ;  /* 0x0000000200127824 */ /* 0x000fc800078e0208 */
[----:B------:R2:W3:Y:S04]  /*2130*/  LDG.E.U16 R28, desc[UR10][R4.64] ;  /* 0x0000000a041c7981 */ /* 0x0004e8000c1e1500 */
[----:B0-----:R-:W3:Y:S04]  /*2140*/  LDL.LU R13, [R1+0xc] ;  /* 0x00000c00010d7983 */ /* 0x001ee80000300800 */
[----:B------:R-:W-:Y:S04]  /*2150*/  STL [R1+0x1348], R18 ;  /* 0x0013481201007387 */ /* 0x000fe80000100800 */
[----:B------:R-:W3:Y:S01]  /*2160*/  LDL.LU R19, [R1+0x4c] ;  /* 0x00004c0001137983 */ /* 0x000ee20000300800 */
[----:B------:R-:W-:-:S03]  /*2170*/  LEA R17, R0, R18, 0x1 ;  /* 0x0000001200117211 */ /* 0x000fc600078e08ff */
[----:B-----5:R0:W-:Y:S01]  /*2180*/  STL [R1+0x3c4], R22 ;  /* 0x0003c41601007387 */ /* 0x0201e20000100800 */
[----:B-1----:R-:W-:Y:S01]  /*2190*/  LEA R6, P0, R24, R26, 0x1 ;  /* 0x0000001a18067211 */ /* 0x002fe200078008ff */
[C---:B------:R-:W-:Y:S02]  /*21a0*/  IMAD R23, R0.reuse, 0x2, R29 ;  /* 0x0000000200177824 */ /* 0x040fe400078e021d */
[----:B0-----:R-:W-:Y:S01]  /*21b0*/  IMAD R22, R0, 0x2, R17 ;  /* 0x0000000200167824 */ /* 0x001fe200078e0211 */
[----:B------:R-:W-:-:S04]  /*21c0*/  LEA.HI.X.SX32 R7, R24, R27, 0x1, P0 ;  /* 0x0000001b18077211 */ /* 0x000fc800000f0eff */
[C---:B------:R-:W-:Y:S01]  /*21d0*/  LEA R8, R0.reuse, R22, 0x1 ;  /* 0x0000001600087211 */ /* 0x040fe200078e08ff */
[----:B------:R-:W-:Y:S01]  /*21e0*/  STL [R1+0x134c], R17 ;  /* 0x00134c1101007387 */ /* 0x000fe20000100800 */
[-C--:B------:R-:W-:Y:S02]  /*21f0*/  LEA R2, P1, R29, R26.reuse, 0x1 ;  /* 0x0000001a1d027211 */ /* 0x080fe400078208ff */
[----:B--2---:R-:W-:Y:S02]  /*2200*/  LEA R4, P0, R23, R26, 0x1 ;  /* 0x0000001a17047211 */ /* 0x004fe400078008ff */
[C---:B------:R-:W-:Y:S02]  /*2210*/  LEA R24, R0.reuse, R8, 0x1 ;  /* 0x0000000800187211 */ /* 0x040fe400078e08ff */
[-C--:B------:R-:W-:Y:S02]  /*2220*/  LEA.HI.X.SX32 R3, R29, R27.reuse, 0x1, P1 ;  /* 0x0000001b1d037211 */ /* 0x080fe400008f0eff */
[----:B------:R-:W-:Y:S01]  /*2230*/  LEA.HI.X.SX32 R5, R23, R27, 0x1, P0 ;  /* 0x0000001b17057211 */ /* 0x000fe200000f0eff */
[----:B------:R-:W-:-:S02]  /*2240*/  IMAD R23, R0, 0x2, R24 ;  /* 0x0000000200177824 */ /* 0x000fc400078e0218 */
[----:B------:R0:W2:Y:S04]  /*2250*/  LDG.E.U16 R21, desc[UR10][R2.64] ;  /* 0x0000000a02157981 */ /* 0x0000a8000c1e1500 */
[----:B------:R-:W5:Y:S01]  /*2260*/  LDG.E.U16 R29, desc[UR10][R4.64] ;  /* 0x0000000a041d7981 */ /* 0x000f62000c1e1500 */
[----:B0-----:R-:W-:-:S05]  /*2270*/  LEA R3, R0, R23, 0x1 ;  /* 0x0000001700037211 */ /* 0x001fca00078e08ff */
[----:B------:R-:W-:Y:S01]  /*2280*/  IMAD R2, R0, 0x2, R3 ;  /* 0x0000000200027824 */ /* 0x000fe200078e0203 */
[----:B----4-:R0:W-:Y:S04]  /*2290*/  STL [R1+0x3c0], R14 ;  /* 0x0003c00e01007387 */ /* 0x0101e80000100800 */
[----:B0-----:R-:W4:Y:S04]  /*22a0*/  LDL.LU R14, [R1+0x10] ;  /* 0x00001000010e7983 */ /* 0x001f280000300800 */
[----:B------:R0:W-:Y:S04]  /*22b0*/  STL [R1+0x1350], R22 ;  /* 0x0013501601007387 */ /* 0x0001e80000100800 */
[----:B---3--:R1:W-:Y:S04]  /*22c0*/  STL [R1+0x3bc], R15 ;  /* 0x0003bc0f01007387 */ /* 0x0083e80000100800 */
[----:B------:R3:W-:Y:S04]  /*22d0*/  STL [R1+0x74], R8 ;  /* 0x0000740801007387 */ /* 0x0007e80000100800 */
[----:B0-----:R0:W2:Y:S04]  /*22e0*/  LDG.E.U16 R22, desc[UR10][R6.64] ;  /* 0x0000000a06167981 */ /* 0x0010a8000c1e1500 */
[----:B-1----:R-:W5:Y:S04]  /*22f0*/  LDL.LU R15, [R1+0x2c] ;  /* 0x00002c00010f7983 */ /* 0x002f680000300800 */
[----:B------:R1:W-:Y:S01]  /*2300*/  STL [R1+0x3b8], R9 ;  /* 0x0003b80901007387 */ /* 0x0003e20000100800 */
[----:B---3--:R-:W-:-:S03]  /*2310*/  LEA R8, P0, R11, R26, 0x1 ;  /* 0x0000001a0b087211 */ /* 0x008fc600078008ff */
[----:B------:R-:W-:Y:S04]  /*2320*/  STL [R1+0x1354], R24 ;  /* 0x0013541801007387 */ /* 0x000fe80000100800 */
[----:B------:R-:W3:Y:S01]  /*2330*/  LDL.LU R20, [R1+0x48] ;  /* 0x0000480001147983 */ /* 0x000ee20000300800 */
[----:B0-----:R-:W-:-:S03]  /*2340*/  LEA R6, P1, R12, R26, 0x1 ;  /* 0x0000001a0c067211 */ /* 0x001fc600078208ff */
[----:B------:R0:W-:Y:S01]  /*2350*/  STL [R1+0x3b4], R16 ;  /* 0x0003b41001007387 */ /* 0x0001e20000100800 */
[-C--:B-1----:R-:W-:Y:S02]  /*2360*/  LEA.HI.X.SX32 R9, R11, R27.reuse, 0x1, P0 ;  /* 0x0000001b0b097211 */ /* 0x082fe400000f0eff */
[----:B------:R-:W-:-:S03]  /*2370*/  LEA.HI.X.SX32 R7, R12, R27, 0x1, P1 ;  /* 0x0000001b0c077211 */ /* 0x000fc600008f0eff */
[----:B------:R-:W3:Y:S04]  /*2380*/  LDG.E.U16 R17, desc[UR10][R8.64] ;  /* 0x0000000a08117981 */ /* 0x000ee8000c1e1500 */
[----:B0-----:R-:W3:Y:S04]  /*2390*/  LDL.LU R16, [R1+0x28] ;  /* 0x0000280001107983 */ /* 0x001ee80000300800 */
[----:B------:R0:W-:Y:S04]  /*23a0*/  STL [R1+0x3b0], R10 ;  /* 0x0003b00a01007387 */ /* 0x0001e80000100800 */
[----:B------:R-:W-:Y:S04]  /*23b0*/  STL [R1+0x68], R2 ;  /* 0x0000680201007387 */ /* 0x000fe80000100800 */
[----:B------:R-:W3:Y:S01]  /*23c0*/  LDL.LU R25, [R1+0x34] ;  /* 0x0000340001197983 */ /* 0x000ee20000300800 */
[----:B0-----:R-:W-:-:S03]  /*23d0*/  LEA R10, P0, R13, R26, 0x1 ;  /* 0x0000001a0d0a7211 */ /* 0x001fc600078008ff */
[----:B------:R0:W3:Y:S01]  /*23e0*/  LDG.E.U16 R18, desc[UR10][R6.64] ;  /* 0x0000000a06127981 */ /* 0x0000e2000c1e1500 */
[----:B------:R-:W-:-:S03]  /*23f0*/  LEA.HI.X.SX32 R11, R13, R27, 0x1, P0 ;  /* 0x0000001b0d0b7211 */ /* 0x000fc600000f0eff */
[----:B------:R1:W-:Y:S04]  /*2400*/  STL [R1+0x3ac], R28 ;  /* 0x0003ac1c01007387 */ /* 0x0003e80000100800 */
[----:B-1----:R5:W3:Y:S01]  /*2410*/  LDG.E.U16 R28, desc[UR10][R10.64] ;  /* 0x0000000a0a1c7981 */ /* 0x002ae2000c1e1500 */
[----:B0-----:R-:W-:-:S04]  /*2420*/  LEA R6, P0, R19, R26, 0x1 ;  /* 0x0000001a13067211 */ /* 0x001fc800078008ff */
[----:B------:R-:W-:Y:S02]  /*2430*/  LEA.HI.X.SX32 R7, R19, R27, 0x1, P0 ;  /* 0x0000001b13077211 */ /* 0x000fe400000f0eff */
[----:B------:R-:W3:Y:S01]  /*2440*/  LDL.LU R19, [R1+0x44] ;  /* 0x0000440001137983 */ /* 0x000ee20000300800 */
[----:B------:R-:W-:-:S03]  /*2450*/  LEA R5, R0, R2, 0x1 ;  /* 0x0000000200057211 */ /* 0x000fc600078e08ff */
[----:B------:R-:W3:Y:S02]  /*2460*/  LDL.LU R24, [R1+0x24] ;  /* 0x0000240001187983 */ /* 0x000ee40000300800 */
[----:B------:R-:W-:-:S05]  /*2470*/  IMAD R8, R0, 0x2, R5 ;  /* 0x0000000200087824 */ /* 0x000fca00078e0205 */
[----:B------:R-:W-:-:S05]  /*2480*/  LEA R9, R0, R8, 0x1 ;  /* 0x0000000800097211 */ /* 0x000fca00078e08ff */
[----:B------:R-:W-:Y:S01]  /*2490*/  IMAD R2, R0, 0x2, R9 ;  /* 0x0000000200027824 */ /* 0x000fe200078e0209 */
[----:B----4-:R-:W-:-:S04]  /*24a0*/  LEA R12, P1, R14, R26, 0x1 ;  /* 0x0000001a0e0c7211 */ /* 0x010fc800078208ff */
[----:B------:R-:W-:Y:S01]  /*24b0*/  LEA.HI.X.SX32 R13, R14, R27, 0x1, P1 ;  /* 0x0000001b0e0d7211 */ /* 0x000fe200008f0eff */
[----:B--2---:R0:W-:Y:S01]  /*24c0*/  STL [R1+0x3a8], R22 ;  /* 0x0003a81601007387 */ /* 0x0041e20000100800 */
[----:B-----5:R-:W-:-:S03]  /*24d0*/  LEA R10, P0, R15, R26, 0x1 ;  /* 0x0000001a0f0a7211 */ /* 0x020fc600078008ff */
[----:B------:R-:W-:Y:S01]  /*24e0*/  STL [R1+0x60], R2 ;  /* 0x0000600201007387 */ /* 0x000fe20000100800 */
[----:B------:R-:W-:-:S03]  /*24f0*/  LEA.HI.X.SX32 R11, R15, R27, 0x1, P0 ;  /* 0x0000001b0f0b7211 */ /* 0x000fc600000f0eff */
[----:B0-----:R-:W2:Y:S04]  /*2500*/  LDL.LU R22, [R1+0x30] ;  /* 0x0000300001167983 */ /* 0x001ea80000300800 */
[----:B------:R0:W-:Y:S01]  /*2510*/  STL [R1+0x3a4], R21 ;  /* 0x0003a41501007387 */ /* 0x0001e20000100800 */
[----:B---3--:R-:W-:-:S03]  /*2520*/  LEA R14, P0, R20, R26, 0x1 ;  /* 0x0000001a140e7211 */ /* 0x008fc600078008ff */
[----:B------:R1:W-:Y:S04]  /*2530*/  STL [R1+0x3a0], R29 ;  /* 0x0003a01d01007387 */ /* 0x0003e80000100800 */
[----:B0-----:R-:W3:Y:S04]  /*2540*/  LDG.E.U16 R21, desc[UR10][R6.64] ;  /* 0x0000000a06157981 */ /* 0x001ee8000c1e1500 */
[----:B-1----:R0:W4:Y:S01]  /*2550*/  LDG.E.U16 R29, desc[UR10][R12.64] ;  /* 0x0000000a0c1d7981 */ /* 0x002122000c1e1500 */
[----:B------:R-:W-:-:S03]  /*2560*/  LEA.HI.X.SX32 R15, R20, R27, 0x1, P0 ;  /* 0x0000001b140f7211 */ /* 0x000fc600000f0eff */
[----:B------:R1:W-:Y:S04]  /*2570*/  STL [R1+0x39c], R17 ;  /* 0x00039c1101007387 */ /* 0x0003e80000100800 */
[----:B------:R-:W5:Y:S01]  /*2580*/  LDG.E.U16 R14, desc[UR10][R14.64] ;  /* 0x0000000a0e0e7981 */ /* 0x000f62000c1e1500 */
[----:B0-----:R-:W-:-:S03]  /*2590*/  LEA R12, P1, R16, R26, 0x1 ;  /* 0x0000001a100c7211 */ /* 0x001fc600078208ff */
[----:B-1----:R-:W2:Y:S01]  /*25a0*/  LDL.LU R17, [R1+0x40] ;  /* 0x0000400001117983 */ /* 0x002ea20000300800 */
[----:B------:R-:W-:-:S03]  /*25b0*/  LEA.HI.X.SX32 R13, R16, R27, 0x1, P1 ;  /* 0x0000001b100d7211 */ /* 0x000fc600008f0eff */
[----:B------:R0:W-:Y:S04]  /*25c0*/  STL [R1+0x398], R18 ;  /* 0x0003981201007387 */ /* 0x0001e80000100800 */
[----:B------:R-:W2:Y:S04]  /*25d0*/  LDG.E.U16 R15, desc[UR10][R12.64] ;  /* 0x0000000a0c0f7981 */ /* 0x000ea8000c1e1500 */
[----:B0-----:R-:W2:Y:S04]  /*25e0*/  LDL.LU R18, [R1+0x20] ;  /* 0x0000200001127983 */ /* 0x001ea80000300800 */
[----:B------:R0:W-:Y:S04]  /*25f0*/  STL [R1+0x394], R28 ;  /* 0x0003941c01007387 */ /* 0x0001e80000100800 */
[----:B0-----:R0:W5:Y:S02]  /*2600*/  LDG.E.U16 R28, desc[UR10][R10.64] ;  /* 0x0000000a0a1c7981 */ /* 0x001164000c1e1500 */
[----:B0-----:R-:W-:-:S04]  /*2610*/  LEA R10, P0, R25, R26, 0x1 ;  /* 0x0000001a190a7211 */ /* 0x001fc800078008ff */
[----:B------:R-:W-:Y:S02]  /*2620*/  LEA.HI.X.SX32 R11, R25, R27, 0x1, P0 ;  /* 0x0000001b190b7211 */ /* 0x000fe400000f0eff */
[----:B------:R-:W-:-:S04]  /*2630*/  LEA R12, P0, R19, R26, 0x1 ;  /* 0x0000001a130c7211 */ /* 0x000fc800078008ff */
[----:B------:R2:W5:Y:S01]  /*2640*/  LDG.E.U16 R11, desc[UR10][R10.64] ;  /* 0x0000000a0a0b7981 */ /* 0x000562000c1e1500 */
[----:B------:R-:W-:-:S06]  /*2650*/  LEA.HI.X.SX32 R13, R19, R27, 0x1, P0 ;  /* 0x0000001b130d7211 */ /* 0x000fcc00000f0eff */
[----:B------:R0:W5:Y:S01]  /*2660*/  LDG.E.U16 R13, desc[UR10][R12.64] ;  /* 0x0000000a0c0d7981 */ /* 0x000162000c1e1500 */
[----:B------:R-:W-:-:S05]  /*2670*/  LEA R4, R0, R2, 0x1 ;  /* 0x0000000200047211 */ /* 0x000fca00078e08ff */
[----:B------:R-:W-:-:S05]  /*2680*/  IMAD R7, R0, 0x2, R4 ;  /* 0x0000000200077824 */ /* 0x000fca00078e0204 */
[----:B------:R-:W-:-:S05]  /*2690*/  LEA R2, R0, R7, 0x1 ;  /* 0x0000000700027211 */ /* 0x000fca00078e08ff */
[C---:B------:R-:W-:Y:S01]  /*26a0*/  IMAD R6, R0.reuse, 0x2, R2 ;  /* 0x0000000200067824 */ /* 0x040fe200078e0202 */
[----:B---3--:R1:W-:Y:S04]  /*26b0*/  STL [R1+0x390], R21 ;  /* 0x0003901501007387 */ /* 0x0083e80000100800 */
[----:B-1----:R-:W3:Y:S04]  /*26c0*/  LDL.LU R21, [R1+0x1c] ;  /* 0x00001c0001157983 */ /* 0x002ee80000300800 */
[----:B------:R-:W-:Y:S04]  /*26d0*/  STL [R1+0x6c], R6 ;  /* 0x00006c0601007387 */ /* 0x000fe80000100800 */
[----:B----4-:R1:W-:Y:S04]  /*26e0*/  STL [R1+0x38c], R29 ;  /* 0x00038c1d01007387 */ /* 0x0103e80000100800 */
[----:B------:R-:W4:Y:S04]  /*26f0*/  LDL.LU R20, [R1+0x50] ;  /* 0x0000500001147983 */ /* 0x000f280000300800 */
[----:B------:R-:W4:Y:S01]  /*2700*/  LDL.LU R25, [R1+0x18] ;  /* 0x0000180001197983 */ /* 0x000f220000300800 */
[----:B-1----:R-:W-:-:S03]  /*2710*/  LEA R29, R0, R6, 0x1 ;  /* 0x00000006001d7211 */ /* 0x002fc600078e08ff */
[----:B------:R-:W4:Y:S02]  /*2720*/  LDL.LU R16, [R1+0x14] ;  /* 0x0000140001107983 */ /* 0x000f240000300800 */
[----:B------:R-:W-:Y:S01]  /*2730*/  IMAD R6, R0, 0x2, R29 ;  /* 0x0000000200067824 */ /* 0x000fe200078e021d */
[----:B--2---:R-:W-:Y:S01]  /*2740*/  LEA R10, P0, R22, R26, 0x1 ;  /* 0x0000001a160a7211 */ /* 0x004fe200078008ff */
[----:B-----5:R1:W-:Y:S04]  /*2750*/  STL [R1+0x388], R28 ;  /* 0x0003881c01007387 */ /* 0x0203e80000100800 */
[----:B------:R-:W-:Y:S04]  /*2760*/  STL [R1+0x380], R15 ;  /* 0x0003800f01007387 */ /* 0x000fe80000100800 */
[----:B------:R2:W-:Y:S01]  /*2770*/  STL [R1+0x384], R14 ;  /* 0x0003840e01007387 */ /* 0x0005e20000100800 */
[----:B-1----:R-:W-:-:S02]  /*2780*/  LEA R28, R0, R6, 0x1 ;  /* 0x00000006001c7211 */ /* 0x002fc400078e08ff */
[----:B--2---:R-:W-:-:S03]  /*2790*/  LEA R14, P1, R24, R26, 0x1 ;  /* 0x0000001a180e7211 */ /* 0x004fc600078208ff */
[----:B------:R-:W-:Y:S01]  /*27a0*/  IMAD R19, R0, 0x2, R28 ;  /* 0x0000000200137824 */ /* 0x000fe200078e021c */
[-C--:B------:R-:W-:Y:S02]  /*27b0*/  LEA.HI.X.SX32 R15, R24, R27.reuse, 0x1, P1 ;  /* 0x0000001b180f7211 */ /* 0x080fe400008f0eff */
[----:B------:R-:W2:Y:S04]  /*27c0*/  LDL.LU R24, [R1+0x1354] ;  /* 0x0013540001187983 */ /* 0x000ea80000300800 */
[----:B------:R1:W-:Y:S04]  /*27d0*/  STL [R1+0x37c], R11 ;  /* 0x00037c0b01007387 */ /* 0x0003e80000100800 */
[----:B------:R5:W2:Y:S04]  /*27e0*/  LDG.E.U16 R15, desc[UR10][R14.64] ;  /* 0x0000000a0e0f7981 */ /* 0x000aa8000c1e1500 */
[----:B------:R5:W-:Y:S01]  /*27f0*/  STL [R1+0x64], R19 ;  /* 0x0000641301007387 */ /* 0x000be20000100800 */
[----:B-1----:R-:W-:-:S02]  /*2800*/  LEA.HI.X.SX32 R11, R22, R27, 0x1, P0 ;  /* 0x0000001b160b7211 */ /* 0x002fc400000f0eff */
[----:B0-----:R-:W-:Y:S01]  /*2810*/  LEA R12, P0, R17, R26, 0x1 ;  /* 0x0000001a110c7211 */ /* 0x001fe200078008ff */
[----:B------:R-:W4:Y:S04]  /*2820*/  LDL.LU R22, [R1+0x1350] ;  /* 0x0013500001167983 */ /* 0x000f280000300800 */
[----:B------:R3:W4:Y:S01]  /*2830*/  LDG.E.U16 R11, desc[UR10][R10.64] ;  /* 0x0000000a0a0b7981 */ /* 0x000722000c1e1500 */
[----:B-----5:R-:W-:-:S05]  /*2840*/  LEA R19, R0, R19, 0x1 ;  /* 0x0000001300137211 */ /* 0x020fca00078e08ff */
[----:B------:R-:W-:Y:S04]  /*2850*/  STL [R1+0x8], R19 ;  /* 0x0000081301007387 */ /* 0x000fe80000100800 */
[----:B------:R0:W-:Y:S02]  /*2860*/  STL [R1+0x378], R13 ;  /* 0x0003780d01007387 */ /* 0x0001e40000100800 */
[----:B0-----:R-:W-:-:S06]  /*2870*/  LEA.HI.X.SX32 R13, R17, R27, 0x1, P0 ;  /* 0x0000001b110d7211 */ /* 0x001fcc00000f0eff */
[----:B------:R-:W5:Y:S01]  /*2880*/  LDG.E.U16 R13, desc[UR10][R12.64] ;  /* 0x0000000a0c0d7981 */ /* 0x000f62000c1e1500 */
[----:B------:R-:W-:-:S05]  /*2890*/  IMAD R19, R0, 0x2, R19 ;  /* 0x0000000200137824 */ /* 0x000fca00078e0213 */
[----:B------:R0:W-:Y:S01]  /*28a0*/  STL [R1], R19 ;  /* 0x0000001301007387 */ /* 0x0001e20000100800 */
[-C--:B------:R-:W-:Y:S02]  /*28b0*/  LEA R14, P1, R18, R26.reuse, 0x1 ;  /* 0x0000001a120e7211 */ /* 0x080fe400078208ff */
[----:B0-----:R-:W-:Y:S02]  /*28c0*/  LEA R19, R0, R19, 0x1 ;  /* 0x0000001300137211 */ /* 0x001fe400078e08ff */
[----:B---3--:R-:W-:Y:S01]  /*28d0*/  LEA R10, P0, R21, R26, 0x1 ;  /* 0x0000001a150a7211 */ /* 0x008fe200078008ff */
[----:B--2---:R0:W-:Y:S04]  /*28e0*/  STL [R1+0x374], R15 ;  /* 0x0003740f01007387 */ /* 0x0041e80000100800 */
[----:B------:R-:W2:Y:S04]  /*28f0*/  LDL.LU R17, [R1+0x134c] ;  /* 0x00134c0001117983 */ /* 0x000ea80000300800 */
[----:B------:R1:W-:Y:S01]  /*2900*/  STL [R1+0x4], R19 ;  /* 0x0000041301007387 */ /* 0x0003e20000100800 */
[----:B0-----:R-:W-:-:S03]  /*2910*/  LEA.HI.X.SX32 R15, R18, R27, 0x1, P1 ;  /* 0x0000001b120f7211 */ /* 0x001fc600008f0eff */
[----:B------:R-:W3:Y:S01]  /*2920*/  LDL.LU R18, [R1+0x1348] ;  /* 0x0013480001127983 */ /* 0x000ee20000300800 */
[----:B-1----:R-:W-:-:S03]  /*2930*/  IMAD R19, R0, 0x2, R19 ;  /* 0x0000000200137824 */ /* 0x002fc600078e0213 */
[----:B----4-:R0:W-:Y:S04]  /*2940*/  STL [R1+0x370], R11 ;  /* 0x0003700b01007387 */ /* 0x0101e80000100800 */
[----:B------:R1:W-:Y:S01]  /*2950*/  STL [R1+0x5c], R19 ;  /* 0x00005c1301007387 */ /* 0x0003e20000100800 */
[----:B0-----:R-:W-:-:S03]  /*2960*/  LEA.HI.X.SX32 R11, R21, R27, 0x1, P0 ;  /* 0x0000001b150b7211 */ /* 0x001fc600000f0eff */
[----:B------:R-:W4:Y:S01]  /*2970*/  LDL.LU R21, [R1+0x1344] ;  /* 0x0013440001157983 */ /* 0x000f220000300800 */
[----:B-1----:R-:W-:-:S03]  /*2980*/  LEA R19, R0, R19, 0x1 ;  /* 0x0000001300137211 */ /* 0x002fc600078e08ff */
[----:B------:R-:W2:Y:S04]  /*2990*/  LDG.E.U16 R11, desc[UR10][R10.64] ;  /* 0x0000000a0a0b7981 */ /* 0x000ea8000c1e1500 */
[----:B------:R-:W-:Y:S04]  /*29a0*/  STL [R1+0x44], R19 ;  /* 0x0000441301007387 */ /* 0x000fe80000100800 */
[----:B-----5:R0:W-:Y:S04]  /*29b0*/  STL [R1+0x36c], R13 ;  /* 0x00036c0d01007387 */ /* 0x0201e80000100800 */
[----:B0-----:R0:W5:Y:S01]  /*29c0*/  LDG.E.U16 R13, desc[UR10][R14.64] ;  /* 0x0000000a0e0d7981 */ /* 0x001162000c1e1500 */
[----:B------:R-:W-:-:S05]  /*29d0*/  IMAD R12, R0, 0x2, R19 ;  /* 0x00000002000c7824 */ /* 0x000fca00078e0213 */
[----:B------:R-:W-:Y:S01]  /*29e0*/  LEA R19, R0, R12, 0x1 ;  /* 0x0000000c00137211 */ /* 0x000fe200078e08ff */
[----:B------:R1:W-:Y:S01]  /*29f0*/  STL [R1+0xc], R12 ;  /* 0x00000c0c01007387 */ /* 0x0003e20000100800 */
[----:B0-----:R-:W-:-:S04]  /*2a00*/  LEA R14, P0, R20, R26, 0x1 ;  /* 0x0000001a140e7211 */ /* 0x001fc800078008ff */
[----:B------:R-:W-:Y:S02]  /*2a10*/  LEA.HI.X.SX32 R15, R20, R27, 0x1, P0 ;  /* 0x0000001b140f7211 */ /* 0x000fe400000f0eff */
[----:B-1----:R-:W-:-:S03]  /*2a20*/  LEA R12, P1, R25, R26, 0x1 ;  /* 0x0000001a190c7211 */ /* 0x002fc600078208ff */
[----:B------:R0:W2:Y:S04]  /*2a30*/  LDG.E.U16 R14, desc[UR10][R14.64] ;  /* 0x0000000a0e0e7981 */ /* 0x0000a8000c1e1500 */
[----:B-----5:R1:W-:Y:S04]  /*2a40*/  STL [R1+0x368], R13 ;  /* 0x0003680d01007387 */ /* 0x0203e80000100800 */
[----:B------:R-:W5:Y:S04]  /*2a50*/  LDL.LU R20, [R1+0x1340] ;  /* 0x0013400001147983 */ /* 0x000f680000300800 */
[----:B------:R0:W-:Y:S01]  /*2a60*/  STL [R1+0x10], R19 ;  /* 0x0000101301007387 */ /* 0x0001e20000100800 */
[----:B-1----:R-:W-:-:S03]  /*2a70*/  LEA.HI.X.SX32 R13, R25, R27, 0x1, P1 ;  /* 0x0000001b190d7211 */ /* 0x002fc600008f0eff */
[----:B------:R-:W3:Y:S01]  /*2a80*/  LDL.LU R25, [R1+0x133c] ;  /* 0x00133c0001197983 */ /* 0x000ee20000300800 */
[----:B0-----:R-:W-:-:S03]  /*2a90*/  IMAD R19, R0, 0x2, R19 ;  /* 0x0000000200137824 */ /* 0x001fc600078e0213 */
[----:B--2---:R0:W-:Y:S04]  /*2aa0*/  STL [R1+0x364], R11 ;  /* 0x0003640b01007387 */ /* 0x0041e80000100800 */
[----:B------:R1:W-:Y:S04]  /*2ab0*/  STL [R1+0x1ec], R19 ;  /* 0x0001ec1301007387 */ /* 0x0003e80000100800 */
[----:B------:R2:W2:Y:S04]  /*2ac0*/  LDG.E.U16 R12, desc[UR10][R12.64] ;  /* 0x0000000a0c0c7981 */ /* 0x0004a8000c1e1500 */
[----:B0-----:R-:W2:Y:S01]  /*2ad0*/  LDL.LU R11, [R1+0x3c] ;  /* 0x00003c00010b7983 */ /* 0x001ea20000300800 */
[----:B------:R-:W-:-:S02]  /*2ae0*/  LEA R10, P0, R16, R26, 0x1 ;  /* 0x0000001a100a7211 */ /* 0x000fc400078008ff */
[----:B-1----:R-:W-:Y:S01]  /*2af0*/  LEA R19, R0, R19, 0x1 ;  /* 0x0000001300137211 */ /* 0x002fe200078e08ff */
[----:B--2---:R-:W-:Y:S01]  /*2b00*/  IMAD.MOV.U32 R15, RZ, RZ, R11 ;  /* 0x000000ffff0f7224 */ /* 0x004fe200078e000b */
[----:B------:R-:W-:Y:S02]  /*2b10*/  LEA.HI.X.SX32 R11, R16, R27, 0x1, P0 ;  /* 0x0000001b100b7211 */ /* 0x000fe400000f0eff */
[----:B------:R-:W2:Y:S04]  /*2b20*/  LDL.LU R16, [R1+0x1338] ;  /* 0x0013380001107983 */ /* 0x000ea80000300800 */
[----:B------:R-:W2:Y:S01]  /*2b30*/  LDG.E.U16 R11, desc[UR10][R10.64] ;  /* 0x0000000a0a0b7981 */ /* 0x000ea2000c1e1500 */
[----:B------:R-:W-:-:S03]  /*2b40*/  IMAD.MOV.U32 R13, RZ, RZ, R15 ;  /* 0x000000ffff0d7224 */ /* 0x000fc600078e000f */
[----:B------:R0:W-:Y:S02]  /*2b50*/  STL [R1+0x54], R19 ;  /* 0x0000541301007387 */ /* 0x0001e40000100800 */
[----:B------:R-:W-:Y:S02]  /*2b60*/  MOV R15, R13 ;  /* 0x0000000d000f7202 */ /* 0x000fe40000000f00 */
[----:B------:R1:W-:Y:S01]  /*2b70*/  STL [R1+0x360], R14 ;  /* 0x0003600e01007387 */ /* 0x0003e20000100800 */
[----:B0-----:R-:W-:Y:S02]  /*2b80*/  LEA R19, R0, R19, 0x1 ;  /* 0x0000001300137211 */ /* 0x001fe400078e08ff */
[----:B-1----:R-:W-:-:S03]  /*2b90*/  LEA R14, P0, R13, R26, 0x1 ;  /* 0x0000001a0d0e7211 */ /* 0x002fc600078008ff */
[----:B------:R0:W-:Y:S04]  /*2ba0*/  STL [R1+0x14], R19 ;  /* 0x0000141301007387 */ /* 0x0001e80000100800 */
[----:B------:R3:W-:Y:S01]  /*2bb0*/  STL [R1+0x35c], R12 ;  /* 0x00035c0c01007387 */ /* 0x0007e20000100800 */
[----:B------:R-:W-:Y:S01]  /*2bc0*/  LEA.HI.X.SX32 R15, R15, R27, 0x1, P0 ;  /* 0x0000001b0f0f7211 */ /* 0x000fe200000f0eff */
[----:B0-----:R-:W-:-:S04]  /*2bd0*/  IMAD R19, R0, 0x2, R19 ;  /* 0x0000000200137824 */ /* 0x001fc800078e0213 */
[----:B------:R-:W4:Y:S01]  /*2be0*/  LDG.E.U16 R14, desc[UR10][R14.64] ;  /* 0x0000000a0e0e7981 */ /* 0x000f22000c1e1500 */
[----:B---3--:R-:W-:-:S04]  /*2bf0*/  LEA R12, P1, R25, R26, 0x1 ;  /* 0x0000001a190c7211 */ /* 0x008fc800078208ff */
[----:B------:R-:W-:Y:S01]  /*2c00*/  LEA.HI.X.SX32 R13, R25, R27, 0x1, P1 ;  /* 0x0000001b190d7211 */ /* 0x000fe200008f0eff */
[----:B------:R0:W-:Y:S04]  /*2c10*/  STL [R1+0x30], R19 ;  /* 0x0000301301007387 */ /* 0x0001e80000100800 */
[----:B------:R5:W3:Y:S01]  /*2c20*/  LDG.E.U16 R15, desc[UR10][R12.64] ;  /* 0x0000000a0c0f7981 */ /* 0x000ae2000c1e1500 */
[----:B0-----:R-:W-:-:S05]  /*2c30*/  LEA R19, R0, R19, 0x1 ;  /* 0x0000001300137211 */ /* 0x001fca00078e08ff */
[----:B------:R-:W-:Y:S01]  /*2c40*/  IMAD R25, R0, 0x2, R19 ;  /* 0x0000000200197824 */ /* 0x000fe200078e0213 */
[----:B--2---:R-:W-:Y:S04]  /*2c50*/  STL [R1+0x358], R11 ;  /* 0x0003580b01007387 */ /* 0x004fe80000100800 */
[----:B------:R0:W-:Y:S01]  /*2c60*/  STL [R1+0x1e8], R19 ;  /* 0x0001e81301007387 */ /* 0x0001e20000100800 */
[----:B------:R-:W-:-:S03]  /*2c70*/  LEA R10, P0, R16, R26, 0x1 ;  /* 0x0000001a100a7211 */ /* 0x000fc600078008ff */
[----:B0-----:R-:W2:Y:S01]  /*2c80*/  LDL.LU R19, [R1+0x1334] ;  /* 0x0013340001137983 */ /* 0x001ea20000300800 */
[----:B------:R-:W-:Y:S02]  /*2c90*/  LEA.HI.X.SX32 R11, R16, R27, 0x1, P0 ;  /* 0x0000001b100b7211 */ /* 0x000fe400000f0eff */
[----:B-----5:R-:W-:-:S04]  /*2ca0*/  LEA R12, P0, R20, R26, 0x1 ;  /* 0x0000001a140c7211 */ /* 0x020fc800078008ff */
[----:B------:R-:W-:Y:S02]  /*2cb0*/  LEA.HI.X.SX32 R13, R20, R27, 0x1, P0 ;  /* 0x0000001b140d7211 */ /* 0x000fe400000f0eff */
[----:B------:R0:W5:Y:S04]  /*2cc0*/  LDG.E.U16 R20, desc[UR10][R10.64] ;  /* 0x0000000a0a147981 */ /* 0x000168000c1e1500 */
[----:B------:R1:W-:Y:S02]  /*2cd0*/  STL [R1+0x50], R25 ;  /* 0x0000501901007387 */ /* 0x0003e40000100800 */
[----:B-1----:R-:W-:-:S05]  /*2ce0*/  LEA R25, R0, R25, 0x1 ;  /* 0x0000001900197211 */ /* 0x002fca00078e08ff */
[----:B------:R1:W-:Y:S01]  /*2cf0*/  STL [R1+0x2c], R25 ;  /* 0x00002c1901007387 */ /* 0x0003e20000100800 */
[----:B------:R-:W-:-:S03]  /*2d00*/  IMAD R16, R0, 0x2, R25 ;  /* 0x0000000200107824 */ /* 0x000fc600078e0219 */
[----:B-1----:R1:W5:Y:S04]  /*2d10*/  LDG.E.U16 R25, desc[UR10][R12.64] ;  /* 0x0000000a0c197981 */ /* 0x002368000c1e1500 */
[----:B---3--:R-:W-:Y:S04]  /*2d20*/  STL [R1+0x350], R15 ;  /* 0x0003500f01007387 */ /* 0x008fe80000100800 */
[----:B----4-:R-:W-:Y:S04]  /*2d30*/  STL [R1+0x354], R14 ;  /* 0x0003540e01007387 */ /* 0x010fe80000100800 */
[----:B------:R3:W-:Y:S02]  /*2d40*/  STL [R1+0x3c], R16 ;  /* 0x00003c1001007387 */ /* 0x0007e40000100800 */
[----:B---3--:R-:W-:-:S05]  /*2d50*/  LEA R16, R0, R16, 0x1 ;  /* 0x0000001000107211 */ /* 0x008fca00078e08ff */
[----:B------:R3:W-:Y:S02]  /*2d60*/  STL [R1+0x1dc], R16 ;  /* 0x0001dc1001007387 */ /* 0x0007e40000100800 */
[----:B---3--:R-:W-:-:S05]  /*2d70*/  IMAD R16, R0, 0x2, R16 ;  /* 0x0000000200107824 */ /* 0x008fca00078e0210 */
[----:B------:R3:W-:Y:S01]  /*2d80*/  STL [R1+0x4c], R16 ;  /* 0x00004c1001007387 */ /* 0x0007e20000100800 */
[C---:B0-----:R-:W-:Y:S02]  /*2d90*/  LEA R10, P0, R21.reuse, R26, 0x1 ;  /* 0x0000001a150a7211 */ /* 0x041fe400078008ff */
[----:B---3--:R-:W-:Y:S02]  /*2da0*/  LEA R16, R0, R16, 0x1 ;  /* 0x0000001000107211 */ /* 0x008fe400078e08ff */
[----:B------:R-:W-:-:S03]  /*2db0*/  LEA.HI.X.SX32 R11, R21, R27, 0x1, P0 ;  /* 0x0000001b150b7211 */ /* 0x000fc600000f0eff */
[----:B------:R0:W-:Y:S01]  /*2dc0*/  STL [R1+0x28], R16 ;  /* 0x0000281001007387 */ /* 0x0001e20000100800 */
[----:B-1----:R-:W-:Y:S01]  /*2dd0*/  LEA R12, P0, R18, R26, 0x1 ;  /* 0x0000001a120c7211 */ /* 0x002fe200078008ff */
[----:B0-----:R-:W-:-:S05]  /*2de0*/  IMAD R16, R0, 0x2, R16 ;  /* 0x0000000200107824 */ /* 0x001fca00078e0210 */
[----:B------:R0:W-:Y:S01]  /*2df0*/  STL [R1+0x38], R16 ;  /* 0x0000381001007387 */ /* 0x0001e20000100800 */
[----:B------:R-:W-:Y:S02]  /*2e00*/  LEA.HI.X.SX32 R13, R18, R27, 0x1, P0 ;  /* 0x0000001b120d7211 */ /* 0x000fe400000f0eff */
[----:B0-----:R-:W-:Y:S02]  /*2e10*/  LEA R16, R0, R16, 0x1 ;  /* 0x0000001000107211 */ /* 0x001fe400078e08ff */
[----:B--2---:R-:W-:-:S04]  /*2e20*/  LEA R14, P1, R19, R26, 0x1 ;  /* 0x0000001a130e7211 */ /* 0x004fc800078208ff */
[----:B------:R-:W-:-:S05]  /*2e30*/  LEA.HI.X.SX32 R15, R19, R27, 0x1, P1 ;  /* 0x0000001b130f7211 */ /* 0x000fca00008f0eff */
[----:B------:R0:W2:Y:S04]  /*2e40*/  LDG.E.U16 R19, desc[UR10][R14.64] ;  /* 0x0000000a0e137981 */ /* 0x0000a8000c1e1500 */
[----:B-----5:R1:W-:Y:S04]  /*2e50*/  STL [R1+0x34c], R20 ;  /* 0x00034c1401007387 */ /* 0x0203e80000100800 */
[----:B-1----:R1:W3:Y:S01]  /*2e60*/  LDG.E.U16 R20, desc[UR10][R10.64] ;  /* 0x0000000a0a147981 */ /* 0x0022e2000c1e1500 */
[----:B0-----:R-:W-:-:S03]  /*2e70*/  LEA R14, P1, R17, R26, 0x1 ;  /* 0x0000001a110e7211 */ /* 0x001fc600078208ff */
[----:B------:R-:W-:Y:S01]  /*2e80*/  STL [R1+0x1d4], R16 ;  /* 0x0001d41001007387 */ /* 0x000fe20000100800 */
[----:B------:R-:W-:-:S05]  /*2e90*/  LEA.HI.X.SX32 R15, R17, R27, 0x1, P1 ;  /* 0x0000001b110f7211 */ /* 0x000fca00008f0eff */
[----:B------:R-:W4:Y:S04]  /*2ea0*/  LDG.E.U16 R17, desc[UR10][R14.64] ;  /* 0x0000000a0e117981 */ /* 0x000f28000c1e1500 */
[----:B------:R0:W-:Y:S04]  /*2eb0*/  STL [R1+0x348], R25 ;  /* 0x0003481901007387 */ /* 0x0001e80000100800 */
[----:B0-----:R0:W5:Y:S01]  /*2ec0*/  LDG.E.U16 R25, desc[UR10][R12.64] ;  /* 0x0000000a0c197981 */ /* 0x001162000c1e1500 */
[----:B------:R-:W-:-:S05]  /*2ed0*/  IMAD R21, R0, 0x2, R16 ;  /* 0x0000000200157824 */ /* 0x000fca00078e0210 */
[----:B------:R-:W-:Y:S02]  /*2ee0*/  LEA R16, R0, R21, 0x1 ;  /* 0x0000001500107211 */ /* 0x000fe400078e08ff */
[----:B-1----:R-:W-:-:S03]  /*2ef0*/  LEA R10, P0, R22, R26, 0x1 ;  /* 0x0000001a160a7211 */ /* 0x002fc600078008ff */
[----:B------:R1:W-:Y:S01]  /*2f00*/  STL [R1+0x1c], R16 ;  /* 0x00001c1001007387 */ /* 0x0003e20000100800 */
[----:B------:R-:W-:Y:S02]  /*2f10*/  LEA.HI.X.SX32 R11, R22, R27, 0x1, P0 ;  /* 0x0000001b160b7211 */ /* 0x000fe400000f0eff */
[----:B0-----:R-:W-:Y:S01]  /*2f20*/  LEA R12, P0, R24, R26, 0x1 ;  /* 0x0000001a180c7211 */ /* 0x001fe200078008ff */
[----:B-1----:R-:W-:-:S05]  /*2f30*/  IMAD R16, R0, 0x2, R16 ;  /* 0x0000000200107824 */ /* 0x002fca00078e0210 */
[----:B------:R0:W-:Y:S01]  /*2f40*/  STL [R1+0x34], R16 ;  /* 0x0000341001007387 */ /* 0x0001e20000100800 */
[----:B------:R-:W-:Y:S02]  /*2f50*/  LEA.HI.X.SX32 R13, R24, R27, 0x1, P0 ;  /* 0x0000001b180d7211 */ /* 0x000fe400000f0eff */
[----:B------:R-:W-:Y:S01]  /*2f60*/  LEA R14, P1, R23, R26, 0x1 ;  /* 0x0000001a170e7211 */ /* 0x000fe200078208ff */
[----:B------:R1:W4:Y:S01]  /*2f70*/  LDG.E.U16 R24, desc[UR10][R10.64] ;  /* 0x0000000a0a187981 */ /* 0x000322000c1e1500 */
[----:B0-----:R-:W-:-:S05]  /*2f80*/  LEA R16, R0, R16, 0x1 ;  /* 0x0000001000107211 */ /* 0x001fca00078e08ff */
[----:B------:R0:W-:Y:S01]  /*2f90*/  STL [R1+0x1cc], R16 ;  /* 0x0001cc1001007387 */ /* 0x0001e20000100800 */
[----:B------:R-:W-:Y:S02]  /*2fa0*/  LEA.HI.X.SX32 R15, R23, R27, 0x1, P1 ;  /* 0x0000001b170f7211 */ /* 0x000fe400008f0eff */
[----:B-1----:R-:W-:-:S03]  /*2fb0*/  LEA R10, P0, R3, R26, 0x1 ;  /* 0x0000001a030a7211 */ /* 0x002fc600078008ff */
[----:B------:R1:W4:Y:S01]  /*2fc0*/  LDG.E.U16 R18, desc[UR10][R14.64] ;  /* 0x0000000a0e127981 */ /* 0x000322000c1e1500 */
[----:B0-----:R-:W-:Y:S01]  /*2fd0*/  IMAD R16, R0, 0x2, R16 ;  /* 0x0000000200107824 */ /* 0x001fe200078e0210 */
[----:B------:R-:W-:Y:S02]  /*2fe0*/  LEA.HI.X.SX32 R11, R3, R27, 0x1, P0 ;  /* 0x0000001b030b7211 */ /* 0x000fe400000f0eff */
[----:B-1----:R-:W-:-:S04]  /*2ff0*/  LEA R14, P0, R5, R26, 0x1 ;  /* 0x0000001a050e7211 */ /* 0x002fc800078008ff */
[----:B------:R-:W-:-:S06]  /*3000*/  LEA.HI.X.SX32 R15, R5, R27, 0x1, P0 ;  /* 0x0000001b050f7211 */ /* 0x000fcc00000f0eff */
[----:B------:R-:W4:Y:S04]  /*3010*/  LDG.E.U16 R15, desc[UR10][R14.64] ;  /* 0x0000000a0e0f7981 */ /* 0x000f28000c1e1500 */
[----:B--2---:R0:W-:Y:S04]  /*3020*/  STL [R1+0x344], R19 ;  /* 0x0003441301007387 */ /* 0x0041e80000100800 */
[----:B------:R1:W-:Y:S04]  /*3030*/  STL [R1+0x40], R16 ;  /* 0x0000401001007387 */ /* 0x0003e80000100800 */
[----:B0-----:R0:W2:Y:S01]  /*3040*/  LDG.E.U16 R19, desc[UR10][R12.64] ;  /* 0x0000000a0c137981 */ /* 0x0010a2000c1e1500 */
[----:B-1----:R-:W-:-:S05]  /*3050*/  LEA R16, R0, R16, 0x1 ;  /* 0x0000001000107211 */ /* 0x002fca00078e08ff */
[----:B------:R-:W-:Y:S01]  /*3060*/  STL [R1+0x18], R16 ;  /* 0x0000181001007387 */ /* 0x000fe20000100800 */
[----:B------:R-:W-:Y:S01]  /*3070*/  IMAD R3, R0, 0x2, R16 ;  /* 0x0000000200037824 */ /* 0x000fe200078e0210 */
[CC--:B0-----:R-:W-:Y:S02]  /*3080*/  LEA R12, P1, R8.reuse, R26.reuse, 0x1 ;  /* 0x0000001a080c7211 */ /* 0x0c1fe400078208ff */
[----:B---3--:R0:W-:Y:S02]  /*3090*/  STL [R1+0x340], R20 ;  /* 0x0003401401007387 */ /* 0x0081e40000100800 */
[----:B------:R-:W-:Y:S02]  /*30a0*/  LEA.HI.X.SX32 R13, R8, R27, 0x1, P1 ;  /* 0x0000001b080d7211 */ /* 0x000fe400008f0eff */
[----:B------:R1:W-:Y:S04]  /*30b0*/  STL [R1+0x24], R3 ;  /* 0x0000240301007387 */ /* 0x0003e80000100800 */
[----:B0-----:R-:W3:Y:S01]  /*30c0*/  LDG.E.U16 R20, desc[UR10][R10.64] ;  /* 0x0000000a0a147981 */ /* 0x001ee2000c1e1500 */
[----:B------:R-:W-:-:S02]  /*30d0*/  LEA R8, P0, R9, R26, 0x1 ;  /* 0x0000001a09087211 */ /* 0x000fc400078008ff */
[----:B-1----:R-:W-:Y:S01]  /*30e0*/  LEA R3, R0, R3, 0x1 ;  /* 0x0000000300037211 */ /* 0x002fe200078e08ff */
[----:B-----5:R0:W-:Y:S01]  /*30f0*/  STL [R1+0x33c], R25 ;  /* 0x00033c1901007387 */ /* 0x0201e20000100800 */
[----:B------:R-:W-:-:S03]  /*3100*/  LEA.HI.X.SX32 R9, R9, R27, 0x1, P0 ;  /* 0x0000001b09097211 */ /* 0x000fc600000f0eff */
[C---:B------:R-:W-:Y:S02]  /*3110*/  IMAD R22, R0.reuse, 0x2, R3 ;  /* 0x0000000200167824 */ /* 0x040fe400078e0203 */
[----:B------:R-:W5:Y:S04]  /*3120*/  LDG.E.U16 R23, desc[UR10][R8.64] ;  /* 0x0000000a08177981 */ /* 0x000f68000c1e1500 */
[----:B0-----:R0:W5:Y:S01]  /*3130*/  LDG.E.U16 R25, desc[UR10][R12.64] ;  /* 0x0000000a0c197981 */ /* 0x001162000c1e1500 */
[----:B------:R-:W-:-:S03]  /*3140*/  LEA R16, R0, R22, 0x1 ;  /* 0x0000001600107211 */ /* 0x000fc600078e08ff */
[----:B------:R-:W-:Y:S01]  /*3150*/  STL [R1+0x1c8], R3 ;  /* 0x0001c80301007387 */ /* 0x000fe20000100800 */
[----:B0-----:R-:W-:-:S03]  /*3160*/  LEA R12, P0, R4, R26, 0x1 ;  /* 0x0000001a040c7211 */ /* 0x001fc600078008ff */
[----:B----4-:R0:W-:Y:S01]  /*3170*/  STL [R1+0x338], R17 ;  /* 0x0003381101007387 */ /* 0x0101e20000100800 */
[----:B------:R-:W-:-:S03]  /*3180*/  LEA.HI.X.SX32 R13, R4, R27, 0x1, P0 ;  /* 0x0000001b040d7211 */ /* 0x000fc600000f0eff */
[----:B------:R1:W-:Y:S04]  /*3190*/  STL [R1+0x131c], R16 ;  /* 0x00131c1001007387 */ /* 0x0003e80000100800 */
[----:B------:R-:W4:Y:S01]  /*31a0*/  LDG.E.U16 R13, desc[UR10][R12.64] ;  /* 0x0000000a0c0d7981 */ /* 0x000f22000c1e1500 */
[----:B0-----:R-:W-:-:S03]  /*31b0*/  IMAD R17, R0, 0x2, R16 ;  /* 0x0000000200117824 */ /* 0x001fc600078e0210 */
[----:B-1----:R-:W4:Y:S02]  /*31c0*/  LDL.LU R16, [R1+0x8] ;  /* 0x0000080001107983 */ /* 0x002f240000300800 */
[----:B------:R-:W-:Y:S02]  /*31d0*/  LEA R3, R0, R17, 0x1 ;  /* 0x0000001100037211 */ /* 0x000fe400078e08ff */
[----:B------:R0:W-:Y:S04]  /*31e0*/  STL [R1+0x334], R24 ;  /* 0x0003341801007387 */ /* 0x0001e80000100800 */
[----:B------:R1:W-:Y:S01]  /*31f0*/  STL [R1+0x1314], R17 ;  /* 0x0013141101007387 */ /* 0x0003e20000100800 */
[----:B------:R-:W-:-:S03]  /*3200*/  LEA R10, P1, R7, R26, 0x1 ;  /* 0x0000001a070a7211 */ /* 0x000fc600078208ff */
[----:B0-----:R-:W4:Y:S01]  /*3210*/  LDL.LU R24, [R1] ;  /* 0x0000000001187983 */ /* 0x001f220000300800 */
[CC--:B------:R-:W-:Y:S02]  /*3220*/  LEA R4, P0, R2.reuse, R26.reuse, 0x1 ;  /* 0x0000001a02047211 */ /* 0x0c0fe400078008ff */
[-C--:B------:R-:W-:Y:S02]  /*3230*/  LEA.HI.X.SX32 R11, R7, R27.reuse, 0x1, P1 ;  /* 0x0000001b070b7211 */ /* 0x080fe400008f0eff */
[-C--:B------:R-:W-:Y:S02]  /*3240*/  LEA.HI.X.SX32 R5, R2, R27.reuse, 0x1, P0 ;  /* 0x0000001b02057211 */ /* 0x080fe400000f0eff */
[C---:B------:R-:W-:Y:S01]  /*3250*/  LEA R8, P0, R29.reuse, R26, 0x1 ;  /* 0x0000001a1d087211 */ /* 0x040fe200078008ff */
[----:B------:R0:W4:Y:S03]  /*3260*/  LDG.E.U16 R12, desc[UR10][R10.64] ;  /* 0x0000000a0a0c7981 */ /* 0x000126000c1e1500 */
[----:B------:R-:W-:-:S02]  /*3270*/  LEA.HI.X.SX32 R9, R29, R27, 0x1, P0 ;  /* 0x0000001b1d097211 */ /* 0x000fc400000f0eff */
[----:B------:R-:W-:-:S03]  /*3280*/  LEA R2, P1, R6, R26, 0x1 ;  /* 0x0000001a06027211 */ /* 0x000fc600078208ff */
[----:B-1----:R-:W4:Y:S01]  /*3290*/  LDG.E.U16 R17, desc[UR10][R8.64] ;  /* 0x0000000a08117981 */ /* 0x002f22000c1e1500 */
[----:B0-----:R-:W-:-:S04]  /*32a0*/  LEA R10, P0, R28, R26, 0x1 ;  /* 0x0000001a1c0a7211 */ /* 0x001fc800078008ff */
[----:B------:R-:W-:Y:S01]  /*32b0*/  LEA.HI.X.SX32 R11, R28, R27, 0x1, P0 ;  /* 0x0000001b1c0b7211 */ /* 0x000fe200000f0eff */
[----:B--2---:R0:W-:Y:S04]  /*32c0*/  STL [R1+0x330], R19 ;  /* 0x0003301301007387 */ /* 0x0041e80000100800 */
[----:B------:R-:W-:Y:S01]  /*32d0*/  STL [R1+0x1c0], R3 ;  /* 0x0001c00301007387 */ /* 0x000fe20000100800 */
[----:B0-----:R-:W-:-:S03]  /*32e0*/  IMAD R19, R0, 0x2, R3 ;  /* 0x0000000200137824 */ /* 0x001fc600078e0203 */
[----:B------:R0:W-:Y:S04]  /*32f0*/  STL [R1+0x32c], R18 ;  /* 0x00032c1201007387 */ /* 0x0001e80000100800 */
[----:B------:R1:W-:Y:S04]  /*3300*/  STL [R1+0x1310], R19 ;  /* 0x0013101301007387 */ /* 0x0003e80000100800 */
[----:B------:R-:W2:Y:S01]  /*3310*/  LDL.LU R14, [R1+0x4] ;  /* 0x00000400010e7983 */ /* 0x000ea20000300800 */
[----:B0-----:R-:W-:-:S03]  /*3320*/  LEA R18, R0, R19, 0x1 ;  /* 0x0000001300127211 */ /* 0x001fc600078e08ff */
[----:B---3--:R0:W-:Y:S04]  /*3330*/  STL [R1+0x328], R20 ;  /* 0x0003281401007387 */ /* 0x0081e80000100800 */
[----:B-1----:R1:W3:Y:S01]  /*3340*/  LDG.E.U16 R19, desc[UR10][R4.64] ;  /* 0x0000000a04137981 */ /* 0x0022e2000c1e1500 */
[----:B0-----:R-:W-:-:S03]  /*3350*/  IMAD R20, R0, 0x2, R18 ;  /* 0x0000000200147824 */ /* 0x001fc600078e0212 */
[----:B------:R-:W-:Y:S02]  /*3360*/  STL [R1+0x1318], R18 ;  /* 0x0013181201007387 */ /* 0x000fe40000100800 */
[----:B------:R-:W-:Y:S02]  /*3370*/  LEA R7, R0, R20, 0x1 ;  /* 0x0000001400077211 */ /* 0x000fe400078e08ff */
[----:B------:R-:W-:Y:S01]  /*3380*/  STL [R1+0x1320], R20 ;  /* 0x0013201401007387 */ /* 0x000fe20000100800 */
[----:B------:R-:W-:-:S03]  /*3390*/  LEA.HI.X.SX32 R3, R6, R27, 0x1, P1 ;  /* 0x0000001b06037211 */ /* 0x000fc600008f0eff */
[----:B------:R0:W-:Y:S01]  /*33a0*/  STL [R1+0x324], R15 ;  /* 0x0003240f01007387 */ /* 0x0001e20000100800 */
[----:B------:R-:W-:-:S03]  /*33b0*/  IMAD R6, R0, 0x2, R7 ;  /* 0x0000000200067824 */ /* 0x000fc600078e0207 */
[----:B------:R-:W3:Y:S04]  /*33c0*/  LDG.E.U16 R5, desc[UR10][R10.64] ;  /* 0x0000000a0a057981 */ /* 0x000ee8000c1e1500 */
[----:B0-----:R-:W3:Y:S04]  /*33d0*/  LDL.LU R15, [R1+0x44] ;  /* 0x00004400010f7983 */ /* 0x001ee80000300800 */
[----:B------:R-:W-:Y:S04]  /*33e0*/  STL [R1+0x1b4], R7 ;  /* 0x0001b40701007387 */ /* 0x000fe80000100800 */
[----:B-----5:R0:W-:Y:S01]  /*33f0*/  STL [R1+0x320], R25 ;  /* 0x0003201901007387 */ /* 0x0201e20000100800 */
[----:B-1----:R-:W-:-:S03]  /*3400*/  LEA R4, R0, R6, 0x1 ;  /* 0x0000000600047211 */ /* 0x002fc600078e08ff */
[----:B0-----:R-:W5:Y:S04]  /*3410*/  LDL.LU R25, [R1+0xc] ;  /* 0x00000c0001197983 */ /* 0x001f680000300800 */
[----:B------:R0:W-:Y:S04]  /*3420*/  STL [R1+0x31c], R23 ;  /* 0x00031c1701007387 */ /* 0x0001e80000100800 */
[----:B0-----:R-:W5:Y:S04]  /*3430*/  LDL.LU R23, [R1+0x10] ;  /* 0x0000100001177983 */ /* 0x001f680000300800 */
[----:B------:R0:W-:Y:S04]  /*3440*/  STL [R1+0x1324], R6 ;  /* 0x0013240601007387 */ /* 0x0001e80000100800 */
[----:B------:R1:W-:Y:S04]  /*3450*/  STL [R1+0x1328], R4 ;  /* 0x0013280401007387 */ /* 0x0003e80000100800 */
[----:B0-----:R0:W5:Y:S04]  /*3460*/  LDG.E.U16 R6, desc[UR10][R2.64] ;  /* 0x0000000a02067981 */ /* 0x001168000c1e1500 */
[----:B----4-:R-:W-:Y:S04]  /*3470*/  STL [R1+0x318], R13 ;  /* 0x0003180d01007387 */ /* 0x010fe80000100800 */
[----:B------:R-:W4:Y:S01]  /*3480*/  LDL.LU R18, [R1+0x54] ;  /* 0x0000540001127983 */ /* 0x000f220000300800 */
[----:B0-----:R-:W-:-:S03]  /*3490*/  LEA R2, P0, R16, R26, 0x1 ;  /* 0x0000001a10027211 */ /* 0x001fc600078008ff */
[----:B------:R-:W4:Y:S01]  /*34a0*/  LDL.LU R29, [R1+0x14] ;  /* 0x00001400011d7983 */ /* 0x000f220000300800 */
[----:B------:R-:W-:-:S05]  /*34b0*/  LEA.HI.X.SX32 R3, R16, R27, 0x1, P0 ;  /* 0x0000001b10037211 */ /* 0x000fca00000f0eff */
[----:B------:R0:W4:Y:S01]  /*34c0*/  LDG.E.U16 R20, desc[UR10][R2.64] ;  /* 0x0000000a02147981 */ /* 0x000122000c1e1500 */
[----:B------:R-:W-:Y:S01]  /*34d0*/  IMAD R7, R0, 0x2, R4 ;  /* 0x0000000200077824 */ /* 0x000fe200078e0204 */
[----:B------:R-:W-:-:S04]  /*34e0*/  LEA R8, P1, R24, R26, 0x1 ;  /* 0x0000001a18087211 */ /* 0x000fc800078208ff */
[----:B-1----:R-:W-:Y:S02]  /*34f0*/  LEA R4, R0, R7, 0x1 ;  /* 0x0000000700047211 */ /* 0x002fe400078e08ff */
[----:B------:R-:W-:Y:S01]  /*3500*/  LEA.HI.X.SX32 R9, R24, R27, 0x1, P1 ;  /* 0x0000001b18097211 */ /* 0x000fe200008f0eff */
[----:B------:R-:W-:Y:S02]  /*3510*/  STL [R1+0x132c], R7 ;  /* 0x00132c0701007387 */ /* 0x000fe40000100800 */
[C---:B------:R-:W-:Y:S02]  /*3520*/  IMAD R24, R0.reuse, 0x2, R4 ;  /* 0x0000000200187824 */ /* 0x040fe400078e0204 */
[----:B------:R2:W-:Y:S04]  /*3530*/  STL [R1+0x314], R12 ;  /* 0x0003140c01007387 */ /* 0x0005e80000100800 */
[----:B------:R-:W-:Y:S01]  /*3540*/  STL [R1+0x130], R4 ;  /* 0x0001300401007387 */ /* 0x000fe20000100800 */
[----:B0-----:R-:W-:-:S03]  /*3550*/  LEA R3, R0, R24, 0x1 ;  /* 0x0000001800037211 */ /* 0x001fc600078e08ff */
[----:B------:R5:W4:Y:S01]  /*3560*/  LDG.E.U16 R28, desc[UR10][R8.64] ;  /* 0x0000000a081c7981 */ /* 0x000b22000c1e1500 */
[----:B--2---:R-:W-:-:S03]  /*3570*/  LEA R12, P0, R14, R26, 0x1 ;  /* 0x0000001a0e0c7211 */ /* 0x004fc600078008ff */
[----:B---3--:R0:W-:Y:S01]  /*3580*/  STL [R1+0x310], R19 ;  /* 0x0003101301007387 */ /* 0x0081e20000100800 */
[----:B------:R-:W-:-:S05]  /*3590*/  LEA.HI.X.SX32 R13, R14, R27, 0x1, P0 ;  /* 0x0000001b0e0d7211 */ /* 0x000fca00000f0eff */
[----:B------:R1:W2:Y:S04]  /*35a0*/  LDG.E.U16 R7, desc[UR10][R12.64] ;  /* 0x0000000a0c077981 */ /* 0x0002a8000c1e1500 */
[----:B0-----:R-:W3:Y:S04]  /*35b0*/  LDL.LU R19, [R1+0x30] ;  /* 0x0000300001137983 */ /* 0x001ee80000300800 */
[----:B------:R-:W-:Y:S04]  /*35c0*/  STL [R1+0x1330], R24 ;  /* 0x0013301801007387 */ /* 0x000fe80000100800 */
[----:B------:R0:W-:Y:S04]  /*35d0*/  STL [R1+0x30c], R17 ;  /* 0x00030c1101007387 */ /* 0x0001e80000100800 */
[----:B------:R-:W3:Y:S01]  /*35e0*/  LDL.LU R14, [R1+0x50] ;  /* 0x00005000010e7983 */ /* 0x000ee20000300800 */
[----:B0-----:R-:W-:Y:S01]  /*35f0*/  IMAD.MOV.U32 R17, RZ, RZ, R21 ;  /* 0x000000ffff117224 */ /* 0x001fe200078e0015 */
[----:B------:R-:W-:-:S02]  /*3600*/  LEA R21, R0, R3, 0x1 ;  /* 0x0000000300157211 */ /* 0x000fc400078e08ff */
[----:B------:R-:W-:-:S03]  /*3610*/  LEA R10, P0, R15, R26, 0x1 ;  /* 0x0000001a0f0a7211 */ /* 0x000fc600078008ff */
[----:B------:R-:W-:Y:S01]  /*3620*/  IMAD R2, R0, 0x2, R21 ;  /* 0x0000000200027824 */ /* 0x000fe200078e0215 */
[----:B------:R-:W-:Y:S02]  /*3630*/  LEA.HI.X.SX32 R11, R15, R27, 0x1, P0 ;  /* 0x0000001b0f0b7211 */ /* 0x000fe400000f0eff */
[----:B------:R-:W3:Y:S01]  /*3640*/  LDL.LU R15, [R1+0x2c] ;  /* 0x00002c00010f7983 */ /* 0x000ee20000300800 */
[----:B-----5:R-:W-:-:S04]  /*3650*/  LEA R8, P1, R25, R26, 0x1 ;  /* 0x0000001a19087211 */ /* 0x020fc800078208ff */
[----:B------:R-:W-:Y:S02]  /*3660*/  LEA.HI.X.SX32 R9, R25, R27, 0x1, P1 ;  /* 0x0000001b19097211 */ /* 0x000fe400008f0eff */
[----:B-1----:R-:W-:-:S04]  /*3670*/  LEA R12, P0, R23, R26, 0x1 ;  /* 0x0000001a170c7211 */ /* 0x002fc800078008ff */
[----:B------:R-:W-:Y:S01]  /*3680*/  LEA.HI.X.SX32 R13, R23, R27, 0x1, P0 ;  /* 0x0000001b170d7211 */ /* 0x000fe200000f0eff */
[----:B------:R0:W-:Y:S04]  /*3690*/  STL [R1+0x308], R6 ;  /* 0x0003080601007387 */ /* 0x0001e80000100800 */
[----:B------:R-:W-:Y:S04]  /*36a0*/  STL [R1+0x1ac], R2 ;  /* 0x0001ac0201007387 */ /* 0x000fe80000100800 */
[----:B------:R-:W5:Y:S04]  /*36b0*/  LDL.LU R16, [R1+0x3c] ;  /* 0x00003c0001107983 */ /* 0x000f680000300800 */
[----:B------:R1:W-:Y:S04]  /*36c0*/  STL [R1+0x304], R5 ;  /* 0x0003040501007387 */ /* 0x0003e80000100800 */
[----:B0-----:R4:W5:Y:S04]  /*36d0*/  LDG.E.U16 R6, desc[UR10][R10.64] ;  /* 0x0000000a0a067981 */ /* 0x001968000c1e1500 */
[----:B-1----:R0:W5:Y:S01]  /*36e0*/  LDG.E.U16 R5, desc[UR10][R8.64] ;  /* 0x0000000a08057981 */ /* 0x002162000c1e1500 */
[----:B----4-:R-:W-:-:S02]  /*36f0*/  LEA R10, P1, R29, R26, 0x1 ;  /* 0x0000001a1d0a7211 */ /* 0x010fc400078208ff */
[----:B0-----:R-:W-:-:S04]  /*3700*/  LEA R8, P0, R18, R26, 0x1 ;  /* 0x0000001a12087211 */ /* 0x001fc800078008ff */
[-C--:B------:R-:W-:Y:S02]  /*3710*/  LEA.HI.X.SX32 R9, R18, R27.reuse, 0x1, P0 ;  /* 0x0000001b12097211 */ /* 0x080fe400000f0eff */
[----:B------:R-:W4:Y:S01]  /*3720*/  LDL.LU R18, [R1+0x4c] ;  /* 0x00004c0001127983 */ /* 0x000f220000300800 */
[----:B------:R-:W-:-:S03]  /*3730*/  LEA.HI.X.SX32 R11, R29, R27, 0x1, P1 ;  /* 0x0000001b1d0b7211 */ /* 0x000fc600008f0eff */
[----:B------:R-:W4:Y:S04]  /*3740*/  LDL.LU R24, [R1+0x28] ;  /* 0x0000280001187983 */ /* 0x000f280000300800 */
[----:B------:R0:W-:Y:S04]  /*3750*/  STL [R1+0x300], R20 ;  /* 0x0003001401007387 */ /* 0x0001e80000100800 */
[----:B------:R-:W4:Y:S04]  /*3760*/  LDG.E.U16 R29, desc[UR10][R8.64] ;  /* 0x0000000a081d7981 */ /* 0x000f28000c1e1500 */
[----:B0-----:R3:W4:Y:S01]  /*3770*/  LDG.E.U16 R20, desc[UR10][R12.64] ;  /* 0x0000000a0c147981 */ /* 0x001722000c1e1500 */
[----:B------:R-:W-:-:S05]  /*3780*/  LEA R25, R0, R2, 0x1 ;  /* 0x0000000200197211 */ /* 0x000fca00078e08ff */
[----:B------:R-:W-:-:S05]  /*3790*/  IMAD R2, R0, 0x2, R25 ;  /* 0x0000000200027824 */ /* 0x000fca00078e0219 */
[----:B------:R-:W-:-:S05]  /*37a0*/  LEA R23, R0, R2, 0x1 ;  /* 0x0000000200177211 */ /* 0x000fca00078e08ff */
[----:B------:R-:W-:-:S05]  /*37b0*/  IMAD R4, R0, 0x2, R23 ;  /* 0x0000000200047824 */ /* 0x000fca00078e0217 */
[----:B------:R-:W-:Y:S04]  /*37c0*/  STL [R1+0x140], R4 ;  /* 0x0001400401007387 */ /* 0x000fe80000100800 */
[----:B------:R0:W-:Y:S02]  /*37d0*/  STL [R1+0x2fc], R28 ;  /* 0x0002fc1c01007387 */ /* 0x0001e40000100800 */
[----:B0-----:R-:W-:Y:S02]  /*37e0*/  LEA R28, R0, R4, 0x1 ;  /* 0x00000004001c7211 */ /* 0x001fe400078e08ff */
[----:B--2---:R0:W-:Y:S01]  /*37f0*/  STL [R1+0x2f8], R7 ;  /* 0x0002f80701007387 */ /* 0x0041e20000100800 */
[----:B---3--:R-:W-:-:S04]  /*3800*/  LEA R12, P0, R19, R26, 0x1 ;  /* 0x0000001a130c7211 */ /* 0x008fc800078008ff */
[----:B------:R-:W-:Y:S01]  /*3810*/  LEA.HI.X.SX32 R13, R19, R27, 0x1, P0 ;  /* 0x0000001b130d7211 */ /* 0x000fe200000f0eff */
[----:B0-----:R-:W2:Y:S04]  /*3820*/  LDL.LU R7, [R1+0x38] ;  /* 0x0000380001077983 */ /* 0x001ea80000300800 */
[----:B-----5:R0:W-:Y:S04]  /*3830*/  STL [R1+0x2f4], R6 ;  /* 0x0002f40601007387 */ /* 0x0201e80000100800 */
[----:B------:R-:W3:Y:S04]  /*3840*/  LDL.LU R4, [R1+0x1c] ;  /* 0x00001c0001047983 */ /* 0x000ee80000300800 */
[----:B------:R-:W-:Y:S04]  /*3850*/  STL [R1+0x2f0], R5 ;  /* 0x0002f00501007387 */ /* 0x000fe80000100800 */
[----:B0-----:R0:W5:Y:S04]  /*3860*/  LDG.E.U16 R6, desc[UR10][R10.64] ;  /* 0x0000000a0a067981 */ /* 0x001168000c1e1500 */
[----:B----4-:R-:W-:Y:S04]  /*3870*/  STL [R1+0x2ec], R20 ;  /* 0x0002ec1401007387 */ /* 0x010fe80000100800 */
[----:B------:R1:W-:Y:S04]  /*3880*/  STL [R1+0x2e8], R29 ;  /* 0x0002e81d01007387 */ /* 0x0003e80000100800 */
[----:B-1----:R1:W4:Y:S01]  /*3890*/  LDG.E.U16 R29, desc[UR10][R12.64] ;  /* 0x0000000a0c1d7981 */ /* 0x002322000c1e1500 */
[----:B------:R-:W-:Y:S01]  /*38a0*/  IMAD.MOV.U32 R19, RZ, RZ, R22 ;  /* 0x000000ffff137224 */ /* 0x000fe200078e0016 */
[----:B------:R-:W-:-:S05]  /*38b0*/  LEA R22, R0, R28, 0x1 ;  /* 0x0000001c00167211 */ /* 0x000fca00078e08ff */
[----:B------:R-:W-:Y:S01]  /*38c0*/  IMAD R5, R0, 0x2, R22 ;  /* 0x0000000200057824 */ /* 0x000fe200078e0216 */
[----:B------:R-:W-:-:S04]  /*38d0*/  LEA R8, P0, R14, R26, 0x1 ;  /* 0x0000001a0e087211 */ /* 0x000fc800078008ff */
[----:B------:R-:W-:Y:S02]  /*38e0*/  LEA R20, R0, R5, 0x1 ;  /* 0x0000000500147211 */ /* 0x000fe400078e08ff */
[----:B0-----:R-:W-:-:S03]  /*38f0*/  LEA R10, P1, R15, R26, 0x1 ;  /* 0x0000001a0f0a7211 */ /* 0x001fc600078208ff */
[----:B-1----:R-:W-:Y:S01]  /*3900*/  IMAD R12, R0, 0x2, R20 ;  /* 0x00000002000c7824 */ /* 0x002fe200078e0214 */
[-C--:B------:R-:W-:Y:S02]  /*3910*/  LEA.HI.X.SX32 R9, R14, R27.reuse, 0x1, P0 ;  /* 0x0000001b0e097211 */ /* 0x080fe400000f0eff */
[-C--:B------:R-:W-:Y:S02]  /*3920*/  LEA.HI.X.SX32 R11, R15, R27.reuse, 0x1, P1 ;  /* 0x0000001b0f0b7211 */ /* 0x080fe400008f0eff */
[C---:B------:R-:W-:Y:S01]  /*3930*/  LEA R14, P0, R16.reuse, R26, 0x1 ;  /* 0x0000001a100e7211 */ /* 0x040fe200078008ff */
[----:B------:R0:W2:Y:S03]  /*3940*/  LDG.E.U16 R13, desc[UR10][R8.64] ;  /* 0x0000000a080d7981 */ /* 0x0000a6000c1e1500 */
[----:B------:R-:W-:-:S06]  /*3950*/  LEA.HI.X.SX32 R15, R16, R27, 0x1, P0 ;  /* 0x0000001b100f7211 */ /* 0x000fcc00000f0eff */
[----:B------:R-:W2:Y:S04]  /*3960*/  LDG.E.U16 R15, desc[UR10][R14.64] ;  /* 0x0000000a0e0f7981 */ /* 0x000ea8000c1e1500 */
[----:B-----5:R1:W-:Y:S04]  /*3970*/  STL [R1+0x2e4], R6 ;  /* 0x0002e40601007387 */ /* 0x0203e80000100800 */
[----:B-1----:R-:W5:Y:S04]  /*3980*/  LDL.LU R6, [R1+0x34] ;  /* 0x0000340001067983 */ /* 0x002f680000300800 */
[----:B------:R1:W-:Y:S04]  /*3990*/  STL [R1+0x134], R20 ;  /* 0x0001341401007387 */ /* 0x0003e80000100800 */
[----:B------:R-:W-:Y:S04]  /*39a0*/  STL [R1], R12 ;  /* 0x0000000c01007387 */ /* 0x000fe80000100800 */
[----:B-1----:R-:W3:Y:S04]  /*39b0*/  LDL.LU R20, [R1+0x40] ;  /* 0x0000400001147983 */ /* 0x002ee80000300800 */
[----:B----4-:R1:W-:Y:S01]  /*39c0*/  STL [R1+0x2e0], R29 ;  /* 0x0002e01d01007387 */ /* 0x0103e20000100800 */
[----:B0-----:R-:W-:-:S03]  /*39d0*/  LEA R8, R0, R12, 0x1 ;  /* 0x0000000c00087211 */ /* 0x001fc600078e08ff */
[----:B------:R-:W4:Y:S04]  /*39e0*/  LDL.LU R16, [R1+0x18] ;  /* 0x0000180001107983 */ /* 0x000f280000300800 */
[----:B-1----:R0:W3:Y:S02]  /*39f0*/  LDG.E.U16 R29, desc[UR10][R10.64] ;  /* 0x0000000a0a1d7981 */ /* 0x0020e4000c1e1500 */
[----:B0-----:R-:W-:-:S04]  /*3a00*/  LEA R10, P0, R18, R26, 0x1 ;  /* 0x0000001a120a7211 */ /* 0x001fc800078008ff */
[----:B------:R-:W-:-:S06]  /*3a10*/  LEA.HI.X.SX32 R11, R18, R27, 0x1, P0 ;  /* 0x0000001b120b7211 */ /* 0x000fcc00000f0eff */
[----:B------:R0:W4:Y:S01]  /*3a20*/  LDG.E.U16 R11, desc[UR10][R10.64] ;  /* 0x0000000a0a0b7981 */ /* 0x000122000c1e1500 */
[----:B------:R-:W-:Y:S01]  /*3a30*/  IMAD R9, R0, 0x2, R8 ;  /* 0x0000000200097824 */ /* 0x000fe200078e0208 */
[-C--:B------:R-:W-:Y:S02]  /*3a40*/  LEA R12, P1, R24, R26.reuse, 0x1 ;  /* 0x0000001a180c7211 */ /* 0x080fe400078208ff */
[----:B--2---:R1:W-:Y:S01]  /*3a50*/  STL [R1+0x2dc], R13 ;  /* 0x0002dc0d01007387 */ /* 0x0043e20000100800 */
[----:B------:R-:W-:-:S03]  /*3a60*/  LEA R14, P0, R7, R26, 0x1 ;  /* 0x0000001a070e7211 */ /* 0x000fc600078008ff */
[----:B------:R-:W2:Y:S01]  /*3a70*/  LDL.LU R18, [R1+0x24] ;  /* 0x0000240001127983 */ /* 0x000ea20000300800 */
[----:B-1----:R-:W-:-:S06]  /*3a80*/  LEA.HI.X.SX32 R13, R24, R27, 0x1, P1 ;  /* 0x0000001b180d7211 */ /* 0x002fcc00008f0eff */
[----:B------:R1:W2:Y:S04]  /*3a90*/  LDG.E.U16 R13, desc[UR10][R12.64] ;  /* 0x0000000a0c0d7981 */ /* 0x0002a8000c1e1500 */
[----:B---3--:R3:W-:Y:S04]  /*3aa0*/  STL [R1+0x2d8], R29 ;  /* 0x0002d81d01007387 */ /* 0x0087e80000100800 */
[----:B------:R-:W5:Y:S01]  /*3ab0*/  LDL.LU R24, [R1+0x1330] ;  /* 0x0013300001187983 */ /* 0x000f620000300800 */
[----:B---3--:R-:W-:-:S03]  /*3ac0*/  LEA R29, R0, R9, 0x1 ;  /* 0x00000009001d7211 */ /* 0x008fc600078e08ff */
[----:B------:R3:W-:Y:S04]  /*3ad0*/  STL [R1+0x2d4], R15 ;  /* 0x0002d40f01007387 */ /* 0x0007e80000100800 */
[----:B------:R-:W-:Y:S01]  /*3ae0*/  STL [R1+0x138], R29 ;  /* 0x0001381d01007387 */ /* 0x000fe20000100800 */
[----:B---3--:R-:W-:-:S03]  /*3af0*/  LEA.HI.X.SX32 R15, R7, R27, 0x1, P0 ;  /* 0x0000001b070f7211 */ /* 0x008fc600000f0eff */
[----:B------:R-:W3:Y:S01]  /*3b00*/  LDL.LU R7, [R1+0x132c] ;  /* 0x00132c0001077983 */ /* 0x000ee20000300800 */
[----:B0-----:R-:W-:-:S03]  /*3b10*/  LEA R10, P0, R17, R26, 0x1 ;  /* 0x0000001a110a7211 */ /* 0x001fc600078008ff */
[----:B----4-:R0:W-:Y:S04]  /*3b20*/  STL [R1+0x2d0], R11 ;  /* 0x0002d00b01007387 */ /* 0x0101e80000100800 */
[----:B------:R5:W4:Y:S01]  /*3b30*/  LDG.E.U16 R15, desc[UR10][R14.64] ;  /* 0x0000000a0e0f7981 */ /* 0x000b22000c1e1500 */
[----:B0-----:R-:W-:-:S05]  /*3b40*/  IMAD.MOV.U32 R11, RZ, RZ, R17 ;  /* 0x000000ffff0b7224 */ /* 0x001fca00078e0011 */
[----:B------:R-:W-:-:S06]  /*3b50*/  LEA.HI.X.SX32 R11, R11, R27, 0x1, P0 ;  /* 0x0000001b0b0b7211 */ /* 0x000fcc00000f0eff */
[----:B------:R-:W3:Y:S01]  /*3b60*/  LDG.E.U16 R11, desc[UR10][R10.64] ;  /* 0x0000000a0a0b7981 */ /* 0x000ee2000c1e1500 */
[----:B------:R-:W-:-:S05]  /*3b70*/  IMAD R29, R0, 0x2, R29 ;  /* 0x00000002001d7824 */ /* 0x000fca00078e021d */
[----:B------:R-:W-:-:S04]  /*3b80*/  LEA R29, R0, R29, 0x1 ;  /* 0x0000001d001d7211 */ /* 0x000fc800078e08ff */
[----:B------:R-:W-:Y:S02]  /*3b90*/  LEA R17, R0, R29, 0x1 ;  /* 0x0000001d00117211 */ /* 0x000fe400078e08ff */
[-C--:B-1----:R-:W-:Y:S01]  /*3ba0*/  LEA R12, P1, R4, R26.reuse, 0x1 ;  /* 0x0000001a040c7211 */ /* 0x082fe200078208ff */
[----:B--2---:R0:W-:Y:S02]  /*3bb0*/  STL [R1+0x2cc], R13 ;  /* 0x0002cc0d01007387 */ /* 0x0041e40000100800 */
[----:B------:R-:W-:Y:S01]  /*3bc0*/  IMAD R17, R0, 0x2, R17 ;  /* 0x0000000200117824 */ /* 0x000fe200078e0211 */
[----:B-----5:R-:W-:Y:S02]  /*3bd0*/  LEA R14, P0, R6, R26, 0x1 ;  /* 0x0000001a060e7211 */ /* 0x020fe400078008ff */
[-C--:B0-----:R-:W-:Y:S02]  /*3be0*/  LEA.HI.X.SX32 R13, R4, R27.reuse, 0x1, P1 ;  /* 0x0000001b040d7211 */ /* 0x081fe400008f0eff */
[----:B------:R-:W2:Y:S04]  /*3bf0*/  LDL.LU R4, [R1+0x1328] ;  /* 0x0013280001047983 */ /* 0x000ea80000300800 */
[----:B----4-:R0:W-:Y:S04]  /*3c00*/  STL [R1+0x2c8], R15 ;  /* 0x0002c80f01007387 */ /* 0x0101e80000100800 */
[----:B------:R1:W-:Y:S01]  /*3c10*/  STL [R1+0x13c], R17 ;  /* 0x00013c1101007387 */ /* 0x0003e20000100800 */
[----:B0-----:R-:W-:-:S03]  /*3c20*/  LEA.HI.X.SX32 R15, R6, R27, 0x1, P0 ;  /* 0x0000001b060f7211 */ /* 0x001fc600000f0eff */
[----:B------:R-:W4:Y:S01]  /*3c30*/  LDL.LU R6, [R1+0x1324] ;  /* 0x0013240001067983 */ /* 0x000f220000300800 */
[----:B-1----:R-:W-:-:S03]  /*3c40*/  LEA R17, R0, R17, 0x1 ;  /* 0x0000001100117211 */ /* 0x002fc600078e08ff */
[----:B------:R-:W5:Y:S04]  /*3c50*/  LDG.E.U16 R15, desc[UR10][R14.64] ;  /* 0x0000000a0e0f7981 */ /* 0x000f68000c1e1500 */
[----:B------:R-:W-:Y:S04]  /*3c60*/  STL [R1+0x1c], R17 ;  /* 0x00001c1101007387 */ /* 0x000fe80000100800 */
[----:B---3--:R0:W-:Y:S04]  /*3c70*/  STL [R1+0x2c4], R11 ;  /* 0x0002c40b01007387 */ /* 0x0081e80000100800 */
[----:B0-----:R0:W3:Y:S02]  /*3c80*/  LDG.E.U16 R11, desc[UR10][R12.64] ;  /* 0x0000000a0c0b7981 */ /* 0x0010e4000c1e1500 */
[----:B0-----:R-:W-:-:S04]  /*3c90*/  LEA R12, P0, R20, R26, 0x1 ;  /* 0x0000001a140c7211 */ /* 0x001fc800078008ff */
[----:B------:R-:W-:-:S06]  /*3ca0*/  LEA.HI.X.SX32 R13, R20, R27, 0x1, P0 ;  /* 0x0000001b140d7211 */ /* 0x000fcc00000f0eff */
[----:B------:R0:W2:Y:S01]  /*3cb0*/  LDG.E.U16 R13, desc[UR10][R12.64] ;  /* 0x0000000a0c0d7981 */ /* 0x0000a2000c1e1500 */
[----:B------:R-:W-:-:S05]  /*3cc0*/  IMAD R10, R0, 0x2, R17 ;  /* 0x00000002000a7824 */ /* 0x000fca00078e0211 */
[----:B------:R-:W-:Y:S01]  /*3cd0*/  LEA R17, R0, R10, 0x1 ;  /* 0x0000000a00117211 */ /* 0x000fe200078e08ff */
[----:B------:R1:W-:Y:S01]  /*3ce0*/  STL [R1+0x14], R10 ;  /* 0x0000140a01007387 */ /* 0x0003e20000100800 */
[-C--:B------:R-:W-:Y:S02]  /*3cf0*/  LEA R14, P0, R18, R26.reuse, 0x1 ;  /* 0x0000001a120e7211 */ /* 0x080fe400078008ff */
[C---:B-1----:R-:W-:Y:S01]  /*3d00*/  LEA R10, P1, R16.reuse, R26, 0x1 ;  /* 0x0000001a100a7211 */ /* 0x042fe200078208ff */
[----:B---3--:R1:W-:Y:S04]  /*3d10*/  STL [R1+0x2c0], R11 ;  /* 0x0002c00b01007387 */ /* 0x0083e80000100800 */
[----:B------:R-:W3:Y:S04]  /*3d20*/  LDL.LU R20, [R1+0x1320] ;  /* 0x0013200001147983 */ /* 0x000ee80000300800 */
[----:B------:R0:W-:Y:S01]  /*3d30*/  STL [R1+0x3c], R17 ;  /* 0x00003c1101007387 */ /* 0x0001e20000100800 */
[----:B-1----:R-:W-:-:S03]  /*3d40*/  LEA.HI.X.SX32 R11, R16, R27, 0x1, P1 ;  /* 0x0000001b100b7211 */ /* 0x002fc600008f0eff */
[----:B------:R-:W3:Y:S01]  /*3d50*/  LDL.LU R16, [R1+0x131c] ;  /* 0x00131c0001107983 */ /* 0x000ee20000300800 */
[----:B0-----:R-:W-:-:S03]  /*3d60*/  IMAD R17, R0, 0x2, R17 ;  /* 0x0000000200117824 */ /* 0x001fc600078e0211 */
[----:B-----5:R0:W-:Y:S04]  /*3d70*/  STL [R1+0x2bc], R15 ;  /* 0x0002bc0f01007387 */ /* 0x0201e80000100800 */
[----:B------:R1:W-:Y:S01]  /*3d80*/  STL [R1+0x148], R17 ;  /* 0x0001481101007387 */ /* 0x0003e20000100800 */
[----:B0-----:R-:W-:-:S03]  /*3d90*/  LEA.HI.X.SX32 R15, R18, R27, 0x1, P0 ;  /* 0x0000001b120f7211 */ /* 0x001fc600000f0eff */
[----:B------:R-:W5:Y:S01]  /*3da0*/  LDL.LU R18, [R1+0x1318] ;  /* 0x0013180001127983 */ /* 0x000f620000300800 */
[----:B-1----:R-:W-:-:S03]  /*3db0*/  LEA R17, R0, R17, 0x1 ;  /* 0x0000001100117211 */ /* 0x002fc600078e08ff */
[----:B------:R-:W4:Y:S02]  /*3dc0*/  LDG.E.U16 R15, desc[UR10][R14.64] ;  /* 0x0000000a0e0f7981 */ /* 0x000f24000c1e1500 */
[----:B------:R-:W-:Y:S02]  /*3dd0*/  IMAD R12, R0, 0x2, R17 ;  /* 0x00000002000c7824 */ /* 0x000fe400078e0211 */
[----:B------:R0:W-:Y:S04]  /*3de0*/  STL [R1+0xc], R17 ;  /* 0x00000c1101007387 */ /* 0x0001e80000100800 */
[----:B0-----:R-:W4:Y:S04]  /*3df0*/  LDL.LU R17, [R1+0x1314] ;  /* 0x0013140001117983 */ /* 0x001f280000300800 */
[----:B--2---:R0:W-:Y:S04]  /*3e00*/  STL [R1+0x2b8], R13 ;  /* 0x0002b80d01007387 */ /* 0x0041e80000100800 */
[----:B0-----:R0:W2:Y:S02]  /*3e10*/  LDG.E.U16 R13, desc[UR10][R10.64] ;  /* 0x0000000a0a0d7981 */ /* 0x0010a4000c1e1500 */
[----:B0-----:R-:W-:-:S02]  /*3e20*/  LEA R10, P0, R19, R26, 0x1 ;  /* 0x0000001a130a7211 */ /* 0x001fc400078008ff */
[----:B------:R-:W-:-:S04]  /*3e30*/  MOV R11, R19 ;  /* 0x00000013000b7202 */ /* 0x000fc80000000f00 */
[----:B------:R-:W-:-:S06]  /*3e40*/  LEA.HI.X.SX32 R11, R11, R27, 0x1, P0 ;  /* 0x0000001b0b0b7211 */ /* 0x000fcc00000f0eff */
[----:B------:R-:W5:Y:S01]  /*3e50*/  LDG.E.U16 R11, desc[UR10][R10.64] ;  /* 0x0000000a0a0b7981 */ /* 0x000f62000c1e1500 */
[----:B------:R-:W-:-:S03]  /*3e60*/  IMAD R19, R0, 0x2, R12 ;  /* 0x0000000200137824 */ /* 0x000fc600078e020c */
[----:B------:R3:W-:Y:S02]  /*3e70*/  STL [R1+0x38], R12 ;  /* 0x0000380c01007387 */ /* 0x0007e40000100800 */
[----:B------:R-:W-:Y:S02]  /*3e80*/  LEA R0, R0, R19, 0x1 ;  /* 0x0000001300007211 */ /* 0x000fe400078e08ff */
[C---:B---3--:R-:W-:Y:S01]  /*3e90*/  LEA R12, P1, R16.reuse, R26, 0x1 ;  /* 0x0000001a100c7211 */ /* 0x048fe200078208ff */
[----:B--2---:R0:W-:Y:S04]  /*3ea0*/  STL [R1+0x2b4], R13 ;  /* 0x0002b40d01007387 */ /* 0x0041e80000100800 */
[----:B------:R1:W-:Y:S01]  /*3eb0*/  STL [R1+0x34], R19 ;  /* 0x0000341301007387 */ /* 0x0003e20000100800 */
[----:B0-----:R-:W-:-:S02]  /*3ec0*/  LEA.HI.X.SX32 R13, R16, R27, 0x1, P1 ;  /* 0x0000001b100d7211 */ /* 0x001fc400008f0eff */
[----:B------:R-:W0:Y:S01]  /*3ed0*/  LDC R16, c[0x0][0x3b8] ;  /* 0x0000ee00ff107b82 */ /* 0x000e220000000800 */
[----:B-1----:R-:W2:Y:S04]  /*3ee0*/  LDL.LU R19, [R1+0x1310] ;  /* 0x0013100001137983 */ /* 0x002ea80000300800 */
[----:B------:R1:W3:Y:S01]  /*3ef0*/  LDG.E.U16 R13, desc[UR10][R12.64] ;  /* 0x0000000a0c0d7981 */ /* 0x0002e2000c1e1500 */
[----:B----4-:R-:W-:-:S03]  /*3f00*/  LEA R14, P0, R17, R26, 0x1 ;  /* 0x0000001a110e7211 */ /* 0x010fc600078008ff */
[----:B------:R0:W-:Y:S04]  /*3f10*/  STL [R1+0x144], R0 ;  /* 0x0001440001007387 */ /* 0x0001e80000100800 */
[----:B------:R4:W-:Y:S01]  /*3f20*/  STL [R1+0x2b0], R15 ;  /* 0x0002b00f01007387 */ /* 0x0009e20000100800 */
[----:B0-----:R-:W-:Y:S01]  /*3f30*/  IMAD R0, R16, 0x2, R0 ;  /* 0x0000000210007824 */ /* 0x001fe200078e0200 */
[----:B----4-:R-:W-:-:S04]  /*3f40*/  LEA.HI.X.SX32 R15, R17, R27, 0x1, P0 ;  /* 0x0000001b110f7211 */ /* 0x010fc800000f0eff */
[C---:B------:R-:W-:Y:S01]  /*3f50*/  LEA R17, R16.reuse, R0, 0x1 ;  /* 0x0000000010117211 */ /* 0x040fe200078e08ff */
[----:B-----5:R-:W-:Y:S04]  /*3f60*/  STL [R1+0x2ac], R11 ;  /* 0x0002ac0b01007387 */ /* 0x020fe80000100800 */
[----:B------:R0:W-:Y:S01]  /*3f70*/  STL [R1+0x2c], R17 ;  /* 0x00002c1101007387 */ /* 0x0001e20000100800 */
[----:B------:R-:W-:-:S03]  /*3f80*/  IMAD R16, R16, 0x2, R17 ;  /* 0x0000000210107824 */ /* 0x000fc600078e0211 */
[----:B0-----:R0:W4:Y:S01]  /*3f90*/  LDG.E.U16 R17, desc[UR10][R14.64] ;  /* 0x0000000a0e117981 */ /* 0x001122000c1e1500 */
[-C--:B-1----:R-:W-:Y:S02]  /*3fa0*/  LEA R12, P1, R18, R26.reuse, 0x1 ;  /* 0x0000001a120c7211 */ /* 0x082fe400078208ff */
[----:B--2---:R-:W-:-:S04]  /*3fb0*/  LEA R10, P0, R19, R26, 0x1 ;  /* 0x0000001a130a7211 */ /* 0x004fc800078008ff */
[-C--:B------:R-:W-:Y:S01]  /*3fc0*/  LEA.HI.X.SX32 R11, R19, R27.reuse, 0x1, P0 ;  /* 0x0000001b130b7211 */ /* 0x080fe200000f0eff */
[----:B---3--:R1:W-:Y:S01]  /*3fd0*/  STL [R1+0x2a8], R13 ;  /* 0x0002a80d01007387 */ /* 0x0083e20000100800 */
[----:B0-----:R-:W-:Y:S01]  /*3fe0*/  LEA R14, P0, R20, R26, 0x1 ;  /* 0x0000001a140e7211 */ /* 0x001fe200078008ff */
[----:B------:R-:W0:Y:S01]  /*3ff0*/  LDC R19, c[0x0][0x3b8] ;  /* 0x0000ee00ff137b82 */ /* 0x000e220000000800 */
[-C--:B-1----:R-:W-:Y:S02]  /*4000*/  LEA.HI.X.SX32 R13, R18, R27.reuse, 0x1, P1 ;  /* 0x0000001b120d7211 */ /* 0x082fe400008f0eff */
[----:B------:R-:W2:Y:S01]  /*4010*/  LDG.E.U16 R18, desc[UR10][R10.64] ;  /* 0x0000000a0a127981 */ /* 0x000ea2000c1e1500 */
[----:B------:R-:W-:-:S03]  /*4020*/  LEA.HI.X.SX32 R15, R20, R27, 0x1, P0 ;  /* 0x0000001b140f7211 */ /* 0x000fc600000f0eff */
[----:B------:R1:W3:Y:S04]  /*4030*/  LDG.E.U16 R20, desc[UR10][R12.64] ;  /* 0x0000000a0c147981 */ /* 0x0002e8000c1e1500 */
[----:B------:R5:W3:Y:S04]  /*4040*/  LDG.E.U16 R15, desc[UR10][R14.64] ;  /* 0x0000000a0e0f7981 */ /* 0x000ae8000c1e1500 */
[----:B------:R0:W-:Y:S02]  /*4050*/  STL [R1+0x48], R16 ;  /* 0x0000481001007387 */ /* 0x0001e40000100800 */
[----:B0-----:R-:W-:-:S05]  /*4060*/  LEA R16, R19, R16, 0x1 ;  /* 0x0000001013107211 */ /* 0x001fca00078e08ff */
[----:B------:R0:W-:Y:S04]  /*4070*/  STL [R1+0x190], R16 ;  /* 0x0001901001007387 */ /* 0x0001e80000100800 */
[----:B----4-:R4:W-:Y:S01]  /*4080*/  STL [R1+0x2a4], R17 ;  /* 0x0002a41101007387 */ /* 0x0109e20000100800 */
[----:B0-----:R-:W-:-:S05]  /*4090*/  IMAD R16, R19, 0x2, R16 ;  /* 0x0000000213107824 */ /* 0x001fca00078e0210 */
[----:B----4-:R-:W-:-:S05]  /*40a0*/  LEA R17, R19, R16, 0x1 ;  /* 0x0000001013117211 */ /* 0x010fca00078e08ff */
[----:B------:R0:W-:Y:S01]  /*40b0*/  STL [R1+0x24], R17 ;  /* 0x0000241101007387 */ /* 0x0001e20000100800 */
[----:B-1----:R-:W-:Y:S01]  /*40c0*/  LEA R12, P1, R4, R26, 0x1 ;  /* 0x0000001a040c7211 */ /* 0x002fe200078208ff */
[----:B0-----:R-:W-:-:S05]  /*40d0*/  IMAD R17, R19, 0x2, R17 ;  /* 0x0000000213117824 */ /* 0x001fca00078e0211 */
[----:B------:R0:W-:Y:S01]  /*40e0*/  STL [R1+0x44], R17 ;  /* 0x0000441101007387 */ /* 0x0001e20000100800 */
[----:B------:R-:W-:Y:S02]  /*40f0*/  LEA.HI.X.SX32 R13, R4, R27, 0x1, P1 ;  /* 0x0000001b040d7211 */ /* 0x000fe400008f0eff */
[----:B------:R-:W-:Y:S02]  /*4100*/  LEA R10, P0, R6, R26, 0x1 ;  /* 0x0000001a060a7211 */ /* 0x000fe400078008ff */
[----:B0-----:R-:W-:-:S05]  /*4110*/  LEA R17, R19, R17, 0x1 ;  /* 0x0000001113117211 */ /* 0x001fca00078e08ff */
[C---:B------:R-:W-:Y:S01]  /*4120*/  IMAD R4, R19.reuse, 0x2, R17 ;  /* 0x0000000213047824 */ /* 0x040fe200078e0211 */
[-C--:B------:R-:W-:Y:S01]  /*4130*/  LEA.HI.X.SX32 R11, R6, R27.reuse, 0x1, P0 ;  /* 0x0000001b060b7211 */ /* 0x080fe200000f0eff */
[----:B------:R0:W-:Y:S03]  /*4140*/  STL [R1+0x14c], R17 ;  /* 0x00014c1101007387 */ /* 0x0001e60000100800 */
[----:B-----5:R-:W-:Y:S02]  /*4150*/  LEA R14, R19, R4, 0x1 ;  /* 0x00000004130e7211 */ /* 0x020fe400078e08ff */
[C---:B------:R-:W-:Y:S01]  /*4160*/  LEA R6, P0, R7.reuse, R26, 0x1 ;  /* 0x0000001a07067211 */ /* 0x040fe200078008ff */
[----:B0-----:R0:W4:Y:S03]  /*4170*/  LDG.E.U16 R17, desc[UR10][R10.64] ;  /* 0x0000000a0a117981 */ /* 0x001126000c1e1500 */
[----:B------:R-:W-:-:S02]  /*4180*/  LEA.HI.X.SX32 R7, R7, R27, 0x1, P0 ;  /* 0x0000001b07077211 */ /* 0x000fc400000f0eff */
[----:B0-----:R-:W-:-:S04]  /*4190*/  LEA R10, P0, R24, R26, 0x1 ;  /* 0x0000001a180a7211 */ /* 0x001fc800078008ff */
[----:B------:R-:W-:Y:S01]  /*41a0*/  LEA.HI.X.SX32 R11, R24, R27, 0x1, P0 ;  /* 0x0000001b180b7211 */ /* 0x000fe200000f0eff */
[----:B--2---:R0:W-:Y:S04]  /*41b0*/  STL [R1+0x2a0], R18 ;  /* 0x0002a01201007387 */ /* 0x0041e80000100800 */
[----:B------:R1:W-:Y:S04]  /*41c0*/  STL [R1+0x20], R14 ;  /* 0x0000200e01007387 */ /* 0x0003e80000100800 */
[----:B0-----:R0:W2:Y:S01]  /*41d0*/  LDG.E.U16 R18, desc[UR10][R12.64] ;  /* 0x0000000a0c127981 */ /* 0x0010a2000c1e1500 */
[----:B-1----:R-:W-:-:S05]  /*41e0*/  IMAD R14, R19, 0x2, R14 ;  /* 0x00000002130e7824 */ /* 0x002fca00078e020e */
[----:B------:R1:W-:Y:S04]  /*41f0*/  STL [R1+0x40], R14 ;  /* 0x0000400e01007387 */ /* 0x0003e80000100800 */
[----:B---3--:R3:W-:Y:S01]  /*4200*/  STL [R1+0x29c], R20 ;  /* 0x00029c1401007387 */ /* 0x0087e20000100800 */
[----:B-1----:R-:W-:-:S03]  /*4210*/  LEA R14, R19, R14, 0x1 ;  /* 0x0000000e130e7211 */ /* 0x002fc600078e08ff */
[----:B---3--:R1:W3:Y:S04]  /*4220*/  LDG.E.U16 R20, desc[UR10][R6.64] ;  /* 0x0000000a06147981 */ /* 0x0082e8000c1e1500 */
[----:B------:R-:W-:Y:S04]  /*4230*/  STL [R1+0x150], R14 ;  /* 0x0001500e01007387 */ /* 0x000fe80000100800 */
[----:B------:R5:W-:Y:S04]  /*4240*/  STL [R1+0x298], R15 ;  /* 0x0002980f01007387 */ /* 0x000be80000100800 */
[----:B-----5:R-:W5:Y:S01]  /*4250*/  LDG.E.U16 R15, desc[UR10][R10.64] ;  /* 0x0000000a0a0f7981 */ /* 0x020f62000c1e1500 */
[----:B0-----:R-:W-:-:S04]  /*4260*/  LEA R12, P1, R3, R26, 0x1 ;  /* 0x0000001a030c7211 */ /* 0x001fc800078208ff */
[----:B------:R-:W-:Y:S01]  /*4270*/  LEA.HI.X.SX32 R13, R3, R27, 0x1, P1 ;  /* 0x0000001b030d7211 */ /* 0x000fe200008f0eff */
[----:B------:R-:W-:Y:S01]  /*4280*/  IMAD R3, R19, 0x2, R14 ;  /* 0x0000000213037824 */ /* 0x000fe200078e020e */
[----:B-1----:R-:W-:-:S03]  /*4290*/  LEA R6, P0, R21, R26, 0x1 ;  /* 0x0000001a15067211 */ /* 0x002fc600078008ff */
[----:B------:R0:W5:Y:S01]  /*42a0*/  LDG.E.U16 R24, desc[UR10][R12.64] ;  /* 0x0000000a0c187981 */ /* 0x000162000c1e1500 */
[----:B------:R-:W-:Y:S02]  /*42b0*/  LEA R14, R19, R3, 0x1 ;  /* 0x00000003130e7211 */ /* 0x000fe400078e08ff */
[----:B------:R-:W-:Y:S02]  /*42c0*/  LEA.HI.X.SX32 R7, R21, R27, 0x1, P0 ;  /* 0x0000001b15077211 */ /* 0x000fe400000f0eff */
[----:B0-----:R-:W-:-:S04]  /*42d0*/  LEA R12, P0, R25, R26, 0x1 ;  /* 0x0000001a190c7211 */ /* 0x001fc800078008ff */
[----:B------:R-:W-:Y:S01]  /*42e0*/  LEA.HI.X.SX32 R13, R25, R27, 0x1, P0 ;  /* 0x0000001b190d7211 */ /* 0x000fe200000f0eff */
[----:B----4-:R0:W-:Y:S04]  /*42f0*/  STL [R1+0x294], R17 ;  /* 0x0002941101007387 */ /* 0x0101e80000100800 */
[----:B0-----:R-:W4:Y:S04]  /*4300*/  LDL.LU R17, [R1] ;  /* 0x0000000001117983 */ /* 0x001f280000300800 */
[----:B------:R0:W-:Y:S02]  /*4310*/  STL [R1+0x18], R14 ;  /* 0x0000180e01007387 */ /* 0x0001e40000100800 */
[----:B0-----:R-:W-:-:S05]  /*4320*/  IMAD R14, R19, 0x2, R14 ;  /* 0x00000002130e7824 */ /* 0x001fca00078e020e */
[----:B------:R-:W-:Y:S04]  /*4330*/  STL [R1+0x30], R14 ;  /* 0x0000300e01007387 */ /* 0x000fe80000100800 */
[----:B--2---:R0:W-:Y:S02]  /*4340*/  STL [R1+0x290], R18 ;  /* 0x0002901201007387 */ /* 0x0041e40000100800 */
[C---:B0-----:R-:W-:Y:S02]  /*4350*/  LEA R18, R19.reuse, R14, 0x1 ;  /* 0x0000000e13127211 */ /* 0x041fe400078e08ff */
[----:B---3--:R0:W-:Y:S04]  /*4360*/  STL [R1+0x28c], R20 ;  /* 0x00028c1401007387 */ /* 0x0081e80000100800 */
[----:B0-----:R0:W2:Y:S04]  /*4370*/  LDG.E.U16 R20, desc[UR10][R6.64] ;  /* 0x0000000a06147981 */ /* 0x0010a8000c1e1500 */
[----:B-----5:R-:W-:Y:S01]  /*4380*/  STL [R1+0x288], R15 ;  /* 0x0002880f01007387 */ /* 0x020fe20000100800 */
[----:B0-----:R-:W-:-:S03]  /*4390*/  IMAD R6, R19, 0x2, R18 ;  /* 0x0000000213067824 */ /* 0x001fc600078e0212 */
[----:B------:R0:W-:Y:S04]  /*43a0*/  STL [R1+0x154], R18 ;  /* 0x0001541201007387 */ /* 0x0001e80000100800 */
[----:B0-----:R-:W3:Y:S01]  /*43b0*/  LDG.E.U16 R18, desc[UR10][R12.64] ;  /* 0x0000000a0c127981 */ /* 0x001ee2000c1e1500 */
[----:B------:R-:W-:-:S04]  /*43c0*/  LEA R10, P1, R2, R26, 0x1 ;  /* 0x0000001a020a7211 */ /* 0x000fc800078208ff */
[----:B------:R-:W-:-:S05]  /*43d0*/  LEA.HI.X.SX32 R11, R2, R27, 0x1, P1 ;  /* 0x0000001b020b7211 */ /* 0x000fca00008f0eff */
[----:B------:R0:W5:Y:S01]  /*43e0*/  LDG.E.U16 R7, desc[UR10][R10.64] ;  /* 0x0000000a0a077981 */ /* 0x000162000c1e1500 */
[----:B------:R-:W-:Y:S02]  /*43f0*/  LEA R14, P0, R23, R26, 0x1 ;  /* 0x0000001a170e7211 */ /* 0x000fe400078008ff */
[----:B------:R-:W-:Y:S02]  /*4400*/  LEA R25, R19, R6, 0x1 ;  /* 0x0000000613197211 */ /* 0x000fe400078e08ff */
[----:B------:R-:W-:-:S03]  /*4410*/  LEA.HI.X.SX32 R15, R23, R27, 0x1, P0 ;  /* 0x0000001b170f7211 */ /* 0x000fc600000f0eff */
[----:B------:R-:W-:Y:S01]  /*4420*/  IMAD R2, R19, 0x2, R25 ;  /* 0x0000000213027824 */ /* 0x000fe200078e0219 */
[-C--:B0-----:R-:W-:Y:S01]  /*4430*/  LEA R10, P0, R28, R26.reuse, 0x1 ;  /* 0x0000001a1c0a7211 */ /* 0x081fe200078008ff */
[----:B------:R0:W-:Y:S01]  /*4440*/  STL [R1+0x1308], R25 ;  /* 0x0013081901007387 */ /* 0x0001e20000100800 */
[----:B------:R-:W-:Y:S02]  /*4450*/  LEA R12, P1, R22, R26, 0x1 ;  /* 0x0000001a160c7211 */ /* 0x000fe400078208ff */
[-C--:B------:R-:W-:Y:S01]  /*4460*/  LEA.HI.X.SX32 R11, R28, R27.reuse, 0x1, P0 ;  /* 0x0000001b1c0b7211 */ /* 0x080fe200000f0eff */
[----:B------:R1:W5:Y:S01]  /*4470*/  LDG.E.U16 R21, desc[UR10][R14.64] ;  /* 0x0000000a0e157981 */ /* 0x000362000c1e1500 */
[----:B------:R-:W-:-:S03]  /*4480*/  LEA.HI.X.SX32 R13, R22, R27, 0x1, P1 ;  /* 0x0000001b160d7211 */ /* 0x000fc600008f0eff */
[----:B------:R0:W-:Y:S04]  /*4490*/  STL [R1+0x28], R2 ;  /* 0x0000280201007387 */ /* 0x0001e80000100800 */
[----:B------:R-:W5:Y:S01]  /*44a0*/  LDG.E.U16 R23, desc[UR10][R10.64] ;  /* 0x0000000a0a177981 */ /* 0x000f62000c1e1500 */
[----:B-1----:R-:W-:-:S03]  /*44b0*/  LEA R14, P0, R5, R26, 0x1 ;  /* 0x0000001a050e7211 */ /* 0x002fc600078008ff */
[----:B0-----:R4:W5:Y:S01]  /*44c0*/  LDG.E.U16 R25, desc[UR10][R12.64] ;  /* 0x0000000a0c197981 */ /* 0x001962000c1e1500 */
[----:B------:R-:W-:Y:S02]  /*44d0*/  LEA R2, R19, R2, 0x1 ;  /* 0x0000000213027211 */ /* 0x000fe400078e08ff */
[----:B------:R-:W-:-:S03]  /*44e0*/  LEA.HI.X.SX32 R15, R5, R27, 0x1, P0 ;  /* 0x0000001b050f7211 */ /* 0x000fc600000f0eff */
[----:B------:R0:W-:Y:S01]  /*44f0*/  STL [R1+0x180], R2 ;  /* 0x0001800201007387 */ /* 0x0001e20000100800 */
[----:B----4-:R-:W-:-:S03]  /*4500*/  LEA R12, P0, R17, R26, 0x1 ;  /* 0x0000001a110c7211 */ /* 0x010fc600078008ff */
[----:B------:R1:W-:Y:S04]  /*4510*/  STL [R1+0x284], R24 ;  /* 0x0002841801007387 */ /* 0x0003e80000100800 */
[----:B------:R-:W4:Y:S01]  /*4520*/  LDG.E.U16 R15, desc[UR10][R14.64] ;  /* 0x0000000a0e0f7981 */ /* 0x000f22000c1e1500 */
[----:B0-----:R-:W-:Y:S01]  /*4530*/  IMAD R2, R19, 0x2, R2 ;  /* 0x0000000213027824 */ /* 0x001fe200078e0202 */
[----:B------:R-:W-:-:S04]  /*4540*/  LEA.HI.X.SX32 R13, R17, R27, 0x1, P0 ;  /* 0x0000001b110d7211 */ /* 0x000fc800000f0eff */
[----:B-1----:R-:W-:-:S05]  /*4550*/  LEA R24, R19, R2, 0x1 ;  /* 0x0000000213187211 */ /* 0x002fca00078e08ff */
[C---:B------:R-:W-:Y:S01]  /*4560*/  IMAD R28, R19.reuse, 0x2, R24 ;  /* 0x00000002131c7824 */ /* 0x040fe200078e0218 */
[----:B--2---:R0:W-:Y:S04]  /*4570*/  STL [R1+0x280], R20 ;  /* 0x0002801401007387 */ /* 0x0041e80000100800 */
[----:B0-----:R-:W2:Y:S04]  /*4580*/  LDL.LU R20, [R1+0x1c] ;  /* 0x00001c0001147983 */ /* 0x001ea80000300800 */
[----:B---3--:R0:W-:Y:S04]  /*4590*/  STL [R1+0x27c], R18 ;  /* 0x00027c1201007387 */ /* 0x0081e80000100800 */
[----:B0-----:R-:W3:Y:S04]  /*45a0*/  LDL.LU R18, [R1+0x14] ;  /* 0x0000140001127983 */ /* 0x001ee80000300800 */
[----:B------:R0:W-:Y:S01]  /*45b0*/  STL [R1+0x1304], R24 ;  /* 0x0013041801007387 */ /* 0x0001e20000100800 */
[----:B------:R-:W-:-:S03]  /*45c0*/  LEA R5, R19, R28, 0x1 ;  /* 0x0000001c13057211 */ /* 0x000fc600078e08ff */
[----:B------:R-:W2:Y:S04]  /*45d0*/  LDL.LU R17, [R1+0xc] ;  /* 0x00000c0001117983 */ /* 0x000ea80000300800 */
[----:B0-----:R0:W2:Y:S04]  /*45e0*/  LDG.E.U16 R24, desc[UR10][R12.64] ;  /* 0x0000000a0c187981 */ /* 0x0010a8000c1e1500 */
[----:B------:R-:W-:Y:S04]  /*45f0*/  STL [R1+0x130c], R28 ;  /* 0x00130c1c01007387 */ /* 0x000fe80000100800 */
[----:B------:R-:W-:Y:S04]  /*4600*/  STL [R1+0x174], R5 ;  /* 0x0001740501007387 */ /* 0x000fe80000100800 */
[----:B-----5:R1:W-:Y:S02]  /*4610*/  STL [R1+0x278], R7 ;  /* 0x0002780701007387 */ /* 0x0203e40000100800 */
[----:B-1----:R-:W1:Y:S01]  /*4620*/  LDC R7, c[0x0][0x3b8] ;  /* 0x0000ee00ff077b82 */ /* 0x002e620000000800 */
[----:B------:R-:W-:Y:S01]  /*4630*/  IMAD R5, R19, 0x2, R5 ;  /* 0x0000000213057824 */ /* 0x000fe200078e0205 */
[----:B------:R-:W-:Y:S01]  /*4640*/  STL [R1+0x274], R21 ;  /* 0x0002741501007387 */ /* 0x000fe20000100800 */
[----:B------:R-:W-:-:S03]  /*4650*/  LEA R10, P1, R8, R26, 0x1 ;  /* 0x0000001a080a7211 */ /* 0x000fc600078208ff */
[----:B------:R-:W-:Y:S01]  /*4660*/  LEA R22, R19, R5, 0x1 ;  /* 0x0000000513167211 */ /* 0x000fe200078e08ff */
[----:B------:R5:W-:Y:S01]  /*4670*/  STL [R1+0x270], R23 ;  /* 0x0002701701007387 */ /* 0x000be20000100800 */
[----:B------:R-:W-:Y:S02]  /*4680*/  LEA.HI.X.SX32 R11, R8, R27, 0x1, P1 ;  /* 0x0000001b080b7211 */ /* 0x000fe400008f0eff */
[----:B------:R-:W-:-:S03]  /*4690*/  LEA R8, P0, R9, R26, 0x1 ;  /* 0x0000001a09087211 */ /* 0x000fc600078008ff */
[----:B------:R0:W3:Y:S01]  /*46a0*/  LDG.E.U16 R28, desc[UR10][R10.64] ;  /* 0x0000000a0a1c7981 */ /* 0x0000e2000c1e1500 */
[----:B-----5:R-:W-:Y:S01]  /*46b0*/  IMAD R23, R19, 0x2, R22 ;  /* 0x0000000213177824 */ /* 0x020fe200078e0216 */
[----:B-1----:R-:W-:-:S05]  /*46c0*/  LEA R21, R7, R9, 0x1 ;  /* 0x0000000907157211 */ /* 0x002fca00078e08ff */
[----:B------:R-:W-:Y:S01]  /*46d0*/  IMAD R21, R7, 0x2, R21 ;  /* 0x0000000207157824 */ /* 0x000fe200078e0215 */
[----:B------:R-:W-:Y:S02]  /*46e0*/  LEA.HI.X.SX32 R9, R9, R27, 0x1, P0 ;  /* 0x0000001b09097211 */ /* 0x000fe400000f0eff */
[C---:B------:R-:W-:Y:S01]  /*46f0*/  LEA R7, R19.reuse, R23, 0x1 ;  /* 0x0000001713077211 */ /* 0x040fe200078e08ff */
[----:B------:R-:W-:Y:S01]  /*4700*/  IMAD R19, R19, 0x2, R29 ;  /* 0x0000000213137824 */ /* 0x000fe200078e021d */
[-C--:B0-----:R-:W-:Y:S01]  /*4710*/  LEA R12, P0, R21, R26.reuse, 0x1 ;  /* 0x0000001a150c7211 */ /* 0x081fe200078008ff */
[----:B------:R0:W-:Y:S01]  /*4720*/  STL [R1+0x26c], R25 ;  /* 0x00026c1901007387 */ /* 0x0001e20000100800 */
[-C--:B------:R-:W-:Y:S02]  /*4730*/  LEA R10, P1, R29, R26.reuse, 0x1 ;  /* 0x0000001a1d0a7211 */ /* 0x080fe400078208ff */
[----:B------:R-:W-:Y:S01]  /*4740*/  LEA.HI.X.SX32 R13, R21, R27, 0x1, P0 ;  /* 0x0000001b150d7211 */ /* 0x000fe200000f0eff */
[----:B------:R-:W-:Y:S01]  /*4750*/  STL [R1+0x170], R7 ;  /* 0x0001700701007387 */ /* 0x000fe20000100800 */
[----:B------:R-:W-:-:S03]  /*4760*/  LEA R14, P0, R19, R26, 0x1 ;  /* 0x0000001a130e7211 */ /* 0x000fc600078008ff */
[----:B----4-:R1:W-:Y:S04]  /*4770*/  STL [R1+0x268], R15 ;  /* 0x0002680f01007387 */ /* 0x0103e80000100800 */
[----:B0-----:R-:W4:Y:S01]  /*4780*/  LDG.E.U16 R25, desc[UR10][R8.64] ;  /* 0x0000000a08197981 */ /* 0x001f22000c1e1500 */
[-C--:B------:R-:W-:Y:S02]  /*4790*/  LEA.HI.X.SX32 R11, R29, R27.reuse, 0x1, P1 ;  /* 0x0000001b1d0b7211 */ /* 0x080fe400008f0eff */
[----:B------:R-:W0:Y:S01]  /*47a0*/  LDC R29, c[0x0][0x3b8] ;  /* 0x0000ee00ff1d7b82 */ /* 0x000e220000000800 */
[----:B-1----:R-:W-:Y:S02]  /*47b0*/  LEA.HI.X.SX32 R15, R19, R27, 0x1, P0 ;  /* 0x0000001b130f7211 */ /* 0x002fe400000f0eff */
[----:B------:R-:W5:Y:S04]  /*47c0*/  LDG.E.U16 R9, desc[UR10][R10.64] ;  /* 0x0000000a0a097981 */ /* 0x000f68000c1e1500 */
[----:B--2---:R1:W-:Y:S04]  /*47d0*/  STL [R1+0x264], R24 ;  /* 0x0002641801007387 */ /* 0x0043e80000100800 */
[----:B-1----:R1:W2:Y:S02]  /*47e0*/  LDG.E.U16 R24, desc[UR10][R12.64] ;  /* 0x0000000a0c187981 */ /* 0x0022a4000c1e1500 */
[----:B-1----:R-:W-:-:S04]  /*47f0*/  LEA R12, P0, R20, R26, 0x1 ;  /* 0x0000001a140c7211 */ /* 0x002fc800078008ff */
[----:B------:R-:W-:Y:S02]  /*4800*/  LEA.HI.X.SX32 R13, R20, R27, 0x1, P0 ;  /* 0x0000001b140d7211 */ /* 0x000fe400000f0eff */
[----:B------:R1:W5:Y:S01]  /*4810*/  LDG.E.U16 R20, desc[UR10][R14.64] ;  /* 0x0000000a0e147981 */ /* 0x000362000c1e1500 */
[----:B0-----:R-:W-:-:S05]  /*4820*/  LEA R8, R29, R7, 0x1 ;  /* 0x000000071d087211 */ /* 0x001fca00078e08ff */
[----:B------:R-:W-:-:S05]  /*4830*/  IMAD R19, R29, 0x2, R8 ;  /* 0x000000021d137824 */ /* 0x000fca00078e0208 */
[----:B------:R-:W-:-:S05]  /*4840*/  LEA R21, R29, R19, 0x1 ;  /* 0x000000131d157211 */ /* 0x000fca00078e08ff */
[----:B------:R-:W-:Y:S01]  /*4850*/  IMAD R7, R29, 0x2, R21 ;  /* 0x000000021d077824 */ /* 0x000fe200078e0215 */
[----:B---3--:R-:W-:-:S04]  /*4860*/  LEA R10, P1, R18, R26, 0x1 ;  /* 0x0000001a120a7211 */ /* 0x008fc800078208ff */
[----:B------:R0:W-:Y:S01]  /*4870*/  STL [R1+0x164], R7 ;  /* 0x0001640701007387 */ /* 0x0001e20000100800 */
[----:B------:R-:W-:Y:S02]  /*4880*/  LEA.HI.X.SX32 R11, R18, R27, 0x1, P1 ;  /* 0x0000001b120b7211 */ /* 0x000fe400008f0eff */
[----:B-1----:R-:W-:Y:S02]  /*4890*/  LEA R14, P0, R17, R26, 0x1 ;  /* 0x0000001a110e7211 */ /* 0x002fe400078008ff */
[C---:B0-----:R-:W-:Y:S01]  /*48a0*/  LEA R7, R29.reuse, R7, 0x1 ;  /* 0x000000071d077211 */ /* 0x041fe200078e08ff */
[----:B------:R0:W-:Y:S04]  /*48b0*/  STL [R1+0x260], R28 ;  /* 0x0002601c01007387 */ /* 0x0001e80000100800 */
[----:B------:R-:W-:Y:S01]  /*48c0*/  IMAD R18, R29, 0x2, R7 ;  /* 0x000000021d127824 */ /* 0x000fe200078e0207 */
[----:B------:R-:W-:Y:S01]  /*48d0*/  LEA.HI.X.SX32 R15, R17, R27, 0x1, P0 ;  /* 0x0000001b110f7211 */ /* 0x000fe200000f0eff */
[----:B0-----:R0:W3:Y:S03]  /*48e0*/  LDG.E.U16 R28, desc[UR10][R12.64] ;  /* 0x0000000a0c1c7981 */ /* 0x0010e6000c1e1500 */
[----:B------:R-:W-:Y:S01]  /*48f0*/  LEA R17, R29, R18, 0x1 ;  /* 0x000000121d117211 */ /* 0x000fe200078e08ff */
[----:B----4-:R1:W-:Y:S01]  /*4900*/  STL [R1+0x25c], R25 ;  /* 0x00025c1901007387 */ /* 0x0103e20000100800 */
[----:B0-----:R-:W-:-:S03]  /*4910*/  LEA R12, P0, R0, R26, 0x1 ;  /* 0x0000001a000c7211 */ /* 0x001fc600078008ff */
[----:B-1----:R-:W4:Y:S01]  /*4920*/  LDG.E.U16 R25, desc[UR10][R10.64] ;  /* 0x0000000a0a197981 */ /* 0x002f22000c1e1500 */
[----:B------:R-:W-:Y:S01]  /*4930*/  LEA.HI.X.SX32 R13, R0, R27, 0x1, P0 ;  /* 0x0000001b000d7211 */ /* 0x000fe200000f0eff */
[----:B------:R-:W-:Y:S02]  /*4940*/  IMAD R0, R29, 0x2, R17 ;  /* 0x000000021d007824 */ /* 0x000fe400078e0211 */
[----:B--2---:R0:W-:Y:S04]  /*4950*/  STL [R1+0x258], R24 ;  /* 0x0002581801007387 */ /* 0x0041e80000100800 */
[----:B------:R-:W-:Y:S04]  /*4960*/  STL [R1+0x160], R0 ;  /* 0x0001600001007387 */ /* 0x000fe80000100800 */
[----:B0-----:R0:W2:Y:S04]  /*4970*/  LDG.E.U16 R24, desc[UR10][R14.64] ;  /* 0x0000000a0e187981 */ /* 0x0010a8000c1e1500 */
[----:B-----5:R-:W-:Y:S04]  /*4980*/  STL [R1+0x254], R9 ;  /* 0x0002540901007387 */ /* 0x020fe80000100800 */
[----:B------:R1:W-:Y:S04]  /*4990*/  STL [R1+0x250], R20 ;  /* 0x0002501401007387 */ /* 0x0003e80000100800 */
[----:B-1----:R1:W5:Y:S01]  /*49a0*/  LDG.E.U16 R20, desc[UR10][R12.64] ;  /* 0x0000000a0c147981 */ /* 0x002362000c1e1500 */
[----:B0-----:R-:W-:-:S02]  /*49b0*/  LEA R14, P0, R4, R26, 0x1 ;  /* 0x0000001a040e7211 */ /* 0x001fc400078008ff */
[C---:B------:R-:W-:Y:S02]  /*49c0*/  LEA R9, R29.reuse, R0, 0x1 ;  /* 0x000000001d097211 */ /* 0x040fe400078e08ff */
[----:B------:R-:W-:Y:S02]  /*49d0*/  LEA R10, P1, R16, R26, 0x1 ;  /* 0x0000001a100a7211 */ /* 0x000fe400078208ff */
[-C--:B------:R-:W-:Y:S01]  /*49e0*/  LEA.HI.X.SX32 R15, R4, R27.reuse, 0x1, P0 ;  /* 0x0000001b040f7211 */ /* 0x080fe200000f0eff */
[----:B------:R-:W-:Y:S01]  /*49f0*/  IMAD R4, R29, 0x2, R9 ;  /* 0x000000021d047824 */ /* 0x000fe200078e0209 */
[----:B------:R-:W-:-:S04]  /*4a00*/  LEA.HI.X.SX32 R11, R16, R27, 0x1, P1 ;  /* 0x0000001b100b7211 */ /* 0x000fc800008f0eff */
[----:B------:R-:W-:Y:S02]  /*4a10*/  LEA R16, R29, R4, 0x1 ;  /* 0x000000041d107211 */ /* 0x000fe400078e08ff */
[----:B-1----:R-:W-:-:S03]  /*4a20*/  LEA R12, P1, R6, R26, 0x1 ;  /* 0x0000001a060c7211 */ /* 0x002fc600078208ff */
[----:B------:R-:W-:Y:S01]  /*4a30*/  IMAD R0, R29, 0x2, R16 ;  /* 0x000000021d007824 */ /* 0x000fe200078e0210 */
[----:B------:R-:W-:Y:S01]  /*4a40*/  LEA.HI.X.SX32 R13, R6, R27, 0x1, P1 ;  /* 0x0000001b060d7211 */ /* 0x000fe200008f0eff */
[----:B---3--:R0:W-:Y:S04]  /*4a50*/  STL [R1+0x24c], R28 ;  /* 0x00024c1c01007387 */ /* 0x0081e80000100800 */
[----:B0-----:R0:W3:Y:S04]  /*4a60*/  LDG.E.U16 R28, desc[UR10][R10.64] ;  /* 0x0000000a0a1c7981 */ /* 0x0010e8000c1e1500 */
[----:B----4-:R1:W-:Y:S01]  /*4a70*/  STL [R1+0x248], R25 ;  /* 0x0002481901007387 */ /* 0x0103e20000100800 */
[----:B0-----:R-:W-:-:S03]  /*4a80*/  LEA R10, P0, R3, R26, 0x1 ;  /* 0x0000001a030a7211 */ /* 0x001fc600078008ff */
[----:B------:R-:W-:Y:S01]  /*4a90*/  STL [R1+0x15c], R0 ;  /* 0x00015c0001007387 */ /* 0x000fe20000100800 */
[----:B------:R-:W-:-:S03]  /*4aa0*/  LEA.HI.X.SX32 R11, R3, R27, 0x1, P0 ;  /* 0x0000001b030b7211 */ /* 0x000fc600000f0eff */
[----:B-1----:R0:W4:Y:S02]  /*4ab0*/  LDG.E.U16 R25, desc[UR10][R14.64] ;  /* 0x0000000a0e197981 */ /* 0x002124000c1e1500 */
[----:B0-----:R-:W-:-:S04]  /*4ac0*/  LEA R14, P0, R2, R26, 0x1 ;  /* 0x0000001a020e7211 */ /* 0x001fc800078008ff */
[-C--:B------:R-:W-:Y:S01]  /*4ad0*/  LEA.HI.X.SX32 R15, R2, R27.reuse, 0x1, P0 ;  /* 0x0000001b020f7211 */ /* 0x080fe200000f0eff */
[----:B--2---:R0:W-:Y:S04]  /*4ae0*/  STL [R1+0x244], R24 ;  /* 0x0002441801007387 */ /* 0x0041e80000100800 */
[----:B0-----:R0:W2:Y:S02]  /*4af0*/  LDG.E.U16 R24, desc[UR10][R10.64] ;  /* 0x0000000a0a187981 */ /* 0x0010a4000c1e1500 */
[C---:B0-----:R-:W-:Y:S02]  /*4b00*/  LEA R10, P0, R5.reuse, R26, 0x1 ;  /* 0x0000001a050a7211 */ /* 0x041fe400078008ff */
[----:B-----5:R0:W-:Y:S02]  /*4b10*/  STL [R1+0x240], R20 ;  /* 0x0002401401007387 */ /* 0x0201e40000100800 */
[----:B------:R-:W-:-:S02]  /*4b20*/  LEA.HI.X.SX32 R11, R5, R27, 0x1, P0 ;  /* 0x0000001b050b7211 */ /* 0x000fc400000f0eff */
[----:B------:R1:W5:Y:S04]  /*4b30*/  LDG.E.U16 R5, desc[UR10][R14.64] ;  /* 0x0000000a0e057981 */ /* 0x000368000c1e1500 */
[----:B0-----:R0:W5:Y:S01]  /*4b40*/  LDG.E.U16 R20, desc[UR10][R12.64] ;  /* 0x0000000a0c147981 */ /* 0x001162000c1e1500 */
[CC--:B-1----:R-:W-:Y:S02]  /*4b50*/  LEA R14, P0, R7.reuse, R26.reuse, 0x1 ;  /* 0x0000001a070e7211 */ /* 0x0c2fe400078008ff */
[C---:B0-----:R-:W-:Y:S02]  /*4b60*/  LEA R12, P1, R8.reuse, R26, 0x1 ;  /* 0x0000001a080c7211 */ /* 0x041fe400078208ff */
[-C--:B------:R-:W-:Y:S02]  /*4b70*/  LEA.HI.X.SX32 R15, R7, R27.reuse, 0x1, P0 ;  /* 0x0000001b070f7211 */ /* 0x080fe400000f0eff */
[----:B------:R-:W-:-:S02]  /*4b80*/  LEA.HI.X.SX32 R13, R8, R27, 0x1, P1 ;  /* 0x0000001b080d7211 */ /* 0x000fc400008f0eff */
[----:B------:R0:W5:Y:S04]  /*4b90*/  LDG.E.U16 R8, desc[UR10][R10.64] ;  /* 0x0000000a0a087981 */ /* 0x000168000c1e1500 */
[----:B------:R-:W5:Y:S01]  /*4ba0*/  LDG.E.U16 R12, desc[UR10][R12.64] ;  /* 0x0000000a0c0c7981 */ /* 0x000f62000c1e1500 */
[----:B0-----:R-:W-:-:S03]  /*4bb0*/  LEA R10, P0, R9, R26, 0x1 ;  /* 0x0000001a090a7211 */ /* 0x001fc600078008ff */
[----:B------:R-:W5:Y:S01]  /*4bc0*/  LDG.E.U16 R13, desc[UR10][R14.64] ;  /* 0x0000000a0e0d7981 */ /* 0x000f62000c1e1500 */
[----:B------:R-:W-:-:S06]  /*4bd0*/  LEA.HI.X.SX32 R11, R9, R27, 0x1, P0 ;  /* 0x0000001b090b7211 */ /* 0x000fcc00000f0eff */
[----:B------:R-:W5:Y:S01]  /*4be0*/  LDG.E.U16 R11, desc[UR10][R10.64] ;  /* 0x0000000a0a0b7981 */ /* 0x000f62000c1e1500 */
[----:B------:R-:W-:-:S05]  /*4bf0*/  LEA R3, R29, R0, 0x1 ;  /* 0x000000001d037211 */ /* 0x000fca00078e08ff */
[C---:B------:R-:W-:Y:S01]  /*4c00*/  IMAD R2, R29.reuse, 0x2, R3 ;  /* 0x000000021d027824 */ /* 0x040fe200078e0203 */
[----:B---3--:R0:W-:Y:S04]  /*4c10*/  STL [R1+0x23c], R28 ;  /* 0x00023c1c01007387 */ /* 0x0081e80000100800 */
[C---:B------:R-:W-:Y:S01]  /*4c20*/  LEA R6, R29.reuse, R2, 0x1 ;  /* 0x000000021d067211 */ /* 0x040fe200078e08ff */
[----:B0-----:R-:W3:Y:S04]  /*4c30*/  LDL.LU R28, [R1+0x38] ;  /* 0x00003800011c7983 */ /* 0x001ee80000300800 */
[C---:B------:R-:W-:Y:S01]  /*4c40*/  IMAD R0, R29.reuse, 0x2, R6 ;  /* 0x000000021d007824 */ /* 0x040fe200078e0206 */
[----:B----4-:R0:W-:Y:S04]  /*4c50*/  STL [R1+0x238], R25 ;  /* 0x0002381901007387 */ /* 0x0101e80000100800 */
[----:B0-----:R-:W4:Y:S04]  /*4c60*/  LDL.LU R25, [R1+0x34] ;  /* 0x0000340001197983 */ /* 0x001f280000300800 */
[----:B--2---:R0:W-:Y:S04]  /*4c70*/  STL [R1+0x234], R24 ;  /* 0x0002341801007387 */ /* 0x0041e80000100800 */
[----:B0-----:R-:W2:Y:S04]  /*4c80*/  LDL.LU R24, [R1+0x2c] ;  /* 0x00002c0001187983 */ /* 0x001ea80000300800 */
[----:B-----5:R0:W-:Y:S04]  /*4c90*/  STL [R1+0x230], R20 ;  /* 0x0002301401007387 */ /* 0x0201e80000100800 */
[----:B------:R-:W-:Y:S01]  /*4ca0*/  STL [R1+0x22c], R5 ;  /* 0x00022c0501007387 */ /* 0x000fe20000100800 */
[----:B0-----:R-:W-:-:S03]  /*4cb0*/  LEA R20, R29, R0, 0x1 ;  /* 0x000000001d147211 */ /* 0x001fc600078e08ff */
[----:B------:R0:W-:Y:S04]  /*4cc0*/  STL [R1+0x228], R8 ;  /* 0x0002280801007387 */ /* 0x0001e80000100800 */
[----:B------:R-:W5:Y:S04]  /*4cd0*/  LDL.LU R14, [R1+0x20] ;  /* 0x00002000010e7983 */ /* 0x000f680000300800 */
[----:B------:R-:W2:Y:S01]  /*4ce0*/  LDL.LU R15, [R1+0x18] ;  /* 0x00001800010f7983 */ /* 0x000ea20000300800 */
[----:B0-----:R-:W-:-:S03]  /*4cf0*/  LEA R8, P1, R3, R26, 0x1 ;  /* 0x0000001a03087211 */ /* 0x001fc600078208ff */
[----:B------:R-:W-:Y:S01]  /*4d00*/  STL [R1+0x220], R13 ;  /* 0x0002200d01007387 */ /* 0x000fe20000100800 */
[----:B------:R-:W-:Y:S01]  /*4d10*/  LEA.HI.X.SX32 R9, R3, R27, 0x1, P1 ;  /* 0x0000001b03097211 */ /* 0x000fe200008f0eff */
[----:B------:R-:W-:Y:S01]  /*4d20*/  IMAD R5, R29, 0x2, R20 ;  /* 0x000000021d057824 */ /* 0x000fe200078e0214 */
[----:B------:R-:W0:Y:S01]  /*4d30*/  LDC R3, c[0x0][0x3b8] ;  /* 0x0000ee00ff037b82 */ /* 0x000e220000000800 */
[----:B------:R1:W-:Y:S04]  /*4d40*/  STL [R1+0x224], R12 ;  /* 0x0002240c01007387 */ /* 0x0003e80000100800 */
[----:B------:R-:W2:Y:S01]  /*4d50*/  LDG.E.U16 R9, desc[UR10][R8.64] ;  /* 0x0000000a08097981 */ /* 0x000ea2000c1e1500 */
[----:B-1----:R-:W-:-:S04]  /*4d60*/  LEA R12, P0, R20, R26, 0x1 ;  /* 0x0000001a140c7211 */ /* 0x002fc800078008ff */
[----:B------:R-:W-:Y:S02]  /*4d70*/  LEA.HI.X.SX32 R13, R20, R27, 0x1, P0 ;  /* 0x0000001b140d7211 */ /* 0x000fe400000f0eff */
[----:B------:R-:W3:Y:S04]  /*4d80*/  LDL.LU R20, [R1+0x24] ;  /* 0x0000240001147983 */ /* 0x000ee80000300800 */
[----:B------:R1:W-:Y:S04]  /*4d90*/  STL [R1+0x21c], R11 ;  /* 0x00021c0b01007387 */ /* 0x0003e80000100800 */
[----:B------:R-:W3:Y:S04]  /*4da0*/  LDG.E.U16 R13, desc[UR10][R12.64] ;  /* 0x0000000a0c0d7981 */ /* 0x000ee8000c1e1500 */
[----:B-1----:R-:W4:Y:S01]  /*4db0*/  LDL.LU R11, [R1+0x3c] ;  /* 0x00003c00010b7983 */ /* 0x002f220000300800 */
[----:B------:R-:W-:-:S05]  /*4dc0*/  LEA R7, R29, R5, 0x1 ;  /* 0x000000051d077211 */ /* 0x000fca00078e08ff */
[----:B------:R-:W-:-:S05]  /*4dd0*/  IMAD R29, R29, 0x2, R7 ;  /* 0x000000021d1d7824 */ /* 0x000fca00078e0207 */
[----:B0-----:R-:W-:-:S04]  /*4de0*/  LEA R3, R3, R29, 0x1 ;  /* 0x0000001d03037211 */ /* 0x001fc800078e08ff */
[-C--:B------:R-:W-:Y:S01]  /*4df0*/  LEA R10, P1, R3, R26.reuse, 0x1 ;  /* 0x0000001a030a7211 */ /* 0x080fe200078208ff */
[----:B--2---:R0:W-:Y:S04]  /*4e00*/  STL [R1+0x218], R9 ;  /* 0x0002180901007387 */ /* 0x0041e80000100800 */
[----:B---3--:R1:W-:Y:S01]  /*4e10*/  STL [R1+0x214], R13 ;  /* 0x0002140d01007387 */ /* 0x0083e20000100800 */
[----:B----4-:R-:W-:Y:S01]  /*4e20*/  LEA R8, P0, R11, R26, 0x1 ;  /* 0x0000001a0b087211 */ /* 0x010fe200078008ff */
[----:B0-----:R-:W-:Y:S01]  /*4e30*/  IMAD.MOV.U32 R9, RZ, RZ, R11 ;  /* 0x000000ffff097224 */ /* 0x001fe200078e000b */
[----:B------:R-:W-:-:S04]  /*4e40*/  LEA.HI.X.SX32 R11, R3, R27, 0x1, P1 ;  /* 0x0000001b030b7211 */ /* 0x000fc800008f0eff */
[----:B------:R-:W-:Y:S01]  /*4e50*/  LEA.HI.X.SX32 R9, R9, R27, 0x1, P0 ;  /* 0x0000001b09097211 */ /* 0x000fe200000f0eff */
[----:B-1----:R0:W2:Y:S05]  /*4e60*/  LDG.E.U16 R13, desc[UR10][R10.64] ;  /* 0x0000000a0a0d7981 */ /* 0x0020aa000c1e1500 */
[----:B------:R-:W3:Y:S01]  /*4e70*/  LDG.E.U16 R9, desc[UR10][R8.64] ;  /* 0x0000000a08097981 */ /* 0x000ee2000c1e1500 */
[-C--:B------:R-:W-:Y:S02]  /*4e80*/  LEA R12, P0, R28, R26.reuse, 0x1 ;  /* 0x0000001a1c0c7211 */ /* 0x080fe400078008ff */
[----:B0-----:R-:W-:-:S04]  /*4e90*/  LEA R10, P1, R25, R26, 0x1 ;  /* 0x0000001a190a7211 */ /* 0x001fc800078208ff */
[----:B------:R-:W-:-:S06]  /*4ea0*/  LEA.HI.X.SX32 R11, R25, R27, 0x1, P1 ;  /* 0x0000001b190b7211 */ /* 0x000fcc00008f0eff */
[----:B------:R-:W4:Y:S04]  /*4eb0*/  LDG.E.U16 R11, desc[UR10][R10.64] ;  /* 0x0000000a0a0b7981 */ /* 0x000f28000c1e1500 */
[----:B--2---:R0:W-:Y:S02]  /*4ec0*/  STL [R1+0x210], R13 ;  /* 0x0002100d01007387 */ /* 0x0041e40000100800 */
[----:B0-----:R-:W-:Y:S02]  /*4ed0*/  LEA.HI.X.SX32 R13, R28, R27, 0x1, P0 ;  /* 0x0000001b1c0d7211 */ /* 0x001fe400000f0eff */
[----:B------:R-:W2:Y:S04]  /*4ee0*/  LDL.LU R28, [R1+0x130c] ;  /* 0x00130c00011c7983 */ /* 0x000ea80000300800 */
[----:B------:R-:W2:Y:S04]  /*4ef0*/  LDL.LU R25, [R1+0x1308] ;  /* 0x0013080001197983 */ /* 0x000ea80000300800 */
[----:B---3--:R0:W-:Y:S04]  /*4f00*/  STL [R1+0x20c], R9 ;  /* 0x00020c0901007387 */ /* 0x0081e80000100800 */
[----:B0-----:R0:W3:Y:S01]  /*4f10*/  LDG.E.U16 R9, desc[UR10][R12.64] ;  /* 0x0000000a0c097981 */ /* 0x0010e2000c1e1500 */
[----:B------:R-:W-:-:S02]  /*4f20*/  LEA R8, P0, R24, R26, 0x1 ;  /* 0x0000001a18087211 */ /* 0x000fc400078008ff */
[----:B0-----:R-:W-:-:S04]  /*4f30*/  LEA R12, P1, R20, R26, 0x1 ;  /* 0x0000001a140c7211 */ /* 0x001fc800078208ff */
[-C--:B------:R-:W-:Y:S01]  /*4f40*/  LEA.HI.X.SX32 R13, R20, R27.reuse, 0x1, P1 ;  /* 0x0000001b140d7211 */ /* 0x080fe200008f0eff */
[----:B---3--:R0:W-:Y:S02]  /*4f50*/  STL [R1+0x208], R9 ;  /* 0x0002080901007387 */ /* 0x0081e40000100800 */
[----:B0-----:R-:W-:Y:S02]  /*4f60*/  LEA.HI.X.SX32 R9, R24, R27, 0x1, P0 ;  /* 0x0000001b18097211 */ /* 0x001fe400000f0eff */
[----:B------:R-:W3:Y:S04]  /*4f70*/  LDL.LU R24, [R1+0x1304] ;  /* 0x0013040001187983 */ /* 0x000ee80000300800 */
[----:B------:R0:W3:Y:S01]  /*4f80*/  LDG.E.U16 R20, desc[UR10][R8.64] ;  /* 0x0000000a08147981 */ /* 0x0000e2000c1e1500 */
[----:B-----5:R-:W-:-:S03]  /*4f90*/  LEA R10, P0, R14, R26, 0x1 ;  /* 0x0000001a0e0a7211 */ /* 0x020fc600078008ff */
[----:B----4-:R1:W-:Y:S01]  /*4fa0*/  STL [R1+0x204], R11 ;  /* 0x0002040b01007387 */ /* 0x0103e20000100800 */
[CC--:B0-----:R-:W-:Y:S02]  /*4fb0*/  LEA R8, P1, R15.reuse, R26.reuse, 0x1 ;  /* 0x0000001a0f087211 */ /* 0x0c1fe400078208ff */
[-C--:B-1----:R-:W-:Y:S02]  /*4fc0*/  LEA.HI.X.SX32 R11, R14, R27.reuse, 0x1, P0 ;  /* 0x0000001b0e0b7211 */ /* 0x082fe400000f0eff */
[----:B------:R-:W-:Y:S01]  /*4fd0*/  LEA.HI.X.SX32 R9, R15, R27, 0x1, P1 ;  /* 0x0000001b0f097211 */ /* 0x000fe200008f0eff */
[----:B------:R2:W4:Y:S04]  /*4fe0*/  LDG.E.U16 R14, desc[UR10][R12.64] ;  /* 0x0000000a0c0e7981 */ /* 0x000528000c1e1500 */
[----:B------:R0:W5:Y:S01]  /*4ff0*/  LDG.E.U16 R15, desc[UR10][R10.64] ;  /* 0x0000000a0a0f7981 */ /* 0x000162000c1e1500 */
[----:B--2---:R-:W-:-:S04]  /*5000*/  LEA R12, P0, R25, R26, 0x1 ;  /* 0x0000001a190c7211 */ /* 0x004fc800078008ff */
[----:B------:R-:W-:-:S05]  /*5010*/  LEA.HI.X.SX32 R13, R25, R27, 0x1, P0 ;  /* 0x0000001b190d7211 */ /* 0x000fca00000f0eff */
[----:B------:R-:W2:Y:S04]  /*5020*/  LDG.E.U16 R25, desc[UR10][R12.64] ;  /* 0x0000000a0c197981 */ /* 0x000ea8000c1e1500 */
[----:B---3--:R1:W-:Y:S04]  /*5030*/  STL [R1+0x200], R20 ;  /* 0x0002001401007387 */ /* 0x0083e80000100800 */
[----:B-1----:R1:W3:Y:S01]  /*5040*/  LDG.E.U16 R20, desc[UR10][R8.64] ;  /* 0x0000000a08147981 */ /* 0x0022e2000c1e1500 */
[----:B0-----:R-:W-:-:S04]  /*5050*/  LEA R10, P1, R24, R26, 0x1 ;  /* 0x0000001a180a7211 */ /* 0x001fc800078208ff */
[----:B------:R-:W-:Y:S02]  /*5060*/  LEA.HI.X.SX32 R11, R24, R27, 0x1, P1 ;  /* 0x0000001b180b7211 */ /* 0x000fe400008f0eff */
[----:B------:R-:W2:Y:S04]  /*5070*/  LDL.LU R24, [R1+0x30] ;  /* 0x0000300001187983 */ /* 0x000ea80000300800 */
[----:B-----5:R-:W-:Y:S01]  /*5080*/  STL [R1+0x1f8], R15 ;  /* 0x0001f80f01007387 */ /* 0x020fe20000100800 */
[----:B-1----:R-:W-:-:S03]  /*5090*/  LEA R8, P1, R19, R26, 0x1 ;  /* 0x0000001a13087211 */ /* 0x002fc600078208ff */
[----:B----4-:R0:W-:Y:S01]  /*50a0*/  STL [R1+0x1fc], R14 ;  /* 0x0001fc0e01007387 */ /* 0x0101e20000100800 */
[----:B------:R-:W-:-:S03]  /*50b0*/  LEA.HI.X.SX32 R9, R19, R27, 0x1, P1 ;  /* 0x0000001b13097211 */ /* 0x000fc600008f0eff */
[----:B------:R-:W4:Y:S01]  /*50c0*/  LDG.E.U16 R11, desc[UR10][R10.64] ;  /* 0x0000000a0a0b7981 */ /* 0x000f22000c1e1500 */
[----:B0-----:R-:W-:-:S04]  /*50d0*/  LEA R14, P0, R22, R26, 0x1 ;  /* 0x0000001a160e7211 */ /* 0x001fc800078008ff */
[----:B------:R-:W-:Y:S01]  /*50e0*/  LEA.HI.X.SX32 R15, R22, R27, 0x1, P0 ;  /* 0x0000001b160f7211 */ /* 0x000fe200000f0eff */
[----:B---3--:R0:W-:Y:S04]  /*50f0*/  STL [R1+0x1f4], R20 ;  /* 0x0001f41401007387 */ /* 0x0081e80000100800 */
[----:B0-----:R-:W3:Y:S04]  /*5100*/  LDL.LU R20, [R1+0x28] ;  /* 0x0000280001147983 */ /* 0x001ee80000300800 */
[----:B------:R-:W5:Y:S04]  /*5110*/  LDL.LU R22, [R1+0x40] ;  /* 0x0000400001167983 */ /* 0x000f680000300800 */
[----:B------:R-:W3:Y:S04]  /*5120*/  LDL.LU R19, [R1+0x44] ;  /* 0x0000440001137983 */ /* 0x000ee80000300800 */
[----:B--2---:R0:W-:Y:S04]  /*5130*/  STL [R1+0x1f0], R25 ;  /* 0x0001f01901007387 */ /* 0x0041e80000100800 */
[----:B0-----:R-:W2:Y:S01]  /*5140*/  LDG.E.U16 R25, desc[UR10][R14.64] ;  /* 0x0000000a0e197981 */ /* 0x001ea2000c1e1500 */
[----:B------:R-:W-:-:S03]  /*5150*/  LEA R12, P0, R18, R26, 0x1 ;  /* 0x0000001a120c7211 */ /* 0x000fc600078008ff */
[----:B------:R-:W3:Y:S04]  /*5160*/  LDL.LU R15, [R1+0x48] ;  /* 0x00004800010f7983 */ /* 0x000ee80000300800 */
[----:B----4-:R0:W-:Y:S01]  /*5170*/  STL [R1+0x1e4], R11 ;  /* 0x0001e40b01007387 */ /* 0x0101e20000100800 */
[-C--:B------:R-:W-:Y:S02]  /*5180*/  LEA.HI.X.SX32 R13, R18, R27.reuse, 0x1, P0 ;  /* 0x0000001b120d7211 */ /* 0x080fe400000f0eff */
[C---:B------:R-:W-:Y:S01]  /*5190*/  LEA R10, P0, R4.reuse, R26, 0x1 ;  /* 0x0000001a040a7211 */ /* 0x040fe200078008ff */
[----:B------:R1:W4:Y:S04]  /*51a0*/  LDG.E.U16 R14, desc[UR10][R8.64] ;  /* 0x0000000a080e7981 */ /* 0x000328000c1e1500 */
[----:B------:R-:W3:Y:S01]  /*51b0*/  LDG.E.U16 R12, desc[UR10][R12.64] ;  /* 0x0000000a0c0c7981 */ /* 0x000ee2000c1e1500 */
[----:B0-----:R-:W-:-:S02]  /*51c0*/  LEA.HI.X.SX32 R11, R4, R27, 0x1, P0 ;  /* 0x0000001b040b7211 */ /* 0x001fc400000f0eff */
[----:B-1----:R-:W-:-:S04]  /*51d0*/  LEA R8, P1, R2, R26, 0x1 ;  /* 0x0000001a02087211 */ /* 0x002fc800078208ff */
[----:B------:R-:W-:Y:S01]  /*51e0*/  LEA.HI.X.SX32 R9, R2, R27, 0x1, P1 ;  /* 0x0000001b02097211 */ /* 0x000fe200008f0eff */
[----:B------:R0:W3:Y:S01]  /*51f0*/  LDG.E.U16 R13, desc[UR10][R10.64] ;  /* 0x0000000a0a0d7981 */ /* 0x0000e2000c1e1500 */
[----:B------:R-:W-:-:S03]  /*5200*/  LEA R2, P0, R5, R26, 0x1 ;  /* 0x0000001a05027211 */ /* 0x000fc600078008ff */
[----:B--2---:R1:W-:Y:S02]  /*5210*/  STL [R1+0x1e0], R25 ;  /* 0x0001e01901007387 */ /* 0x0043e40000100800 */
[----:B-1----:R-:W1:Y:S02]  /*5220*/  LDC R25, c[0x0][0x3b8] ;  /* 0x0000ee00ff197b82 */ /* 0x002e640000000800 */
[----:B-1----:R-:W-:Y:S02]  /*5230*/  LEA R4, R25, R3, 0x1 ;  /* 0x0000000319047211 */ /* 0x002fe400078e08ff */
[----:B------:R-:W-:Y:S02]  /*5240*/  LEA.HI.X.SX32 R3, R5, R27, 0x1, P0 ;  /* 0x0000001b05037211 */ /* 0x000fe400000f0eff */
[----:B------:R3:W2:Y:S04]  /*5250*/  LDG.E.U16 R5, desc[UR10][R8.64] ;  /* 0x0000000a08057981 */ /* 0x0006a8000c1e1500 */
[----:B------:R1:W2:Y:S01]  /*5260*/  LDG.E.U16 R18, desc[UR10][R2.64] ;  /* 0x0000000a02127981 */ /* 0x0002a2000c1e1500 */
[----:B0-----:R-:W-:-:S02]  /*5270*/  LEA R10, P1, R4, R26, 0x1 ;  /* 0x0000001a040a7211 */ /* 0x001fc400078208ff */
[-C--:B---3--:R-:W-:Y:S02]  /*5280*/  LEA R8, P0, R15, R26.reuse, 0x1 ;  /* 0x0000001a0f087211 */ /* 0x088fe400078008ff */
[-C--:B------:R-:W-:Y:S02]  /*5290*/  LEA.HI.X.SX32 R11, R4, R27.reuse, 0x1, P1 ;  /* 0x0000001b040b7211 */ /* 0x080fe400008f0eff */
[----:B-1----:R-:W-:Y:S02]  /*52a0*/  LEA R2, P1, R19, R26, 0x1 ;  /* 0x0000001a13027211 */ /* 0x002fe400078208ff */
[-C--:B------:R-:W-:Y:S01]  /*52b0*/  LEA.HI.X.SX32 R9, R15, R27.reuse, 0x1, P0 ;  /* 0x0000001b0f097211 */ /* 0x080fe200000f0eff */
[----:B----4-:R0:W-:Y:S01]  /*52c0*/  STL [R1+0x1d8], R14 ;  /* 0x0001d80e01007387 */ /* 0x0101e20000100800 */
[----:B------:R-:W-:-:S03]  /*52d0*/  LEA.HI.X.SX32 R3, R19, R27, 0x1, P1 ;  /* 0x0000001b13037211 */ /* 0x000fc600008f0eff */
[----:B------:R1:W3:Y:S04]  /*52e0*/  LDG.E.U16 R15, desc[UR10][R8.64] ;  /* 0x0000000a080f7981 */ /* 0x0002e8000c1e1500 */
[----:B------:R-:W4:Y:S04]  /*52f0*/  LDG.E.U16 R19, desc[UR10][R2.64] ;  /* 0x0000000a02137981 */ /* 0x000f28000c1e1500 */
[----:B0-----:R5:W3:Y:S01]  /*5300*/  LDG.E.U16 R14, desc[UR10][R10.64] ;  /* 0x0000000a0a0e7981 */ /* 0x001ae2000c1e1500 */
[----:B-1----:R-:W-:-:S03]  /*5310*/  LEA R8, P1, R24, R26, 0x1 ;  /* 0x0000001a18087211 */ /* 0x002fc600078208ff */
[----:B------:R-:W-:Y:S01]  /*5320*/  STL [R1+0x1c4], R13 ;  /* 0x0001c40d01007387 */ /* 0x000fe20000100800 */
[----:B-----5:R-:W-:-:S03]  /*5330*/  LEA R10, P0, R22, R26, 0x1 ;  /* 0x0000001a160a7211 */ /* 0x020fc600078008ff */
[----:B------:R0:W-:Y:S01]  /*5340*/  STL [R1+0x1d0], R12 ;  /* 0x0001d00c01007387 */ /* 0x0001e20000100800 */
[-C--:B------:R-:W-:Y:S02]  /*5350*/  LEA.HI.X.SX32 R9, R24, R27.reuse, 0x1, P1 ;  /* 0x0000001b18097211 */ /* 0x080fe400008f0eff */
[----:B------:R-:W-:Y:S02]  /*5360*/  LEA.HI.X.SX32 R11, R22, R27, 0x1, P0 ;  /* 0x0000001b160b7211 */ /* 0x000fe400000f0eff */
[----:B------:R-:W-:-:S03]  /*5370*/  LEA R2, P0, R20, R26, 0x1 ;  /* 0x0000001a14027211 */ /* 0x000fc600078008ff */
[----:B------:R1:W5:Y:S01]  /*5380*/  LDG.E.U16 R22, desc[UR10][R10.64] ;  /* 0x0000000a0a167981 */ /* 0x000362000c1e1500 */
[-C--:B0-----:R-:W-:Y:S02]  /*5390*/  LEA R12, P1, R28, R26.reuse, 0x1 ;  /* 0x0000001a1c0c7211 */ /* 0x081fe400078208ff */
[-C--:B------:R-:W-:Y:S02]  /*53a0*/  LEA.HI.X.SX32 R3, R20, R27.reuse, 0x1, P0 ;  /* 0x0000001b14037211 */ /* 0x080fe400000f0eff */
[----:B------:R-:W-:Y:S02]  /*53b0*/  LEA.HI.X.SX32 R13, R28, R27, 0x1, P1 ;  /* 0x0000001b1c0d7211 */ /* 0x000fe400008f0eff */
[----:B------:R0:W4:Y:S04]  /*53c0*/  LDG.E.U16 R28, desc[UR10][R8.64] ;  /* 0x0000000a081c7981 */ /* 0x000128000c1e1500 */
[----:B--2---:R2:W-:Y:S04]  /*53d0*/  STL [R1+0x1bc], R5 ;  /* 0x0001bc0501007387 */ /* 0x0045e80000100800 */
[----:B------:R2:W-:Y:S01]  /*53e0*/  STL [R1+0x1b8], R18 ;  /* 0x0001b81201007387 */ /* 0x0005e20000100800 */
[----:B-1----:R-:W-:-:S02]  /*53f0*/  LEA R10, P0, R23, R26, 0x1 ;  /* 0x0000001a170a7211 */ /* 0x002fc400078008ff */
[----:B0-----:R-:W-:Y:S01]  /*5400*/  LEA R8, P1, R17, R26, 0x1 ;  /* 0x0000001a11087211 */ /* 0x001fe200078208ff */
[----:B------:R-:W5:Y:S04]  /*5410*/  LDL.LU R20, [R1+0xc4] ;  /* 0x0000c40001147983 */ /* 0x000f680000300800 */
[----:B--2---:R0:W2:Y:S04]  /*5420*/  LDG.E.U16 R5, desc[UR10][R2.64] ;  /* 0x0000000a02057981 */ /* 0x0040a8000c1e1500 */
[----:B------:R-:W2:Y:S01]  /*5430*/  LDG.E.U16 R18, desc[UR10][R12.64] ;  /* 0x0000000a0c127981 */ /* 0x000ea2000c1e1500 */
[----:B------:R-:W-:-:S02]  /*5440*/  LEA.HI.X.SX32 R11, R23, R27, 0x1, P0 ;  /* 0x0000001b170b7211 */ /* 0x000fc400000f0eff */
[-C--:B0-----:R-:W-:Y:S02]  /*5450*/  LEA R2, P0, R21, R26.reuse, 0x1 ;  /* 0x0000001a15027211 */ /* 0x081fe400078008ff */
[-C--:B------:R-:W-:Y:S02]  /*5460*/  LEA.HI.X.SX32 R9, R17, R27.reuse, 0x1, P1 ;  /* 0x0000001b11097211 */ /* 0x080fe400008f0eff */
[----:B------:R-:W-:Y:S02]  /*5470*/  LEA.HI.X.SX32 R3, R21, R27, 0x1, P0 ;  /* 0x0000001b15037211 */ /* 0x000fe400000f0eff */
[----:B------:R0:W2:Y:S04]  /*5480*/  LDG.E.U16 R21, desc[UR10][R10.64] ;  /* 0x0000000a0a157981 */ /* 0x0000a8000c1e1500 */
[----:B------:R1:W2:Y:S04]  /*5490*/  LDG.E.U16 R12, desc[UR10][R2.64] ;  /* 0x0000000a020c7981 */ /* 0x0002a8000c1e1500 */
[----:B------:R1:W2:Y:S01]  /*54a0*/  LDG.E.U16 R24, desc[UR10][R8.64] ;  /* 0x0000000a08187981 */ /* 0x0002a2000c1e1500 */
[----:B0-----:R-:W-:-:S03]  /*54b0*/  LEA R10, P0, R16, R26, 0x1 ;  /* 0x0000001a100a7211 */ /* 0x001fc600078008ff */
[----:B---3--:R0:W-:Y:S01]  /*54c0*/  STL [R1+0x1b0], R14 ;  /* 0x0001b00e01007387 */ /* 0x0081e20000100800 */
[-C--:B------:R-:W-:Y:S02]  /*54d0*/  LEA.HI.X.SX32 R11, R16, R27.reuse, 0x1, P0 ;  /* 0x0000001b100b7211 */ /* 0x080fe400000f0eff */
[CC--:B-1----:R-:W-:Y:S02]  /*54e0*/  LEA R2, P0, R6.reuse, R26.reuse, 0x1 ;  /* 0x0000001a06027211 */ /* 0x0c2fe400078008ff */
[----:B------:R-:W-:Y:S01]  /*54f0*/  LEA R8, P1, R7, R26, 0x1 ;  /* 0x0000001a07087211 */ /* 0x000fe200078208ff */
[----:B------:R-:W3:Y:S04]  /*5500*/  LDG.E.U16 R13, desc[UR10][R10.64] ;  /* 0x0000000a0a0d7981 */ /* 0x000ee8000c1e1500 */
[----:B0-----:R-:W3:Y:S04]  /*5510*/  LDL.LU R14, [R1+0xc0] ;  /* 0x0000c000010e7983 */ /* 0x001ee80000300800 */
[----:B------:R0:W-:Y:S01]  /*5520*/  STL [R1+0x1a8], R15 ;  /* 0x0001a80f01007387 */ /* 0x0001e20000100800 */
[----:B------:R-:W-:-:S02]  /*5530*/  LEA.HI.X.SX32 R3, R6, R27, 0x1, P0 ;  /* 0x0000001b06037211 */ /* 0x000fc400000f0eff */
[----:B------:R-:W-:-:S03]  /*5540*/  LEA.HI.X.SX32 R9, R7, R27, 0x1, P1 ;  /* 0x0000001b07097211 */ /* 0x000fc600008f0eff */
[----:B------:R-:W3:Y:S04]  /*5550*/  LDG.E.U16 R23, desc[UR10][R2.64] ;  /* 0x0000000a02177981 */ /* 0x000ee8000c1e1500 */
[----:B0-----:R-:W3:Y:S04]  /*5560*/  LDL.LU R15, [R1+0xbc] ;  /* 0x0000bc00010f7983 */ /* 0x001ee80000300800 */
[----:B----4-:R0:W-:Y:S04]  /*5570*/  STL [R1+0x1a4], R19 ;  /* 0x0001a41301007387 */ /* 0x0101e80000100800 */
[----:B0-----:R-:W4:Y:S04]  /*5580*/  LDL.LU R19, [R1+0xb4] ;  /* 0x0000b40001137983 */ /* 0x001f280000300800 */
[----:B-----5:R0:W-:Y:S04]  /*5590*/  STL [R1+0x1a0], R22 ;  /* 0x0001a01601007387 */ /* 0x0201e80000100800 */
[----:B0-----:R-:W5:Y:S04]  /*55a0*/  LDL.LU R22, [R1+0xb8] ;  /* 0x0000b80001167983 */ /* 0x001f680000300800 */
[----:B------:R-:W4:Y:S04]  /*55b0*/  LDL.LU R16, [R1+0xac] ;  /* 0x0000ac0001107983 */ /* 0x000f280000300800 */
[----:B------:R-:W4:Y:S04]  /*55c0*/  LDL.LU R17, [R1+0xa4] ;  /* 0x0000a40001117983 */ /* 0x000f280000300800 */
[----:B------:R-:W-:Y:S04]  /*55d0*/  STL [R1+0x19c], R28 ;  /* 0x00019c1c01007387 */ /* 0x000fe80000100800 */
[----:B--2---:R-:W-:Y:S04]  /*55e0*/  STL [R1+0x198], R5 ;  /* 0x0001980501007387 */ /* 0x004fe80000100800 */
[----:B------:R-:W2:Y:S04]  /*55f0*/  LDL.LU R11, [R1+0xb0] ;  /* 0x0000b000010b7983 */ /* 0x000ea80000300800 */
[----:B------:R0:W-:Y:S04]  /*5600*/  STL [R1+0x194], R18 ;  /* 0x0001941201007387 */ /* 0x0001e80000100800 */
[----:B0-----:R-:W2:Y:S01]  /*5610*/  LDG.E.U16 R18, desc[UR10][R8.64] ;  /* 0x0000000a08127981 */ /* 0x001ea2000c1e1500 */
[----:B------:R-:W-:-:S05]  /*5620*/  IMAD R28, R25, 0x2, R4 ;  /* 0x00000002191c7824 */ /* 0x000fca00078e0204 */
[----:B------:R-:W-:-:S04]  /*5630*/  LEA R4, P0, R28, R26, 0x1 ;  /* 0x0000001a1c047211 */ /* 0x000fc800078008ff */
[----:B------:R-:W-:Y:S01]  /*5640*/  LEA.HI.X.SX32 R5, R28, R27, 0x1, P0 ;  /* 0x0000001b1c057211 */ /* 0x000fe200000f0eff */
[----:B------:R0:W-:Y:S04]  /*5650*/  STL [R1+0x18c], R21 ;  /* 0x00018c1501007387 */ /* 0x0001e80000100800 */
[----:B------:R1:W4:Y:S01]  /*5660*/  LDG.E.U16 R10, desc[UR10][R4.64] ;  /* 0x0000000a040a7981 */ /* 0x000322000c1e1500 */
[----:B------:R-:W-:-:S03]  /*5670*/  LEA R28, R25, R28, 0x1 ;  /* 0x0000001c191c7211 */ /* 0x000fc600078e08ff */
[----:B0-----:R-:W5:Y:S04]  /*5680*/  LDL.LU R21, [R1+0xa8] ;  /* 0x0000a80001157983 */ /* 0x001f680000300800 */
[----:B------:R0:W-:Y:S01]  /*5690*/  STL [R1+0x188], R12 ;  /* 0x0001880c01007387 */ /* 0x0001e20000100800 */
[----:B-1----:R-:W-:-:S03]  /*56a0*/  LEA R4, P0, R20, R26, 0x1 ;  /* 0x0000001a14047211 */ /* 0x002fc600078008ff */
[----:B0-----:R-:W5:Y:S04]  /*56b0*/  LDL.LU R12, [R1+0xa0] ;  /* 0x0000a000010c7983 */ /* 0x001f680000300800 */
[----:B------:R0:W-:Y:S01]  /*56c0*/  STL [R1+0x184], R24 ;  /* 0x0001841801007387 */ /* 0x0001e20000100800 */
[----:B------:R-:W-:-:S03]  /*56d0*/  LEA.HI.X.SX32 R5, R20, R27, 0x1, P0 ;  /* 0x0000001b14057211 */ /* 0x000fc600000f0eff */
[----:B0-----:R-:W5:Y:S04]  /*56e0*/  LDL.LU R24, [R1+0x9c] ;  /* 0x00009c0001187983 */ /* 0x001f680000300800 */
[----:B------:R-:W5:Y:S04]  /*56f0*/  LDL.LU R25, [R1+0x98] ;  /* 0x0000980001197983 */ /* 0x000f680000300800 */
[----:B------:R-:W5:Y:S04]  /*5700*/  LDL.LU R20, [R1+0x94] ;  /* 0x0000940001147983 */ /* 0x000f680000300800 */
[----:B---3--:R0:W-:Y:S04]  /*5710*/  STL [R1+0x17c], R13 ;  /* 0x00017c0d01007387 */ /* 0x0081e80000100800 */
[----:B0-----:R-:W3:Y:S04]  /*5720*/  LDL.LU R13, [R1+0x90] ;  /* 0x00009000010d7983 */ /* 0x001ee80000300800 */
[----:B------:R0:W-:Y:S04]  /*5730*/  STL [R1+0x178], R23 ;  /* 0x0001781701007387 */ /* 0x0001e80000100800 */
[----:B0-----:R-:W3:Y:S04]  /*5740*/  LDL.LU R23, [R1+0x8c] ;  /* 0x00008c0001177983 */ /* 0x001ee80000300800 */
[----:B------:R-:W-:Y:S04]  /*5750*/  STL.64 [R1+0x128], R4 ;  /* 0x0001280401007387 */ /* 0x000fe80000100a00 */
[----:B--2---:R0:W-:Y:S04]  /*5760*/  STL [R1+0x16c], R18 ;  /* 0x00016c1201007387 */ /* 0x0041e80000100800 */
[----:B0-----:R-:W2:Y:S01]  /*5770*/  LDL.LU R18, [R1+0x88] ;  /* 0x0000880001127983 */ /* 0x001ea20000300800 */
[----:B------:R-:W-:-:S02]  /*5780*/  LEA R8, P1, R14, R26, 0x1 ;  /* 0x0000001a0e087211 */ /* 0x000fc400078208ff */
[-C--:B------:R-:W-:Y:S02]  /*5790*/  LEA R6, P2, R15, R26.reuse, 0x1 ;  /* 0x0000001a0f067211 */ /* 0x080fe400078408ff */
[-C--:B------:R-:W-:Y:S02]  /*57a0*/  LEA.HI.X.SX32 R9, R14, R27.reuse, 0x1, P1 ;  /* 0x0000001b0e097211 */ /* 0x080fe400008f0eff */
[----:B----4-:R-:W-:Y:S02]  /*57b0*/  LEA R2, P3, R19, R26, 0x1 ;  /* 0x0000001a13027211 */ /* 0x010fe400078608ff */
[-C--:B------:R-:W-:Y:S01]  /*57c0*/  LEA.HI.X.SX32 R7, R15, R27.reuse, 0x1, P2 ;  /* 0x0000001b0f077211 */ /* 0x080fe200010f0eff */
[----:B------:R5:W-:Y:S01]  /*57d0*/  STL.64 [R1+0x120], R8 ;  /* 0x0001200801007387 */ /* 0x000be20000100a00 */
[----:B------:R-:W-:-:S03]  /*57e0*/  LEA.HI.X.SX32 R3, R19, R27, 0x1, P3 ;  /* 0x0000001b13037211 */ /* 0x000fc600018f0eff */
[----:B------:R0:W-:Y:S01]  /*57f0*/  STL.64 [R1+0x118], R6 ;  /* 0x0001180601007387 */ /* 0x0001e20000100a00 */
[-C--:B------:R-:W-:Y:S02]  /*5800*/  LEA R4, P2, R16, R26.reuse, 0x1 ;  /* 0x0000001a10047211 */ /* 0x080fe400078408ff */
[-C--:B-----5:R-:W-:Y:S01]  /*5810*/  LEA R8, P0, R22, R26.reuse, 0x1 ;  /* 0x0000001a16087211 */ /* 0x0a0fe200078008ff */
[----:B------:R1:W-:Y:S01]  /*5820*/  STL.64 [R1+0x110], R2 ;  /* 0x0001100201007387 */ /* 0x0003e20000100a00 */
[----:B0-----:R-:W-:-:S03]  /*5830*/  LEA R6, P1, R11, R26, 0x1 ;  /* 0x0000001a0b067211 */ /* 0x001fc600078208ff */
[----:B------:R-:W4:Y:S01]  /*5840*/  LDL.LU R14, [R1+0x84] ;  /* 0x00008400010e7983 */ /* 0x000f220000300800 */
[-C--:B------:R-:W-:Y:S02]  /*5850*/  LEA.HI.X.SX32 R9, R22, R27.reuse, 0x1, P0 ;  /* 0x0000001b16097211 */ /* 0x080fe400000f0eff */
[-C--:B------:R-:W-:Y:S01]  /*5860*/  LEA.HI.X.SX32 R7, R11, R27.reuse, 0x1, P1 ;  /* 0x0000001b0b077211 */ /* 0x080fe200008f0eff */
[----:B------:R-:W5:Y:S01]  /*5870*/  LDL.LU R15, [R1+0x80] ;  /* 0x00008000010f7983 */ /* 0x000f620000300800 */
[-C--:B------:R-:W-:Y:S02]  /*5880*/  LEA.HI.X.SX32 R5, R16, R27.reuse, 0x1, P2 ;  /* 0x0000001b10057211 */ /* 0x080fe400010f0eff */
[C---:B-1----:R-:W-:Y:S01]  /*5890*/  LEA R2, P3, R17.reuse, R26, 0x1 ;  /* 0x0000001a11027211 */ /* 0x042fe200078608ff */
[----:B------:R-:W5:Y:S04]  /*58a0*/  LDL.LU R19, [R1+0x78] ;  /* 0x0000780001137983 */ /* 0x000f680000300800 */
[----:B------:R0:W-:Y:S01]  /*58b0*/  STL.64 [R1+0x108], R8 ;  /* 0x0001080801007387 */ /* 0x0001e20000100a00 */
[----:B------:R-:W-:-:S03]  /*58c0*/  LEA.HI.X.SX32 R3, R17, R27, 0x1, P3 ;  /* 0x0000001b11037211 */ /* 0x000fc600018f0eff */
[----:B------:R-:W5:Y:S04]  /*58d0*/  LDL.LU R22, [R1+0x70] ;  /* 0x0000700001167983 */ /* 0x000f680000300800 */
[----:B------:R-:W-:Y:S01]  /*58e0*/  STL [R1+0x168], R10 ;  /* 0x0001680a01007387 */ /* 0x000fe20000100800 */
[----:B0-----:R-:W-:-:S03]  /*58f0*/  LEA R8, P0, R21, R26, 0x1 ;  /* 0x0000001a15087211 */ /* 0x001fc600078008ff */
[----:B------:R0:W-:Y:S01]  /*5900*/  STL.64 [R1+0x100], R6 ;  /* 0x0001000601007387 */ /* 0x0001e20000100a00 */
[----:B------:R-:W-:-:S03]  /*5910*/  LEA.HI.X.SX32 R9, R21, R27, 0x1, P0 ;  /* 0x0000001b15097211 */ /* 0x000fc600000f0eff */
[----:B------:R1:W-:Y:S04]  /*5920*/  STL.64 [R1+0xf8], R4 ;  /* 0x0000f80401007387 */ /* 0x0003e80000100a00 */
[----:B------:R3:W-:Y:S01]  /*5930*/  STL.64 [R1+0xf0], R2 ;  /* 0x0000f00201007387 */ /* 0x0007e20000100a00 */
[-C--:B0-----:R-:W-:Y:S02]  /*5940*/  LEA R6, P1, R12, R26.reuse, 0x1 ;  /* 0x0000001a0c067211 */ /* 0x081fe400078208ff */
[-C--:B-1----:R-:W-:Y:S02]  /*5950*/  LEA R4, P2, R24, R26.reuse, 0x1 ;  /* 0x0000001a18047211 */ /* 0x082fe400078408ff */
[-C--:B------:R-:W-:Y:S02]  /*5960*/  LEA.HI.X.SX32 R7, R12, R27.reuse, 0x1, P1 ;  /* 0x0000001b0c077211 */ /* 0x080fe400008f0eff */
[----:B---3--:R-:W-:Y:S01]  /*5970*/  LEA R2, P3, R25, R26, 0x1 ;  /* 0x0000001a19027211 */ /* 0x008fe200078608ff */
[----:B------:R0:W-:Y:S01]  /*5980*/  STL.64 [R1+0xe8], R8 ;  /* 0x0000e80801007387 */ /* 0x0001e20000100a00 */
[----:B------:R-:W-:-:S02]  /*5990*/  LEA.HI.X.SX32 R5, R24, R27, 0x1, P2 ;  /* 0x0000001b18057211 */ /* 0x000fc400010f0eff */
[----:B------:R-:W-:Y:S01]  /*59a0*/  LEA.HI.X.SX32 R3, R25, R27, 0x1, P3 ;  /* 0x0000001b19037211 */ /* 0x000fe200018f0eff */
[----:B------:R-:W3:Y:S04]  /*59b0*/  LDL.LU R10, [R1+0x7c] ;  /* 0x00007c00010a7983 */ /* 0x000ee80000300800 */
[----:B------:R1:W-:Y:S04]  /*59c0*/  STL.64 [R1+0xe0], R6 ;  /* 0x0000e00601007387 */ /* 0x0003e80000100a00 */
[----:B------:R-:W3:Y:S01]  /*59d0*/  LDL.LU R11, [R1+0x74] ;  /* 0x00007400010b7983 */ /* 0x000ee20000300800 */
[----:B0-----:R-:W-:-:S03]  /*59e0*/  LEA R8, P0, R20, R26, 0x1 ;  /* 0x0000001a14087211 */ /* 0x001fc600078008ff */
[----:B------:R0:W-:Y:S04]  /*59f0*/  STL.64 [R1+0xd8], R4 ;  /* 0x0000d80401007387 */ /* 0x0001e80000100a00 */
[----:B------:R-:W3:Y:S01]  /*5a00*/  LDL.LU R17, [R1+0x68] ;  /* 0x0000680001117983 */ /* 0x000ee20000300800 */
[----:B-1----:R-:W-:-:S03]  /*5a10*/  LEA R6, P1, R13, R26, 0x1 ;  /* 0x0000001a0d067211 */ /* 0x002fc600078208ff */
[----:B------:R2:W-:Y:S04]  /*5a20*/  STL.64 [R1+0xd0], R2 ;  /* 0x0000d00201007387 */ /* 0x0005e80000100a00 */
[----:B------:R-:W3:Y:S01]  /*5a30*/  LDL.LU R24, [R1+0x60] ;  /* 0x0000600001187983 */ /* 0x000ee20000300800 */
[-C--:B0-----:R-:W-:Y:S02]  /*5a40*/  LEA R4, P2, R23, R26.reuse, 0x1 ;  /* 0x0000001a17047211 */ /* 0x081fe400078408ff */
[-C--:B------:R-:W-:Y:S01]  /*5a50*/  LEA.HI.X.SX32 R9, R20, R27.reuse, 0x1, P0 ;  /* 0x0000001b14097211 */ /* 0x080fe200000f0eff */
[----:B------:R-:W3:Y:S01]  /*5a60*/  LDL.LU R25, [R1+0x6c] ;  /* 0x00006c0001197983 */ /* 0x000ee20000300800 */
[-C--:B------:R-:W-:Y:S02]  /*5a70*/  LEA.HI.X.SX32 R7, R13, R27.reuse, 0x1, P1 ;  /* 0x0000001b0d077211 */ /* 0x080fe400008f0eff */
[----:B------:R-:W-:Y:S01]  /*5a80*/  LEA.HI.X.SX32 R5, R23, R27, 0x1, P2 ;  /* 0x0000001b17057211 */ /* 0x000fe200010f0eff */
[----:B------:R-:W3:Y:S04]  /*5a90*/  LDL.LU R20, [R1+0x64] ;  /* 0x0000640001147983 */ /* 0x000ee80000300800 */
[----:B------:R-:W3:Y:S04]  /*5aa0*/  LDL.LU R16, [R1+0x5c] ;  /* 0x00005c0001107983 */ /* 0x000ee80000300800 */
[----:B------:R4:W-:Y:S04]  /*5ab0*/  STL.64 [R1+0xc8], R8 ;  /* 0x0000c80801007387 */ /* 0x0009e80000100a00 */
[----:B------:R-:W3:Y:S04]  /*5ac0*/  LDL.LU R21, [R1+0x1ec] ;  /* 0x0001ec0001157983 */ /* 0x000ee80000300800 */
[----:B------:R5:W-:Y:S04]  /*5ad0*/  STL.64 [R1+0xc0], R6 ;  /* 0x0000c00601007387 */ /* 0x000be80000100a00 */
[----:B------:R0:W-:Y:S01]  /*5ae0*/  STL.64 [R1+0xb8], R4 ;  /* 0x0000b80401007387 */ /* 0x0001e20000100a00 */
[----:B--2---:R-:W-:-:S04]  /*5af0*/  LEA R2, P3, R18, R26, 0x1 ;  /* 0x0000001a12027211 */ /* 0x004fc800078608ff */
[----:B------:R-:W-:-:S05]  /*5b00*/  LEA.HI.X.SX32 R3, R18, R27, 0x1, P3 ;  /* 0x0000001b12037211 */ /* 0x000fca00018f0eff */
[----:B------:R1:W-:Y:S04]  /*5b10*/  STL.64 [R1+0xb0], R2 ;  /* 0x0000b00201007387 */ /* 0x0003e80000100a00 */
[----:B------:R-:W2:Y:S04]  /*5b20*/  LDL.LU R12, [R1+0x1e8] ;  /* 0x0001e800010c7983 */ /* 0x000ea80000300800 */
[----:B------:R-:W2:Y:S04]  /*5b30*/  LDL.LU R13, [R1+0x1dc] ;  /* 0x0001dc00010d7983 */ /* 0x000ea80000300800 */
[----:B------:R-:W2:Y:S01]  /*5b40*/  LDL.LU R23, [R1+0x1d4] ;  /* 0x0001d40001177983 */ /* 0x000ea20000300800 */
[----:B----4-:R-:W-:-:S02]  /*5b50*/  LEA R8, P0, R14, R26, 0x1 ;  /* 0x0000001a0e087211 */ /* 0x010fc400078008ff */
[-C--:B-----5:R-:W-:Y:S02]  /*5b60*/  LEA R6, P1, R15, R26.reuse, 0x1 ;  /* 0x0000001a0f067211 */ /* 0x0a0fe400078208ff */
[-C--:B------:R-:W-:Y:S02]  /*5b70*/  LEA.HI.X.SX32 R9, R14, R27.reuse, 0x1, P0 ;  /* 0x0000001b0e097211 */ /* 0x080fe400000f0eff */
[----:B0-----:R-:W-:Y:S02]  /*5b80*/  LEA R4, P2, R19, R26, 0x1 ;  /* 0x0000001a13047211 */ /* 0x001fe400078408ff */
[-C--:B------:R-:W-:Y:S01]  /*5b90*/  LEA.HI.X.SX32 R7, R15, R27.reuse, 0x1, P1 ;  /* 0x0000001b0f077211 */ /* 0x080fe200008f0eff */
[----:B------:R3:W-:Y:S01]  /*5ba0*/  STL.64 [R1+0xa8], R8 ;  /* 0x0000a80801007387 */ /* 0x0007e20000100a00 */
[----:B------:R-:W-:-:S03]  /*5bb0*/  LEA.HI.X.SX32 R5, R19, R27, 0x1, P2 ;  /* 0x0000001b13057211 */ /* 0x000fc600010f0eff */
[----:B------:R-:W4:Y:S01]  /*5bc0*/  LDL.LU R18, [R1+0x1cc] ;  /* 0x0001cc0001127983 */ /* 0x000f220000300800 */
[----:B-1----:R-:W-:-:S03]  /*5bd0*/  LEA R2, P3, R22, R26, 0x1 ;  /* 0x0000001a16027211 */ /* 0x002fc600078608ff */
[----:B------:R-:W5:Y:S01]  /*5be0*/  LDL.LU R14, [R1+0x1c8] ;  /* 0x0001c800010e7983 */ /* 0x000f620000300800 */
[----:B------:R-:W-:-:S03]  /*5bf0*/  LEA.HI.X.SX32 R3, R22, R27, 0x1, P3 ;  /* 0x0000001b16037211 */ /* 0x000fc600018f0eff */
[----:B------:R0:W-:Y:S04]  /*5c00*/  STL.64 [R1+0xa0], R6 ;  /* 0x0000a00601007387 */ /* 0x0001e80000100a00 */
[----:B------:R-:W5:Y:S04]  /*5c10*/  LDL.LU R15, [R1+0x1c0] ;  /* 0x0001c000010f7983 */ /* 0x000f680000300800 */
[----:B------:R1:W-:Y:S04]  /*5c20*/  STL.64 [R1+0x98], R4 ;  /* 0x0000980401007387 */ /* 0x0003e80000100a00 */
[----:B------:R-:W5:Y:S04]  /*5c30*/  LDL.LU R19, [R1+0x1b4] ;  /* 0x0001b40001137983 */ /* 0x000f680000300800 */
[----:B------:R0:W-:Y:S04]  /*5c40*/  STL.64 [R1+0x90], R2 ;  /* 0x0000900201007387 */ /* 0x0001e80000100a00 */
[----:B------:R-:W5:Y:S01]  /*5c50*/  LDL.LU R22, [R1+0x130] ;  /* 0x0001300001167983 */ /* 0x000f620000300800 */
[----:B---3--:R-:W-:-:S04]  /*5c60*/  LEA R8, P0, R10, R26, 0x1 ;  /* 0x0000001a0a087211 */ /* 0x008fc800078008ff */
[----:B------:R-:W-:Y:S02]  /*5c70*/  LEA.HI.X.SX32 R9, R10, R27, 0x1, P0 ;  /* 0x0000001b0a097211 */ /* 0x000fe400000f0eff */
[----:B0-----:R-:W-:-:S03]  /*5c80*/  LEA R6, P1, R11, R26, 0x1 ;  /* 0x0000001a0b067211 */ /* 0x001fc600078208ff */
[----:B------:R0:W-:Y:S01]  /*5c90*/  STL.64 [R1+0x88], R8 ;  /* 0x0000880801007387 */ /* 0x0001e20000100a00 */
[----:B------:R-:W-:Y:S02]  /*5ca0*/  LEA.HI.X.SX32 R7, R11, R27, 0x1, P1 ;  /* 0x0000001b0b077211 */ /* 0x000fe400008f0eff */
[----:B-1----:R-:W-:-:S04]  /*5cb0*/  LEA R4, P2, R17, R26, 0x1 ;  /* 0x0000001a11047211 */ /* 0x002fc800078408ff */
[-C--:B------:R-:W-:Y:S02]  /*5cc0*/  LEA.HI.X.SX32 R5, R17, R27.reuse, 0x1, P2 ;  /* 0x0000001b11057211 */ /* 0x080fe400010f0eff */
[CC--:B------:R-:W-:Y:S01]  /*5cd0*/  LEA R2, P3, R24.reuse, R26.reuse, 0x1 ;  /* 0x0000001a18027211 */ /* 0x0c0fe200078608ff */
[----:B------:R1:W-:Y:S03]  /*5ce0*/  STL.64 [R1+0x80], R6 ;  /* 0x0000800601007387 */ /* 0x0003e60000100a00 */
[-C--:B------:R-:W-:Y:S02]  /*5cf0*/  LEA.HI.X.SX32 R3, R24, R27.reuse, 0x1, P3 ;  /* 0x0000001b18037211 */ /* 0x080fe400018f0eff */
[CC--:B0-----:R-:W-:Y:S01]  /*5d00*/  LEA R8, P0, R25.reuse, R26.reuse, 0x1 ;  /* 0x0000001a19087211 */ /* 0x0c1fe200078008ff */
[----:B------:R0:W-:Y:S03]  /*5d10*/  STL.64 [R1+0x78], R4 ;  /* 0x0000780401007387 */ /* 0x0001e60000100a00 */
[----:B------:R-:W-:Y:S01]  /*5d20*/  LEA.HI.X.SX32 R9, R25, R27, 0x1, P0 ;  /* 0x0000001b19097211 */ /* 0x000fe200000f0eff */
[----:B------:R3:W-:Y:S01]  /*5d30*/  STL.64 [R1+0x70], R2 ;  /* 0x0000700201007387 */ /* 0x0007e20000100a00 */
[----:B-1----:R-:W-:-:S03]  /*5d40*/  LEA R6, P1, R20, R26, 0x1 ;  /* 0x0000001a14067211 */ /* 0x002fc600078208ff */
[----:B------:R-:W5:Y:S01]  /*5d50*/  LDL.LU R17, [R1+0x1ac] ;  /* 0x0001ac0001117983 */ /* 0x000f620000300800 */
[----:B------:R-:W-:Y:S02]  /*5d60*/  LEA.HI.X.SX32 R7, R20, R27, 0x1, P1 ;  /* 0x0000001b14077211 */ /* 0x000fe400008f0eff */
[-C--:B0-----:R-:W-:Y:S01]  /*5d70*/  LEA R4, P2, R16, R26.reuse, 0x1 ;  /* 0x0000001a10047211 */ /* 0x081fe200078408ff */
[----:B------:R-:W5:Y:S01]  /*5d80*/  LDL.LU R24, [R1+0x140] ;  /* 0x0001400001187983 */ /* 0x000f620000300800 */
[----:B---3--:R-:W-:-:S03]  /*5d90*/  LEA R2, P3, R21, R26, 0x1 ;  /* 0x0000001a15027211 */ /* 0x008fc600078608ff */
[----:B------:R2:W-:Y:S01]  /*5da0*/  STL.64 [R1+0x68], R8 ;  /* 0x0000680801007387 */ /* 0x0005e20000100a00 */
[----:B------:R-:W-:-:S03]  /*5db0*/  LEA.HI.X.SX32 R5, R16, R27, 0x1, P2 ;  /* 0x0000001b10057211 */ /* 0x000fc600010f0eff */
[----:B------:R-:W3:Y:S01]  /*5dc0*/  LDL.LU R25, [R1+0x134] ;  /* 0x0001340001197983 */ /* 0x000ee20000300800 */
[----:B------:R-:W-:-:S03]  /*5dd0*/  LEA.HI.X.SX32 R3, R21, R27, 0x1, P3 ;  /* 0x0000001b15037211 */ /* 0x000fc600018f0eff */
[----:B------:R0:W-:Y:S04]  /*5de0*/  STL.64 [R1+0x60], R6 ;  /* 0x0000600601007387 */ /* 0x0001e80000100a00 */
[----:B------:R-:W3:Y:S04]  /*5df0*/  LDL.LU R20, [R1+0x138] ;  /* 0x0001380001147983 */ /* 0x000ee80000300800 */
[----:B------:R1:W-:Y:S04]  /*5e00*/  STL.64 [R1+0x58], R4 ;  /* 0x0000580401007387 */ /* 0x0003e80000100a00 */
[----:B------:R4:W-:Y:S04]  /*5e10*/  STL.64 [R1+0x50], R2 ;  /* 0x0000500201007387 */ /* 0x0009e80000100a00 */
[----:B------:R-:W3:Y:S01]  /*5e20*/  LDL.LU R21, [R1+0x13c] ;  /* 0x00013c0001157983 */ /* 0x000ee20000300800 */
[----:B--2---:R-:W-:-:S04]  /*5e30*/  LEA R8, P0, R12, R26, 0x1 ;  /* 0x0000001a0c087211 */ /* 0x004fc800078008ff */
[----:B------:R-:W-:-:S05]  /*5e40*/  LEA.HI.X.SX32 R9, R12, R27, 0x1, P0 ;  /* 0x0000001b0c097211 */ /* 0x000fca00000f0eff */
[----:B------:R5:W-:Y:S04]  /*5e50*/  STL.64 [R1+0x48], R8 ;  /* 0x0000480801007387 */ /* 0x000be80000100a00 */
[----:B------:R-:W2:Y:S01]  /*5e60*/  LDL.LU R12, [R1+0x148] ;  /* 0x00014800010c7983 */ /* 0x000ea20000300800 */
[-C--:B0-----:R-:W-:Y:S02]  /*5e70*/  LEA R6, P1, R13, R26.reuse, 0x1 ;  /* 0x0000001a0d067211 */ /* 0x081fe400078208ff */
[----:B-1----:R-:W-:Y:S02]  /*5e80*/  LEA R4, P2, R23, R26, 0x1 ;  /* 0x0000001a17047211 */ /* 0x002fe400078408ff */
[-C--:B------:R-:W-:Y:S02]  /*5e90*/  LEA.HI.X.SX32 R7, R13, R27.reuse, 0x1, P1 ;  /* 0x0000001b0d077211 */ /* 0x080fe400008f0eff */
[----:B------:R-:W-:-:S03]  /*5ea0*/  LEA.HI.X.SX32 R5, R23, R27, 0x1, P2 ;  /* 0x0000001b17057211 */ /* 0x000fc600010f0eff */
[----:B------:R0:W-:Y:S04]  /*5eb0*/  STL.64 [R1+0x40], R6 ;  /* 0x0000400601007387 */ /* 0x0001e80000100a00 */
[----:B------:R-:W2:Y:S01]  /*5ec0*/  LDL.LU R13, [R1+0x144] ;  /* 0x00014400010d7983 */ /* 0x000ea20000300800 */
[----:B----4-:R-:W-:-:S03]  /*5ed0*/  LEA R2, P3, R18, R26, 0x1 ;  /* 0x0000001a12027211 */ /* 0x010fc600078608ff */
[----:B------:R1:W-:Y:S01]  /*5ee0*/  STL.64 [R1+0x38], R4 ;  /* 0x0000380401007387 */ /* 0x0003e20000100a00 */
[----:B------:R-:W-:Y:S02]  /*5ef0*/  LEA.HI.X.SX32 R3, R18, R27, 0x1, P3 ;  /* 0x0000001b12037211 */ /* 0x000fe400018f0eff */
[----:B-----5:R-:W-:-:S03]  /*5f00*/  LEA R8, P0, R14, R26, 0x1 ;  /* 0x0000001a0e087211 */ /* 0x020fc600078008ff */
[----:B------:R4:W-:Y:S01]  /*5f10*/  STL.64 [R1+0x30], R2 ;  /* 0x0000300201007387 */ /* 0x0009e20000100a00 */
[-C--:B------:R-:W-:Y:S02]  /*5f20*/  LEA.HI.X.SX32 R9, R14, R27.reuse, 0x1, P0 ;  /* 0x0000001b0e097211 */ /* 0x080fe400000f0eff */
[CC--:B0-----:R-:W-:Y:S01]  /*5f30*/  LEA R6, P1, R15.reuse, R26.reuse, 0x1 ;  /* 0x0000001a0f067211 */ /* 0x0c1fe200078208ff */
[----:B------:R-:W5:Y:S03]  /*5f40*/  LDL.LU R23, [R1+0x190] ;  /* 0x0001900001177983 */ /* 0x000f660000300800 */
[----:B------:R-:W-:Y:S01]  /*5f50*/  LEA.HI.X.SX32 R7, R15, R27, 0x1, P1 ;  /* 0x0000001b0f077211 */ /* 0x000fe200008f0eff */
[----:B------:R-:W5:Y:S01]  /*5f60*/  LDL.LU R18, [R1+0x14c] ;  /* 0x00014c0001127983 */ /* 0x000f620000300800 */
[----:B-1----:R-:W-:-:S03]  /*5f70*/  LEA R4, P2, R19, R26, 0x1 ;  /* 0x0000001a13047211 */ /* 0x002fc600078408ff */
[----:B------:R-:W5:Y:S01]  /*5f80*/  LDL.LU R14, [R1+0x150] ;  /* 0x00015000010e7983 */ /* 0x000f620000300800 */
[----:B------:R-:W-:-:S03]  /*5f90*/  LEA.HI.X.SX32 R5, R19, R27, 0x1, P2 ;  /* 0x0000001b13057211 */ /* 0x000fc600010f0eff */
[----:B------:R0:W-:Y:S01]  /*5fa0*/  STL.64 [R1+0x28], R8 ;  /* 0x0000280801007387 */ /* 0x0001e20000100a00 */
[----:B----4-:R-:W-:-:S03]  /*5fb0*/  LEA R2, P3, R22, R26, 0x1 ;  /* 0x0000001a16027211 */ /* 0x010fc600078608ff */
[----:B------:R-:W4:Y:S04]  /*5fc0*/  LDL.LU R15, [R1+0x154] ;  /* 0x00015400010f7983 */ /* 0x000f280000300800 */
[----:B------:R1:W-:Y:S01]  /*5fd0*/  STL.64 [R1+0x20], R6 ;  /* 0x0000200601007387 */ /* 0x0003e20000100a00 */
[----:B------:R-:W-:-:S03]  /*5fe0*/  LEA.HI.X.SX32 R3, R22, R27, 0x1, P3 ;  /* 0x0000001b16037211 */ /* 0x000fc600018f0eff */
[----:B------:R-:W4:Y:S04]  /*5ff0*/  LDL.LU R19, [R1+0x180] ;  /* 0x0001800001137983 */ /* 0x000f280000300800 */
[----:B------:R3:W-:Y:S04]  /*6000*/  STL.64 [R1+0x18], R4 ;  /* 0x0000180401007387 */ /* 0x0007e80000100a00 */
[----:B------:R-:W4:Y:S04]  /*6010*/  LDL.LU R22, [R1+0x174] ;  /* 0x0001740001167983 */ /* 0x000f280000300800 */
[----:B------:R0:W-:Y:S02]  /*6020*/  STL.64 [R1+0x10], R2 ;  /* 0x0000100201007387 */ /* 0x0001e40000100a00 */
[----:B0-----:R-:W-:-:S02]  /*6030*/  LEA R8, P0, R17, R26, 0x1 ;  /* 0x0000001a11087211 */ /* 0x001fc400078008ff */
[CC--:B-1----:R-:W-:Y:S02]  /*6040*/  LEA R6, P1, R24.reuse, R26.reuse, 0x1 ;  /* 0x0000001a18067211 */ /* 0x0c2fe400078208ff */
[-C--:B------:R-:W-:Y:S02]  /*6050*/  LEA.HI.X.SX32 R9, R17, R27.reuse, 0x1, P0 ;  /* 0x0000001b11097211 */ /* 0x080fe400000f0eff */
[-C--:B------:R-:W-:Y:S02]  /*6060*/  LEA.HI.X.SX32 R7, R24, R27.reuse, 0x1, P1 ;  /* 0x0000001b18077211 */ /* 0x080fe400008f0eff */
[CC--:B---3--:R-:W-:Y:S01]  /*6070*/  LEA R4, P2, R25.reuse, R26.reuse, 0x1 ;  /* 0x0000001a19047211 */ /* 0x0c8fe200078408ff */
[----:B------:R0:W-:Y:S03]  /*6080*/  STL.64 [R1+0x8], R8 ;  /* 0x0000080801007387 */ /* 0x0001e60000100a00 */
[----:B------:R-:W-:Y:S01]  /*6090*/  LEA.HI.X.SX32 R5, R25, R27, 0x1, P2 ;  /* 0x0000001b19057211 */ /* 0x000fe200010f0eff */
[----:B------:R-:W3:Y:S01]  /*60a0*/  LDL.LU R24, [R1+0x170] ;  /* 0x0001700001187983 */ /* 0x000ee20000300800 */
[----:B------:R-:W-:-:S03]  /*60b0*/  LEA R2, P3, R20, R26, 0x1 ;  /* 0x0000001a14027211 */ /* 0x000fc600078608ff */
[----:B------:R-:W-:Y:S04]  /*60c0*/  STL.64 [R1], R6 ;  /* 0x0000000601007387 */ /* 0x000fe80000100a00 */
[----:B------:R-:W3:Y:S01]  /*60d0*/  LDL.LU R25, [R1+0x164] ;  /* 0x0001640001197983 */ /* 0x000ee20000300800 */
[----:B------:R-:W-:-:S03]  /*60e0*/  LEA.HI.X.SX32 R3, R20, R27, 0x1, P3 ;  /* 0x0000001b14037211 */ /* 0x000fc600018f0eff */
[----:B------:R2:W-:Y:S01]  /*60f0*/  STL.64 [R1+0x130], R4 ;  /* 0x0001300401007387 */ /* 0x0005e20000100a00 */
[----:B0-----:R-:W-:-:S03]  /*6100*/  LEA R8, P0, R21, R26, 0x1 ;  /* 0x0000001a15087211 */ /* 0x001fc600078008ff */
[----:B------:R-:W3:Y:S01]  /*6110*/  LDL.LU R20, [R1+0x160] ;  /* 0x0001600001147983 */ /* 0x000ee20000300800 */
[----:B------:R-:W-:-:S03]  /*6120*/  LEA.HI.X.SX32 R9, R21, R27, 0x1, P0 ;  /* 0x0000001b15097211 */ /* 0x000fc600000f0eff */
[----:B------:R0:W-:Y:S04]  /*6130*/  STL [R1+0x11d8], R3 ;  /* 0x0011d80301007387 */ /* 0x0001e80000100800 */
[----:B------:R-:W-:Y:S01]  /*6140*/  STL [R1+0x11dc], R2 ;  /* 0x0011dc0201007387 */ /* 0x000fe20000100800 */
[----:B--2---:R-:W-:-:S04]  /*6150*/  LEA R4, P1, R12, R26, 0x1 ;  /* 0x0000001a0c047211 */ /* 0x004fc800078208ff */
[----:B------:R-:W-:-:S05]  /*6160*/  LEA.HI.X.SX32 R5, R12, R27, 0x1, P1 ;  /* 0x0000001b0c057211 */ /* 0x000fca00008f0eff */
[----:B------:R-:W-:Y:S04]  /*6170*/  STL [R1+0x11e0], R5 ;  /* 0x0011e00501007387 */ /* 0x000fe80000100800 */
[----:B------:R5:W-:Y:S04]  /*6180*/  STL [R1+0x11e4], R4 ;  /* 0x0011e40401007387 */ /* 0x000be80000100800 */
[----:B------:R1:W-:Y:S04]  /*6190*/  STL.64 [R1+0x138], R8 ;  /* 0x0001380801007387 */ /* 0x0003e80000100a00 */
[----:B0-----:R-:W2:Y:S01]  /*61a0*/  LDL.LU R3, [R1+0x15c] ;  /* 0x00015c0001037983 */ /* 0x001ea20000300800 */
[----:B------:R-:W-:-:S04]  /*61b0*/  LEA R6, P2, R13, R26, 0x1 ;  /* 0x0000001a0d067211 */ /* 0x000fc800078408ff */
[----:B------:R-:W-:-:S05]  /*61c0*/  LEA.HI.X.SX32 R7, R13, R27, 0x1, P2 ;  /* 0x0000001b0d077211 */ /* 0x000fca00010f0eff */
[----:B------:R0:W-:Y:S01]  /*61d0*/  STL.64 [R1+0x140], R6 ;  /* 0x0001400601007387 */ /* 0x0001e20000100a00 */
[-C--:B-----5:R-:W-:Y:S02]  /*61e0*/  LEA R4, P1, R18, R26.reuse, 0x1 ;  /* 0x0000001a12047211 */ /* 0x0a0fe400078208ff */
[CC--:B-1----:R-:W-:Y:S02]  /*61f0*/  LEA R8, P2, R14.reuse, R26.reuse, 0x1 ;  /* 0x0000001a0e087211 */ /* 0x0c2fe400078408ff */
[C---:B0-----:R-:W-:Y:S02]  /*6200*/  LEA R6, P0, R23.reuse, R26, 0x1 ;  /* 0x0000001a17067211 */ /* 0x041fe400078008ff */
[-C--:B------:R-:W-:Y:S02]  /*6210*/  LEA.HI.X.SX32 R9, R14, R27.reuse, 0x1, P2 ;  /* 0x0000001b0e097211 */ /* 0x080fe400010f0eff */
[-C--:B------:R-:W-:Y:S02]  /*6220*/  LEA.HI.X.SX32 R7, R23, R27.reuse, 0x1, P0 ;  /* 0x0000001b17077211 */ /* 0x080fe400000f0eff */
[----:B------:R-:W-:-:S03]  /*6230*/  LEA.HI.X.SX32 R5, R18, R27, 0x1, P1 ;  /* 0x0000001b12057211 */ /* 0x000fc600008f0eff */
[----:B------:R-:W-:Y:S04]  /*6240*/  STL [R1+0x11e8], R7 ;  /* 0x0011e80701007387 */ /* 0x000fe80000100800 */
[----:B------:R-:W-:Y:S01]  /*6250*/  STL [R1+0x11ec], R6 ;  /* 0x0011ec0601007387 */ /* 0x000fe20000100800 */
[----:B----4-:R-:W-:-:S03]  /*6260*/  LEA R10, P1, R19, R26, 0x1 ;  /* 0x0000001a130a7211 */ /* 0x010fc600078208ff */
[----:B------:R-:W-:Y:S04]  /*6270*/  STL [R1+0x11f0], R9 ;  /* 0x0011f00901007387 */ /* 0x000fe80000100800 */
[----:B------:R-:W-:Y:S01]  /*6280*/  STL [R1+0x11f4], R8 ;  /* 0x0011f40801007387 */ /* 0x000fe20000100800 */
[----:B------:R-:W-:-:S03]  /*6290*/  LEA R12, P2, R22, R26, 0x1 ;  /* 0x0000001a160c7211 */ /* 0x000fc600078408ff */
[----:B------:R0:W-:Y:S01]  /*62a0*/  STL.64 [R1+0x148], R4 ;  /* 0x0001480401007387 */ /* 0x0001e20000100a00 */
[-C--:B------:R-:W-:Y:S02]  /*62b0*/  LEA.HI.X.SX32 R11, R19, R27.reuse, 0x1, P1 ;  /* 0x0000001b130b7211 */ /* 0x080fe400008f0eff */
[----:B------:R-:W-:Y:S02]  /*62c0*/  LEA.HI.X.SX32 R13, R22, R27, 0x1, P2 ;  /* 0x0000001b160d7211 */ /* 0x000fe400010f0eff */
[----:B0-----:R-:W-:-:S04]  /*62d0*/  LEA R4, P0, R15, R26, 0x1 ;  /* 0x0000001a0f047211 */ /* 0x001fc800078008ff */
[----:B------:R-:W-:Y:S01]  /*62e0*/  LEA.HI.X.SX32 R5, R15, R27, 0x1, P0 ;  /* 0x0000001b0f057211 */ /* 0x000fe200000f0eff */
[----:B------:R-:W-:Y:S04]  /*62f0*/  STL [R1+0x11f8], R11 ;  /* 0x0011f80b01007387 */ /* 0x000fe80000100800 */
[----:B------:R-:W-:Y:S04]  /*6300*/  STL [R1+0x11fc], R10 ;  /* 0x0011fc0a01007387 */ /* 0x000fe80000100800 */
[----:B------:R0:W-:Y:S04]  /*6310*/  STL.64 [R1+0x150], R4 ;  /* 0x0001500401007387 */ /* 0x0001e80000100a00 */
[----:B------:R-:W-:Y:S04]  /*6320*/  STL [R1+0x1200], R13 ;  /* 0x0012000d01007387 */ /* 0x000fe80000100800 */
[----:B------:R-:W-:Y:S01]  /*6330*/  STL [R1+0x1204], R12 ;  /* 0x0012040c01007387 */ /* 0x000fe20000100800 */
[----:B---3--:R-:W-:-:S04]  /*6340*/  LEA R14, P0, R24, R26, 0x1 ;  /* 0x0000001a180e7211 */ /* 0x008fc800078008ff */
[----:B------:R-:W-:Y:S02]  /*6350*/  LEA.HI.X.SX32 R15, R24, R27, 0x1, P0 ;  /* 0x0000001b180f7211 */ /* 0x000fe400000f0eff */
[----:B------:R-:W-:-:S03]  /*6360*/  LEA R16, P1, R25, R26, 0x1 ;  /* 0x0000001a19107211 */ /* 0x000fc600078208ff */
[----:B------:R-:W-:Y:S01]  /*6370*/  STL [R1+0x1208], R15 ;  /* 0x0012080f01007387 */ /* 0x000fe20000100800 */
[----:B------:R-:W-:Y:S02]  /*6380*/  LEA.HI.X.SX32 R17, R25, R27, 0x1, P1 ;  /* 0x0000001b19117211 */ /* 0x000fe400008f0eff */
[----:B------:R-:W-:-:S04]  /*6390*/  LEA R18, P2, R20, R26, 0x1 ;  /* 0x0000001a14127211 */ /* 0x000fc800078408ff */
[----:B------:R-:W-:Y:S01]  /*63a0*/  LEA.HI.X.SX32 R19, R20, R27, 0x1, P2 ;  /* 0x0000001b14137211 */ /* 0x000fe200010f0eff */
[----:B------:R-:W-:Y:S01]  /*63b0*/  STL [R1+0x120c], R14 ;  /* 0x00120c0e01007387 */ /* 0x000fe20000100800 */
[----:B------:R-:W-:-:S03]  /*63c0*/  LEA R22, P1, R0, R26, 0x1 ;  /* 0x0000001a00167211 */ /* 0x000fc600078208ff */
[----:B------:R-:W-:Y:S04]  /*63d0*/  STL [R1+0x1210], R17 ;  /* 0x0012101101007387 */ /* 0x000fe80000100800 */
[----:B------:R-:W-:Y:S04]  /*63e0*/  STL [R1+0x1214], R16 ;  /* 0x0012141001007387 */ /* 0x000fe80000100800 */
[----:B------:R-:W-:Y:S01]  /*63f0*/  STL [R1+0x1218], R19 ;  /* 0x0012181301007387 */ /* 0x000fe20000100800 */
[----:B------:R-:W-:-:S03]  /*6400*/  LEA.HI.X.SX32 R23, R0, R27, 0x1, P1 ;  /* 0x0000001b00177211 */ /* 0x000fc600008f0eff */
[----:B------:R-:W-:Y:S04]  /*6410*/  STL [R1+0x121c], R18 ;  /* 0x00121c1201007387 */ /* 0x000fe80000100800 */
[----:B0-----:R-:W3:Y:S01]  /*6420*/  LDL.LU R5, [R1+0x4b8] ;  /* 0x0004b80001057983 */ /* 0x001ee20000300800 */
[----:B--2---:R-:W-:-:S04]  /*6430*/  LEA R20, P0, R3, R26, 0x1 ;  /* 0x0000001a03147211 */ /* 0x004fc800078008ff */
[----:B------:R-:W-:-:S05]  /*6440*/  LEA.HI.X.SX32 R21, R3, R27, 0x1, P0 ;  /* 0x0000001b03157211 */ /* 0x000fca00000f0eff */
[----:B------:R-:W-:Y:S04]  /*6450*/  STL [R1+0x1220], R21 ;  /* 0x0012201501007387 */ /* 0x000fe80000100800 */
[----:B------:R0:W-:Y:S04]  /*6460*/  STL [R1+0x1224], R20 ;  /* 0x0012241401007387 */ /* 0x0001e80000100800 */
[----:B------:R-:W3:Y:S04]  /*6470*/  LDL.LU R0, [R1+0x1300] ;  /* 0x0013000001007983 */ /* 0x000ee80000300800 */
[----:B------:R-:W2:Y:S04]  /*6480*/  LDL.LU R3, [R1+0x4a8] ;  /* 0x0004a80001037983 */ /* 0x000ea80000300800 */
[----:B0-----:R-:W4:Y:S04]  /*6490*/  LDL.LU R20, [R1+0x468] ;  /* 0x0004680001147983 */ /* 0x001f280000300800 */
[----:B------:R-:W5:Y:S04]  /*64a0*/  LDL.LU R21, [R1+0x458] ;  /* 0x0004580001157983 */ /* 0x000f680000300800 */
[----:B------:R-:W4:Y:S04]  /*64b0*/  LDL.LU R18, [R1+0x448] ;  /* 0x0004480001127983 */ /* 0x000f280000300800 */
[----:B------:R-:W4:Y:S04]  /*64c0*/  LDL.LU R19, [R1+0x438] ;  /* 0x0004380001137983 */ /* 0x000f280000300800 */
[----:B------:R-:W4:Y:S04]  /*64d0*/  LDL.LU R16, [R1+0x42c] ;  /* 0x00042c0001107983 */ /* 0x000f280000300800 */
[----:B------:R-:W4:Y:S04]  /*64e0*/  LDL.LU R17, [R1+0x420] ;  /* 0x0004200001117983 */ /* 0x000f280000300800 */
[----:B------:R-:W4:Y:S04]  /*64f0*/  LDL.LU R7, [R1+0x414] ;  /* 0x0004140001077983 */ /* 0x000f280000300800 */
[----:B------:R-:W5:Y:S04]  /*6500*/  LDL.LU R14, [R1+0x408] ;  /* 0x00040800010e7983 */ /* 0x000f680000300800 */
[----:B------:R-:W5:Y:S04]  /*6510*/  LDL.LU R15, [R1+0x3fc] ;  /* 0x0003fc00010f7983 */ /* 0x000f680000300800 */
[----:B------:R-:W5:Y:S04]  /*6520*/  LDL.LU R12, [R1+0x3f0] ;  /* 0x0003f000010c7983 */ /* 0x000f680000300800 */
[----:B------:R-:W5:Y:S04]  /*6530*/  LDL.LU R13, [R1+0x3e4] ;  /* 0x0003e400010d7983 */ /* 0x000f680000300800 */
[----:B------:R-:W5:Y:S04]  /*6540*/  LDL.LU R10, [R1+0x3d8] ;  /* 0x0003d800010a7983 */ /* 0x000f680000300800 */
[----:B------:R-:W5:Y:S04]  /*6550*/  LDL.LU R11, [R1+0x3cc] ;  /* 0x0003cc00010b7983 */ /* 0x000f680000300800 */
[----:B------:R-:W5:Y:S04]  /*6560*/  LDL.LU R8, [R1+0x3c0] ;  /* 0x0003c00001087983 */ /* 0x000f680000300800 */
[----:B------:R-:W5:Y:S04]  /*6570*/  LDL.LU R6, [R1+0x3b4] ;  /* 0x0003b40001067983 */ /* 0x000f680000300800 */
[----:B------:R-:W5:Y:S01]  /*6580*/  LDL.LU R2, [R1+0x3a8] ;  /* 0x0003a80001027983 */ /* 0x000f620000300800 */
[----:B------:R-:W0:Y:S01]  /*6590*/  S2UR UR5, SR_CgaCtaId ;  /* 0x00000000000579c3 */ /* 0x000e220000008800 */
[CC--:B------:R-:W-:Y:S01]  /*65a0*/  LEA R24, P2, R29.reuse, R26.reuse, 0x1 ;  /* 0x0000001a1d187211 */ /* 0x0c0fe200078408ff */
[----:B------:R-:W-:Y:S01]  /*65b0*/  UMOV UR4, 0x400 ;  /* 0x0000040000047882 */ /* 0x000fe20000000000 */
[----:B------:R-:W-:Y:S01]  /*65c0*/  LEA R26, P3, R28, R26, 0x1 ;  /* 0x0000001a1c1a7211 */ /* 0x000fe200078608ff */
[----:B------:R-:W5:Y:S01]  /*65d0*/  LDL.LU R4, [R1+0x39c] ;  /* 0x00039c0001047983 */ /* 0x000f620000300800 */
[----:B------:R-:W-:-:S03]  /*65e0*/  LEA.HI.X.SX32 R25, R29, R27, 0x1, P2 ;  /* 0x0000001b1d197211 */ /* 0x000fc600010f0eff */
[----:B------:R1:W-:Y:S01]  /*65f0*/  STL [R1+0x1228], R23 ;  /* 0x0012281701007387 */ /* 0x0003e20000100800 */
[----:B------:R-:W-:-:S03]  /*6600*/  LEA.HI.X.SX32 R27, R28, R27, 0x1, P3 ;  /* 0x0000001b1c1b7211 */ /* 0x000fc600018f0eff */
[----:B-1----:R-:W5:Y:S04]  /*6610*/  LDL.LU R23, [R1+0x478] ;  /* 0x0004780001177983 */ /* 0x002f680000300800 */
[----:B------:R1:W-:Y:S01]  /*6620*/  STL [R1+0x122c], R22 ;  /* 0x00122c1601007387 */ /* 0x0003e20000100800 */
[----:B0-----:R-:W-:-:S03]  /*6630*/  ULEA UR4, UR5, UR4, 0x18 ;  /* 0x0000000405047291 */ /* 0x001fc6000f8ec0ff */
[----:B-1----:R-:W5:Y:S04]  /*6640*/  LDL.LU R22, [R1+0x488] ;  /* 0x0004880001167983 */ /* 0x002f680000300800 */
[----:B------:R-:W5:Y:S04]  /*6650*/  LDL.LU R29, [R1+0x498] ;  /* 0x00049800011d7983 */ /* 0x000f680000300800 */
[----:B------:R-:W-:Y:S04]  /*6660*/  STL [R1+0x1230], R25 ;  /* 0x0012301901007387 */ /* 0x000fe80000100800 */
[----:B------:R-:W-:Y:S04]  /*6670*/  STL [R1+0x1234], R24 ;  /* 0x0012341801007387 */ /* 0x000fe80000100800 */
[----:B------:R-:W-:Y:S04]  /*6680*/  STL [R1+0x1238], R27 ;  /* 0x0012381b01007387 */ /* 0x000fe80000100800 */
[----:B------:R-:W-:Y:S04]  /*6690*/  STL [R1+0x123c], R26 ;  /* 0x00123c1a01007387 */ /* 0x000fe80000100800 */
[----:B------:R-:W5:Y:S04]  /*66a0*/  LDL.LU R9, [R1+0x390] ;  /* 0x0003900001097983 */ /* 0x000f680000300800 */
[----:B---3--:R0:W-:Y:S04]  /*66b0*/  STS.U16 [R0+UR4], R5 ;  /* 0x0000000500007988 */ /* 0x0081e80008000404 */
[----:B0-----:R-:W3:Y:S04]  /*66c0*/  LDL.LU R5, [R1+0x384] ;  /* 0x0003840001057983 */ /* 0x001ee80000300800 */
[----:B--2---:R0:W-:Y:S04]  /*66d0*/  STS.U16 [R0+UR4+0x1000], R3 ;  /* 0x0010000300007988 */ /* 0x0041e80008000404 */
[----:B0-----:R-:W2:Y:S04]  /*66e0*/  LDL.LU R3, [R1+0x378] ;  /* 0x0003780001037983 */ /* 0x001ea80000300800 */
[----:B----4-:R0:W-:Y:S04]  /*66f0*/  STS.U16 [R0+UR4+0xb000], R7 ;  /* 0x00b0000700007988 */ /* 0x0101e80008000404 */
[----:B0-----:R-:W4:Y:S04]  /*6700*/  LDL.LU R7, [R1+0x36c] ;  /* 0x00036c0001077983 */ /* 0x001f280000300800 */
[----:B------:R-:W2:Y:S04]  /*6710*/  LDL.LU R28, [R1+0x360] ;  /* 0x00036000011c7983 */ /* 0x000ea80000300800 */
[----:B------:R-:W2:Y:S04]  /*6720*/  LDL.LU R24, [R1+0x354] ;  /* 0x0003540001187983 */ /* 0x000ea80000300800 */
[----:B-----5:R0:W-:Y:S04]  /*6730*/  STS.U16 [R0+UR4+0x14000], R2 ;  /* 0x0140000200007988 */ /* 0x0201e80008000404 */
[----:B0-----:R-:W5:Y:S04]  /*6740*/  LDL.LU R2, [R1+0x348] ;  /* 0x0003480001027983 */ /* 0x001f680000300800 */
[----:B------:R0:W-:Y:S04]  /*6750*/  STS.U16 [R0+UR4+0x13000], R6 ;  /* 0x0130000600007988 */ /* 0x0001e80008000404 */
[----:B------:R-:W4:Y:S04]  /*6760*/  LDL.LU R25, [R1+0x33c] ;  /* 0x00033c0001197983 */ /* 0x000f280000300800 */
[----:B------:R1:W-:Y:S04]  /*6770*/  STS.U16 [R0+UR4+0x15000], R4 ;  /* 0x0150000400007988 */ /* 0x0003e80008000404 */
[----:B0-----:R-:W4:Y:S04]  /*6780*/  LDL.LU R6, [R1+0x330] ;  /* 0x0003300001067983 */ /* 0x001f280000300800 */
[----:B-1----:R-:W5:Y:S04]  /*6790*/  LDL.LU R4, [R1+0x324] ;  /* 0x0003240001047983 */ /* 0x002f680000300800 */
[----:B------:R-:W-:Y:S04]  /*67a0*/  STS.U16 [R0+UR4+0x3000], R22 ;  /* 0x0030001600007988 */ /* 0x000fe80008000404 */
        /* <DEDUP_REMOVED lines=16> */
[----:B---3--:R0:W-:Y:S04]  /*68b0*/  STS.U16 [R0+UR4+0x17000], R5 ;  /* 0x0170000500007988 */ /* 0x0081e80008000404 */
[----:B0-----:R-:W3:Y:S04]  /*68c0*/  LDL.LU R5, [R1+0x318] ;  /* 0x0003180001057983 */ /* 0x001ee80000300800 */
[----:B------:R-:W3:Y:S04]  /*68d0*/  LDL.LU R29, [R1+0x30c] ;  /* 0x00030c00011d7983 */ /* 0x000ee80000300800 */
[----:B------:R-:W3:Y:S04]  /*68e0*/  LDL.LU R22, [R1+0x300] ;  /* 0x0003000001167983 */ /* 0x000ee80000300800 */
[----:B------:R-:W3:Y:S04]  /*68f0*/  LDL.LU R23, [R1+0x2f4] ;  /* 0x0002f40001177983 */ /* 0x000ee80000300800 */
[----:B------:R-:W3:Y:S04]  /*6900*/  LDL.LU R20, [R1+0x2e8] ;  /* 0x0002e80001147983 */ /* 0x000ee80000300800 */
[----:B------:R-:W3:Y:S04]  /*6910*/  LDL.LU R21, [R1+0x2dc] ;  /* 0x0002dc0001157983 */ /* 0x000ee80000300800 */
[----:B------:R-:W3:Y:S04]  /*6920*/  LDL.LU R18, [R1+0x2d0] ;  /* 0x0002d00001127983 */ /* 0x000ee80000300800 */
[----:B------:R-:W3:Y:S04]  /*6930*/  LDL.LU R19, [R1+0x2c4] ;  /* 0x0002c40001137983 */ /* 0x000ee80000300800 */
[----:B------:R-:W3:Y:S04]  /*6940*/  LDL.LU R16, [R1+0x2b8] ;  /* 0x0002b80001107983 */ /* 0x000ee80000300800 */
[----:B--2---:R0:W-:Y:S04]  /*6950*/  STS.U16 [R0+UR4+0x18000], R3 ;  /* 0x0180000300007988 */ /* 0x0041e80008000404 */
[----:B------:R-:W2:Y:S04]  /*6960*/  LDL.LU R17, [R1+0x2ac] ;  /* 0x0002ac0001117983 */ /* 0x000ea80000300800 */
[----:B0-----:R-:W2:Y:S04]  /*6970*/  LDL.LU R3, [R1+0x2a0] ;  /* 0x0002a00001037983 */ /* 0x001ea80000300800 */
[----:B------:R-:W2:Y:S04]  /*6980*/  LDL.LU R14, [R1+0x294] ;  /* 0x00029400010e7983 */ /* 0x000ea80000300800 */
[----:B------:R-:W2:Y:S04]  /*6990*/  LDL.LU R15, [R1+0x288] ;  /* 0x00028800010f7983 */ /* 0x000ea80000300800 */
[----:B------:R-:W2:Y:S04]  /*69a0*/  LDL.LU R12, [R1+0x27c] ;  /* 0x00027c00010c7983 */ /* 0x000ea80000300800 */
[----:B------:R-:W2:Y:S04]  /*69b0*/  LDL.LU R13, [R1+0x270] ;  /* 0x00027000010d7983 */ /* 0x000ea80000300800 */
[----:B------:R-:W2:Y:S04]  /*69c0*/  LDL.LU R10, [R1+0x264] ;  /* 0x00026400010a7983 */ /* 0x000ea80000300800 */
[----:B------:R-:W2:Y:S04]  /*69d0*/  LDL.LU R11, [R1+0x258] ;  /* 0x00025800010b7983 */ /* 0x000ea80000300800 */
[----:B------:R-:W2:Y:S04]  /*69e0*/  LDL.LU R8, [R1+0x24c] ;  /* 0x00024c0001087983 */ /* 0x000ea80000300800 */
[----:B----4-:R0:W-:Y:S04]  /*69f0*/  STS.U16 [R0+UR4+0x19000], R7 ;  /* 0x0190000700007988 */ /* 0x0101e80008000404 */
[----:B------:R-:W4:Y:S04]  /*6a00*/  LDL.LU R9, [R1+0x244] ;  /* 0x0002440001097983 */ /* 0x000f280000300800 */
[----:B-----5:R1:W-:Y:S04]  /*6a10*/  STS.U16 [R0+UR4+0x1c000], R2 ;  /* 0x01c0000200007988 */ /* 0x0203e80008000404 */
[----:B0-----:R-:W5:Y:S04]  /*6a20*/  LDL.LU R7, [R1+0x240] ;  /* 0x0002400001077983 */ /* 0x001f680000300800 */
[----:B-1----:R-:W4:Y:S04]  /*6a30*/  LDL.LU R2, [R1+0x23c] ;  /* 0x00023c0001027983 */ /* 0x002f280000300800 */
[----:B------:R0:W-:Y:S04]  /*6a40*/  STS.U16 [R0+UR4+0x1e000], R6 ;  /* 0x01e0000600007988 */ /* 0x0001e80008000404 */
[----:B------:R1:W-:Y:S04]  /*6a50*/  STS.U16 [R0+UR4+0x1f000], R4 ;  /* 0x01f0000400007988 */ /* 0x0003e80008000404 */
[----:B0-----:R-:W4:Y:S04]  /*6a60*/  LDL.LU R6, [R1+0x238] ;  /* 0x0002380001067983 */ /* 0x001f280000300800 */
[----:B-1----:R-:W4:Y:S04]  /*6a70*/  LDL.LU R4, [R1+0x234] ;  /* 0x0002340001047983 */ /* 0x002f280000300800 */
[----:B------:R-:W-:Y:S04]  /*6a80*/  STS.U16 [R0+UR4+0x1a000], R28 ;  /* 0x01a0001c00007988 */ /* 0x000fe80008000404 */
[----:B------:R-:W-:Y:S04]  /*6a90*/  STS.U16 [R0+UR4+0x1b000], R24 ;  /* 0x01b0001800007988 */ /* 0x000fe80008000404 */
[----:B------:R-:W-:Y:S04]  /*6aa0*/  STS.U16 [R0+UR4+0x1d000], R25 ;  /* 0x01d0001900007988 */ /* 0x000fe80008000404 */
[----:B---3--:R0:W-:Y:S04]  /*6ab0*/  STS.U16 [R0+UR4+0x20000], R5 ;  /* 0x0200000500007988 */ /* 0x0081e80008000404 */
[----:B0-----:R-:W3:Y:S04]  /*6ac0*/  LDL.LU R5, [R1+0x230] ;  /* 0x0002300001057983 */ /* 0x001ee80000300800 */
[----:B------:R-:W-:Y:S04]  /*6ad0*/  STS.U16 [R0+UR4+0x21000], R29 ;  /* 0x0210001d00007988 */ /* 0x000fe80008000404 */
[----:B--2---:R0:W-:Y:S04]  /*6ae0*/  STS.U16 [R0+UR4+0x2a000], R3 ;  /* 0x02a0000300007988 */ /* 0x0041e80008000404 */
[----:B0-----:R-:W2:Y:S04]  /*6af0*/  LDL.LU R3, [R1+0x22c] ;  /* 0x00022c0001037983 */ /* 0x001ea80000300800 */
[----:B------:R-:W2:Y:S04]  /*6b00*/  LDL.LU R28, [R1+0x228] ;  /* 0x00022800011c7983 */ /* 0x000ea80000300800 */
[----:B------:R-:W2:Y:S04]  /*6b10*/  LDL.LU R24, [R1+0x224] ;  /* 0x0002240001187983 */ /* 0x000ea80000300800 */
[----:B------:R-:W2:Y:S04]  /*6b20*/  LDL.LU R29, [R1+0x220] ;  /* 0x00022000011d7983 */ /* 0x000ea80000300800 */
[----:B------:R-:W2:Y:S04]  /*6b30*/  LDL.LU R25, [R1+0x21c] ;  /* 0x00021c0001197983 */ /* 0x000ea80000300800 */
[----:B-----5:R0:W-:Y:S04]  /*6b40*/  STS.U16 [R0+UR4+0x33000], R7 ;  /* 0x0330000700007988 */ /* 0x0201e80008000404 */
[----:B----4-:R1:W-:Y:S04]  /*6b50*/  STS.U16 [R0+UR4+0x34000], R2 ;  /* 0x0340000200007988 */ /* 0x0103e80008000404 */
[----:B0-----:R-:W4:Y:S04]  /*6b60*/  LDL.LU R7, [R1+0x218] ;  /* 0x0002180001077983 */ /* 0x001f280000300800 */
[----:B-1----:R-:W5:Y:S04]  /*6b70*/  LDL.LU R2, [R1+0x214] ;  /* 0x0002140001027983 */ /* 0x002f680000300800 */
[----:B------:R0:W-:Y:S04]  /*6b80*/  STS.U16 [R0+UR4+0x22000], R22 ;  /* 0x0220001600007988 */ /* 0x0001e80008000404 */
[----:B------:R1:W-:Y:S04]  /*6b90*/  STS.U16 [R0+UR4+0x23000], R23 ;  /* 0x0230001700007988 */ /* 0x0003e80008000404 */
[----:B------:R1:W-:Y:S04]  /*6ba0*/  STS.U16 [R0+UR4+0x24000], R20 ;  /* 0x0240001400007988 */ /* 0x0003e80008000404 */
[----:B0-----:R-:W5:Y:S04]  /*6bb0*/  LDL.LU R22, [R1+0x210] ;  /* 0x0002100001167983 */ /* 0x001f680000300800 */
[----:B-1----:R-:W5:Y:S04]  /*6bc0*/  LDL.LU R23, [R1+0x4b4] ;  /* 0x0004b40001177983 */ /* 0x002f680000300800 */
[----:B------:R0:W-:Y:S04]  /*6bd0*/  STS.U16 [R0+UR4+0x25000], R21 ;  /* 0x0250001500007988 */ /* 0x0001e80008000404 */
[----:B------:R-:W5:Y:S04]  /*6be0*/  LDL.LU R20, [R1+0x4a4] ;  /* 0x0004a40001147983 */ /* 0x000f680000300800 */
[----:B------:R1:W-:Y:S04]  /*6bf0*/  STS.U16 [R0+UR4+0x26000], R18 ;  /* 0x0260001200007988 */ /* 0x0003e80008000404 */
[----:B0-----:R-:W5:Y:S04]  /*6c00*/  LDL.LU R21, [R1+0x494] ;  /* 0x0004940001157983 */ /* 0x001f680000300800 */
[----:B------:R0:W-:Y:S04]  /*6c10*/  STS.U16 [R0+UR4+0x27000], R19 ;  /* 0x0270001300007988 */ /* 0x0001e80008000404 */
[----:B-1----:R-:W5:Y:S04]  /*6c20*/  LDL.LU R18, [R1+0x484] ;  /* 0x0004840001127983 */ /* 0x002f680000300800 */
        /* <DEDUP_REMOVED lines=24> */
[----:B0-----:R-:W5:Y:S04]  /*6db0*/  LDL.LU R6, [R1+0x3d4] ;  /* 0x0003d40001067983 */ /* 0x001f680000300800 */
[----:B---3--:R0:W-:Y:S04]  /*6dc0*/  STS.U16 [R0+UR4+0x37000], R5 ;  /* 0x0370000500007988 */ /* 0x0081e80008000404 */
[----:B0-----:R-:W3:Y:S04]  /*6dd0*/  LDL.LU R5, [R1+0x3c8] ;  /* 0x0003c80001057983 */ /* 0x001ee80000300800 */
[----:B--2---:R0:W-:Y:S04]  /*6de0*/  STS.U16 [R0+UR4+0x38000], R3 ;  /* 0x0380000300007988 */ /* 0x0041e80008000404 */
[----:B0-----:R-:W2:Y:S04]  /*6df0*/  LDL.LU R3, [R1+0x3bc] ;  /* 0x0003bc0001037983 */ /* 0x001ea80000300800 */
[----:B----4-:R0:W-:Y:S04]  /*6e00*/  STS.U16 [R0+UR4+0x3d000], R7 ;  /* 0x03d0000700007988 */ /* 0x0101e80008000404 */
[----:B-----5:R1:W-:Y:S04]  /*6e10*/  STS.U16 [R0+UR4+0x3e000], R2 ;  /* 0x03e0000200007988 */ /* 0x0203e80008000404 */
[----:B0-----:R-:W4:Y:S04]  /*6e20*/  LDL.LU R7, [R1+0x3b0] ;  /* 0x0003b00001077983 */ /* 0x001f280000300800 */
[----:B-1----:R-:W5:Y:S04]  /*6e30*/  LDL.LU R2, [R1+0x3a4] ;  /* 0x0003a40001027983 */ /* 0x002f680000300800 */
[----:B------:R0:W-:Y:S04]  /*6e40*/  STS.U16 [R0+UR4+0x3b000], R29 ;  /* 0x03b0001d00007988 */ /* 0x0001e80008000404 */
[----:B------:R-:W-:Y:S01]  /*6e50*/  STS.U16 [R0+UR4+0x39000], R28 ;  /* 0x0390001c00007988 */ /* 0x000fe20008000404 */
[----:B0-----:R-:W-:-:S03]  /*6e60*/  LOP3.LUT R29, R0, 0x20, RZ, 0x3c, !PT ;  /* 0x00000020001d7812 */ /* 0x001fc600078e3cff */
[----:B------:R-:W-:Y:S04]  /*6e70*/  STS.U16 [R0+UR4+0x3a000], R24 ;  /* 0x03a0001800007988 */ /* 0x000fe80008000404 */
[----:B------:R-:W-:Y:S04]  /*6e80*/  STS.U16 [R0+UR4+0x3c000], R25 ;  /* 0x03c0001900007988 */ /* 0x000fe80008000404 */
[----:B------:R-:W-:Y:S04]  /*6e90*/  STS.U16 [R0+UR4+0x3f000], R22 ;  /* 0x03f0001600007988 */ /* 0x000fe80008000404 */
[----:B------:R-:W-:Y:S04]  /*6ea0*/  STL [R1+0x12fc], R0 ;  /* 0x0012fc0001007387 */ /* 0x000fe80000100800 */
[----:B------:R-:W-:Y:S04]  /*6eb0*/  STS.U16 [R29+UR4+0x400], R23 ;  /* 0x000400171d007988 */ /* 0x000fe80008000404 */
[----:B------:R-:W-:Y:S04]  /*6ec0*/  STS.U16 [R29+UR4+0x1400], R20 ;  /* 0x001400141d007988 */ /* 0x000fe80008000404 */
[----:B------:R-:W-:Y:S04]  /*6ed0*/  STS.U16 [R29+UR4+0x2400], R21 ;  /* 0x002400151d007988 */ /* 0x000fe80008000404 */
[----:B------:R-:W-:Y:S04]  /*6ee0*/  STS.U16 [R29+UR4+0x3400], R18 ;  /* 0x003400121d007988 */ /* 0x000fe80008000404 */
[----:B------:R-:W-:Y:S04]  /*6ef0*/  STS.U16 [R29+UR4+0x4400], R19 ;  /* 0x004400131d007988 */ /* 0x000fe80008000404 */
[----:B------:R-:W-:Y:S04]  /*6f00*/  STS.U16 [R29+UR4+0x5400], R16 ;  /* 0x005400101d007988 */ /* 0x000fe80008000404 */
[----:B------:R-:W-:Y:S04]  /*6f10*/  STS.U16 [R29+UR4+0x6400], R17 ;  /* 0x006400111d007988 */ /* 0x000fe80008000404 */
[----:B------:R0:W-:Y:S04]  /*6f20*/  STS.U16 [R29+UR4+0x9400], R4 ;  /* 0x009400041d007988 */ /* 0x0001e80008000404 */
[----:B0-----:R-:W4:Y:S04]  /*6f30*/  LDL.LU R4, [R1+0x398] ;  /* 0x0003980001047983 */ /* 0x001f280000300800 */
[----:B------:R-:W4:Y:S04]  /*6f40*/  LDL.LU R0, [R1+0x38c] ;  /* 0x00038c0001007983 */ /* 0x000f280000300800 */
[----:B------:R-:W4:Y:S04]  /*6f50*/  LDL.LU R26, [R1+0x380] ;  /* 0x00038000011a7983 */ /* 0x000f280000300800 */
[----:B------:R-:W4:Y:S04]  /*6f60*/  LDL.LU R27, [R1+0x374] ;  /* 0x00037400011b7983 */ /* 0x000f280000300800 */
[----:B------:R-:W4:Y:S04]  /*6f70*/  LDL.LU R28, [R1+0x368] ;  /* 0x00036800011c7983 */ /* 0x000f280000300800 */
[----:B------:R-:W4:Y:S04]  /*6f80*/  LDL.LU R24, [R1+0x35c] ;  /* 0x00035c0001187983 */ /* 0x000f280000300800 */
[----:B------:R-:W-:Y:S04]  /*6f90*/  STS.U16 [R29+UR4+0x7400], R14 ;  /* 0x0074000e1d007988 */ /* 0x000fe80008000404 */
[----:B------:R-:W-:Y:S04]  /*6fa0*/  STS.U16 [R29+UR4+0x8400], R15 ;  /* 0x0084000f1d007988 */ /* 0x000fe80008000404 */
[----:B---3--:R0:W-:Y:S04]  /*6fb0*/  STS.U16 [R29+UR4+0x11400], R5 ;  /* 0x011400051d007988 */ /* 0x0081e80008000404 */
[----:B0-----:R-:W3:Y:S04]  /*6fc0*/  LDL.LU R5, [R1+0x350] ;  /* 0x0003500001057983 */ /* 0x001ee80000300800 */
[----:B--2---:R0:W-:Y:S04]  /*6fd0*/  STS.U16 [R29+UR4+0x12400], R3 ;  /* 0x012400031d007988 */ /* 0x0041e80008000404 */
        /* <DEDUP_REMOVED lines=11> */
[----:B-----5:R0:W-:Y:S04]  /*7090*/  STS.U16 [R29+UR4+0x14400], R2 ;  /* 0x014400021d007988 */ /* 0x0201e80008000404 */
[----:B------:R-:W5:Y:S04]  /*70a0*/  LDL.LU R15, [R1+0x2c0] ;  /* 0x0002c000010f7983 */ /* 0x000f680000300800 */
[----:B0-----:R-:W5:Y:S04]  /*70b0*/  LDL.LU R2, [R1+0x2b4] ;  /* 0x0002b40001027983 */ /* 0x001f680000300800 */
        /* <DEDUP_REMOVED lines=13> */
[----:B----4-:R0:W-:Y:S04]  /*7190*/  STS.U16 [R29+UR4+0x13400], R7 ;  /* 0x013400071d007988 */ /* 0x0101e80008000404 */
[----:B-1----:R-:W4:Y:S04]  /*71a0*/  LDL.LU R6, [R1+0x260] ;  /* 0x0002600001067983 */ /* 0x002f280000300800 */
[----:B0-----:R-:W4:Y:S04]  /*71b0*/  LDL.LU R7, [R1+0x254] ;  /* 0x0002540001077983 */ /* 0x001f280000300800 */
[----:B------:R0:W-:Y:S04]  /*71c0*/  STS.U16 [R29+UR4+0x15400], R4 ;  /* 0x015400041d007988 */ /* 0x0001e80008000404 */
[----:B0-----:R-:W4:Y:S04]  /*71d0*/  LDL.LU R4, [R1+0x248] ;  /* 0x0002480001047983 */ /* 0x001f280000300800 */
[----:B------:R-:W-:Y:S04]  /*71e0*/  STS.U16 [R29+UR4+0x16400], R0 ;  /* 0x016400001d007988 */ /* 0x000fe80008000404 */
[----:B---3--:R0:W-:Y:S04]  /*71f0*/  STS.U16 [R29+UR4+0x1b400], R5 ;  /* 0x01b400051d007988 */ /* 0x0081e80008000404 */
[----:B0-----:R-:W3:Y:S04]  /*7200*/  LDL.LU R5, [R1+0x208] ;  /* 0x0002080001057983 */ /* 0x001ee80000300800 */
[----:B--2---:R0:W-:Y:S04]  /*7210*/  STS.U16 [R29+UR4+0x1c400], R3 ;  /* 0x01c400031d007988 */ /* 0x0041e80008000404 */
[----:B0-----:R-:W2:Y:S04]  /*7220*/  LDL.LU R3, [R1+0x200] ;  /* 0x0002000001037983 */ /* 0x001ea80000300800 */
[----:B-----5:R0:W-:Y:S04]  /*7230*/  STS.U16 [R29+UR4+0x28400], R2 ;  /* 0x028400021d007988 */ /* 0x0201e80008000404 */
[----:B0-----:R-:W5:Y:S04]  /*7240*/  LDL.LU R2, [R1+0x1fc] ;  /* 0x0001fc0001027983 */ /* 0x001f680000300800 */
[----:B------:R-:W5:Y:S04]  /*7250*/  LDL.LU R0, [R1+0x1f8] ;  /* 0x0001f80001007983 */ /* 0x000f680000300800 */
        /* <DEDUP_REMOVED lines=33> */
[----:B------:R-:W-:Y:S04]  /*7470*/  STS.U16 [R29+UR4+0x2b400], R10 ;  /* 0x02b4000a1d007988 */ /* 0x000fe80008000404 */
[----:B-1----:R-:W5:Y:S04]  /*7480*/  LDL.LU R13, [R1+0x450] ;  /* 0x00045000010d7983 */ /* 0x002f680000300800 */
[----:B------:R-:W-:Y:S04]  /*7490*/  STS.U16 [R29+UR4+0x2c400], R11 ;  /* 0x02c4000b1d007988 */ /* 0x000fe80008000404 */
[----:B------:R-:W-:Y:S04]  /*74a0*/  STS.U16 [R29+UR4+0x2d400], R8 ;  /* 0x02d400081d007988 */ /* 0x000fe80008000404 */
[----:B------:R-:W-:Y:S04]  /*74b0*/  STS.U16 [R29+UR4+0x2e400], R9 ;  /* 0x02e400091d007988 */ /* 0x000fe80008000404 */
[----:B----4-:R-:W-:Y:S04]  /*74c0*/  STS.U16 [R29+UR4+0x2f400], R6 ;  /* 0x02f400061d007988 */ /* 0x010fe80008000404 */
[----:B------:R-:W-:Y:S04]  /*74d0*/  STS.U16 [R29+UR4+0x30400], R7 ;  /* 0x030400071d007988 */ /* 0x000fe80008000404 */
[----:B------:R-:W-:Y:S04]  /*74e0*/  STS.U16 [R29+UR4+0x31400], R4 ;  /* 0x031400041d007988 */ /* 0x000fe80008000404 */
[----:B---3--:R-:W-:Y:S04]  /*74f0*/  STS.U16 [R29+UR4+0x32400], R5 ;  /* 0x032400051d007988 */ /* 0x008fe80008000404 */
[----:B--2---:R0:W-:Y:S04]  /*7500*/  STS.U16 [R29+UR4+0x33400], R3 ;  /* 0x033400031d007988 */ /* 0x0041e80008000404 */
[----:B0-----:R-:W2:Y:S04]  /*7510*/  LDL.LU R3, [R1+0x440] ;  /* 0x0004400001037983 */ /* 0x001ea80000300800 */
[----:B------:R-:W3:Y:S04]  /*7520*/  LDL.LU R10, [R1+0x430] ;  /* 0x00043000010a7983 */ /* 0x000ee80000300800 */
[----:B------:R-:W4:Y:S04]  /*7530*/  LDL.LU R11, [R1+0x424] ;  /* 0x00042400010b7983 */ /* 0x000f280000300800 */
[----:B------:R-:W2:Y:S04]  /*7540*/  LDL.LU R8, [R1+0x418] ;  /* 0x0004180001087983 */ /* 0x000ea80000300800 */
[----:B------:R-:W2:Y:S04]  /*7550*/  LDL.LU R9, [R1+0x40c] ;  /* 0x00040c0001097983 */ /* 0x000ea80000300800 */
[----:B------:R-:W2:Y:S04]  /*7560*/  LDL.LU R6, [R1+0x400] ;  /* 0x0004000001067983 */ /* 0x000ea80000300800 */
[----:B------:R-:W2:Y:S04]  /*7570*/  LDL.LU R7, [R1+0x3f4] ;  /* 0x0003f40001077983 */ /* 0x000ea80000300800 */
[----:B------:R-:W2:Y:S04]  /*7580*/  LDL.LU R4, [R1+0x3e8] ;  /* 0x0003e80001047983 */ /* 0x000ea80000300800 */
[----:B------:R-:W2:Y:S04]  /*7590*/  LDL.LU R5, [R1+0x3dc] ;  /* 0x0003dc0001057983 */ /* 0x000ea80000300800 */
[----:B-----5:R0:W-:Y:S04]  /*75a0*/  STS.U16 [R29+UR4+0x34400], R2 ;  /* 0x034400021d007988 */ /* 0x0201e80008000404 */
[----:B------:R1:W-:Y:S04]  /*75b0*/  STS.U16 [R29+UR4+0x35400], R0 ;  /* 0x035400001d007988 */ /* 0x0003e80008000404 */
[----:B0-----:R-:W5:Y:S04]  /*75c0*/  LDL.LU R2, [R1+0x3d0] ;  /* 0x0003d00001027983 */ /* 0x001f680000300800 */
[----:B-1----:R-:W2:Y:S04]  /*75d0*/  LDL.LU R0, [R1+0x12fc] ;  /* 0x0012fc0001007983 */ /* 0x002ea80000300800 */
[----:B------:R-:W-:Y:S04]  /*75e0*/  STS.U16 [R29+UR4+0x36400], R26 ;  /* 0x0364001a1d007988 */ /* 0x000fe80008000404 */
[----:B------:R-:W-:Y:S04]  /*75f0*/  STS.U16 [R29+UR4+0x37400], R27 ;  /* 0x0374001b1d007988 */ /* 0x000fe80008000404 */
[----:B------:R2:W-:Y:S04]  /*7600*/  STS.U16 [R29+UR4+0x38400], R28 ;  /* 0x0384001c1d007988 */ /* 0x0005e80008000404 */
[----:B------:R-:W-:Y:S04]  /*7610*/  STS.U16 [R29+UR4+0x39400], R24 ;  /* 0x039400181d007988 */ /* 0x000fe80008000404 */
[----:B------:R-:W-:Y:S04]  /*7620*/  STS.U16 [R29+UR4+0x3a400], R25 ;  /* 0x03a400191d007988 */ /* 0x000fe80008000404 */
[----:B------:R-:W-:Y:S04]  /*7630*/  STS.U16 [R29+UR4+0x3b400], R22 ;  /* 0x03b400161d007988 */ /* 0x000fe80008000404 */
[----:B------:R-:W-:Y:S04]  /*7640*/  STS.U16 [R29+UR4+0x3c400], R23 ;  /* 0x03c400171d007988 */ /* 0x000fe80008000404 */
[----:B------:R-:W-:Y:S04]  /*7650*/  STS.U16 [R29+UR4+0x3d400], R20 ;  /* 0x03d400141d007988 */ /* 0x000fe80008000404 */
[----:B------:R-:W-:Y:S04]  /*7660*/  STS.U16 [R29+UR4+0x3e400], R21 ;  /* 0x03e400151d007988 */ /* 0x000fe80008000404 */
[----:B------:R-:W-:Y:S01]  /*7670*/  STS.U16 [R29+UR4+0x3f400], R18 ;  /* 0x03f400121d007988 */ /* 0x000fe20008000404 */
[----:B--2---:R-:W-:-:S03]  /*7680*/  LOP3.LUT R28, R0, 0x40, RZ, 0x3c, !PT ;  /* 0x00000040001c7812 */ /* 0x004fc600078e3cff */
[----:B------:R-:W-:Y:S04]  /*7690*/  STL [R1+0x12d0], R0 ;  /* 0x0012d00001007387 */ /* 0x000fe80000100800 */
[----:B------:R0:W-:Y:S04]  /*76a0*/  STS.U16 [R28+UR4+0x7800], R3 ;  /* 0x007800031c007988 */ /* 0x0001e80008000404 */
[----:B0-----:R-:W2:Y:S04]  /*76b0*/  LDL.LU R3, [R1+0x3c4] ;  /* 0x0003c40001037983 */ /* 0x001ea80000300800 */
[----:B------:R-:W2:Y:S04]  /*76c0*/  LDL.LU R29, [R1+0x3a0] ;  /* 0x0003a000011d7983 */ /* 0x000ea80000300800 */
[----:B--2---:R0:W-:Y:S04]  /*76d0*/  STL [R1+0x12f4], R29 ;  /* 0x0012f41d01007387 */ /* 0x0041e80000100800 */
[----:B0-----:R-:W2:Y:S04]  /*76e0*/  LDL.LU R29, [R1+0x3ac] ;  /* 0x0003ac00011d7983 */ /* 0x001ea80000300800 */
[----:B------:R-:W-:Y:S04]  /*76f0*/  STS.U16 [R28+UR4+0x800], R19 ;  /* 0x000800131c007988 */ /* 0x000fe80008000404 */
[----:B------:R-:W-:Y:S04]  /*7700*/  STS.U16 [R28+UR4+0x1800], R16 ;  /* 0x001800101c007988 */ /* 0x000fe80008000404 */
[----:B------:R-:W-:Y:S04]  /*7710*/  STS.U16 [R28+UR4+0x2800], R17 ;  /* 0x002800111c007988 */ /* 0x000fe80008000404 */
[----:B--2---:R0:W-:Y:S04]  /*7720*/  STL [R1+0x12f8], R29 ;  /* 0x0012f81d01007387 */ /* 0x0041e80000100800 */
        /* <DEDUP_REMOVED lines=13> */
[----:B------:R0:W-:Y:S04]  /*7800*/  STS.U16 [R28+UR4+0x3800], R14 ;  /* 0x0038000e1c007988 */ /* 0x0001e80008000404 */
[----:B------:R-:W2:Y:S04]  /*7810*/  LDL.LU R17, [R1+0x304] ;  /* 0x0003040001117983 */ /* 0x000ea80000300800 */
[----:B------:R1:W-:Y:S04]  /*7820*/  STS.U16 [R28+UR4+0x4800], R15 ;  /* 0x0048000f1c007988 */ /* 0x0003e80008000404 */
[----:B0-----:R-:W2:Y:S04]  /*7830*/  LDL.LU R14, [R1+0x2f8] ;  /* 0x0002f800010e7983 */ /* 0x001ea80000300800 */
[----:B-----5:R0:W-:Y:S04]  /*7840*/  STS.U16 [R28+UR4+0x10800], R2 ;  /* 0x010800021c007988 */ /* 0x0201e80008000404 */
[----:B-1----:R-:W5:Y:S04]  /*7850*/  LDL.LU R15, [R1+0x2ec] ;  /* 0x0002ec00010f7983 */ /* 0x002f680000300800 */
[----:B------:R1:W-:Y:S04]  /*7860*/  STS.U16 [R28+UR4+0x5800], R12 ;  /* 0x0058000c1c007988 */ /* 0x0003e80008000404 */
[----:B0-----:R-:W5:Y:S04]  /*7870*/  LDL.LU R2, [R1+0x2e0] ;  /* 0x0002e00001027983 */ /* 0x001f680000300800 */
[----:B------:R0:W-:Y:S04]  /*7880*/  STS.U16 [R28+UR4+0x6800], R13 ;  /* 0x0068000d1c007988 */ /* 0x0001e80008000404 */
[----:B-1----:R-:W5:Y:S04]  /*7890*/  LDL.LU R12, [R1+0x2d4] ;  /* 0x0002d400010c7983 */ /* 0x002f680000300800 */
[----:B---3--:R1:W-:Y:S04]  /*78a0*/  STS.U16 [R28+UR4+0x8800], R10 ;  /* 0x0088000a1c007988 */ /* 0x0083e80008000404 */
[----:B0-----:R-:W3:Y:S04]  /*78b0*/  LDL.LU R13, [R1+0x2c8] ;  /* 0x0002c800010d7983 */ /* 0x001ee80000300800 */
[----:B----4-:R0:W-:Y:S04]  /*78c0*/  STS.U16 [R28+UR4+0x9800], R11 ;  /* 0x0098000b1c007988 */ /* 0x0101e80008000404 */
[----:B-1----:R-:W4:Y:S04]  /*78d0*/  LDL.LU R10, [R1+0x2bc] ;  /* 0x0002bc00010a7983 */ /* 0x002f280000300800 */
[----:B------:R1:W-:Y:S04]  /*78e0*/  STS.U16 [R28+UR4+0xa800], R8 ;  /* 0x00a800081c007988 */ /* 0x0003e80008000404 */
[----:B0-----:R-:W3:Y:S04]  /*78f0*/  LDL.LU R11, [R1+0x2b0] ;  /* 0x0002b000010b7983 */ /* 0x001ee80000300800 */
[----:B------:R0:W-:Y:S04]  /*7900*/  STS.U16 [R28+UR4+0xb800], R9 ;  /* 0x00b800091c007988 */ /* 0x0001e80008000404 */
[----:B-1----:R-:W3:Y:S04]  /*7910*/  LDL.LU R8, [R1+0x2a4] ;  /* 0x0002a40001087983 */ /* 0x002ee80000300800 */
        /* <DEDUP_REMOVED lines=10> */
[----:B-1----:R-:W3:Y:S04]  /*79c0*/  LDL.LU R3, [R1+0x25c] ;  /* 0x00025c0001037983 */ /* 0x002ee80000300800 */
[----:B--2---:R0:W-:Y:S04]  /*79d0*/  STS.U16 [R28+UR4+0x12800], R29 ;  /* 0x0128001d1c007988 */ /* 0x0041e80008000404 */
[----:B0-----:R-:W2:Y:S04]  /*79e0*/  LDL.LU R29, [R1+0x12f8] ;  /* 0x0012f800011d7983 */ /* 0x001ea80000300800 */
[----:B------:R-:W-:Y:S04]  /*79f0*/  STS.U16 [R28+UR4+0x15800], R0 ;  /* 0x015800001c007988 */ /* 0x000fe80008000404 */
[----:B-----5:R-:W-:Y:S04]  /*7a00*/  STS.U16 [R28+UR4+0x24800], R2 ;  /* 0x024800021c007988 */ /* 0x020fe80008000404 */
[----:B---3--:R-:W-:Y:S04]  /*7a10*/  STS.U16 [R28+UR4+0x2f800], R3 ;  /* 0x02f800031c007988 */ /* 0x008fe80008000404 */
[----:B--2---:R0:W-:Y:S04]  /*7a20*/  STS.U16 [R28+UR4+0x13800], R29 ;  /* 0x0138001d1c007988 */ /* 0x0041e80008000404 */
[----:B0-----:R-:W2:Y:S04]  /*7a30*/  LDL.LU R29, [R1+0x12f4] ;  /* 0x0012f400011d7983 */ /* 0x001ea80000300800 */
[----:B------:R-:W3:Y:S04]  /*7a40*/  LDL.LU R2, [R1+0x250] ;  /* 0x0002500001027983 */ /* 0x000ee80000300800 */
[----:B------:R-:W5:Y:S04]  /*7a50*/  LDL.LU R3, [R1+0x20c] ;  /* 0x00020c0001037983 */ /* 0x000f680000300800 */
[----:B------:R-:W2:Y:S04]  /*7a60*/  LDL.LU R0, [R1+0x188] ;  /* 0x0001880001007983 */ /* 0x000ea80000300800 */
[----:B--2---:R0:W-:Y:S04]  /*7a70*/  STL [R1+0x12d4], R0 ;  /* 0x0012d40001007387 */ /* 0x0041e80000100800 */
[----:B0-----:R-:W2:Y:S04]  /*7a80*/  LDL.LU R0, [R1+0x18c] ;  /* 0x00018c0001007983 */ /* 0x001ea80000300800 */
        /* <DEDUP_REMOVED lines=12> */
[----:B------:R-:W-:Y:S04]  /*7b50*/  STS.U16 [R28+UR4+0x14800], R29 ;  /* 0x0148001d1c007988 */ /* 0x000fe80008000404 */
        /* <DEDUP_REMOVED lines=8> */
[----:B------:R0:W-:Y:S04]  /*7be0*/  STS.U16 [R28+UR4+0x19800], R25 ;  /* 0x019800191c007988 */ /* 0x0001e80008000404 */
[----:B------:R-:W2:Y:S04]  /*7bf0*/  LDL.LU R24, [R1+0x16c] ;  /* 0x00016c0001187983 */ /* 0x000ea80000300800 */
[----:B------:R1:W-:Y:S04]  /*7c00*/  STS.U16 [R28+UR4+0x1a800], R22 ;  /* 0x01a800161c007988 */ /* 0x0003e80008000404 */
[----:B0-----:R-:W2:Y:S04]  /*7c10*/  LDL.LU R25, [R1+0x168] ;  /* 0x0001680001197983 */ /* 0x001ea80000300800 */
[----:B------:R0:W-:Y:S04]  /*7c20*/  STS.U16 [R28+UR4+0x1b800], R23 ;  /* 0x01b800171c007988 */ /* 0x0001e80008000404 */
[----:B-1----:R-:W2:Y:S04]  /*7c30*/  LDL.LU R22, [R1+0x4ac] ;  /* 0x0004ac0001167983 */ /* 0x002ea80000300800 */
        /* <DEDUP_REMOVED lines=12> */
[----:B------:R-:W-:Y:S04]  /*7d00*/  STS.U16 [R28+UR4+0x22800], R14 ;  /* 0x0228000e1c007988 */ /* 0x000fe80008000404 */
[----:B------:R1:W-:Y:S04]  /*7d10*/  STS.U16 [R28+UR4+0x23800], R15 ;  /* 0x0238000f1c007988 */ /* 0x0003e80008000404 */
[----:B0-----:R-:W2:Y:S04]  /*7d20*/  LDL.LU R17, [R1+0x43c] ;  /* 0x00043c0001117983 */ /* 0x001ea80000300800 */
[----:B------:R-:W-:Y:S04]  /*7d30*/  STS.U16 [R28+UR4+0x25800], R12 ;  /* 0x0258000c1c007988 */ /* 0x000fe80008000404 */
[----:B------:R0:W-:Y:S04]  /*7d40*/  STS.U16 [R28+UR4+0x26800], R13 ;  /* 0x0268000d1c007988 */ /* 0x0001e80008000404 */
[----:B-1----:R-:W2:Y:S04]  /*7d50*/  LDL.LU.64 R14, [R1+0x128] ;  /* 0x00012800010e7983 */ /* 0x002ea80000300a00 */
[----:B----4-:R-:W-:Y:S04]  /*7d60*/  STS.U16 [R28+UR4+0x27800], R10 ;  /* 0x0278000a1c007988 */ /* 0x010fe80008000404 */
[----:B------:R1:W-:Y:S04]  /*7d70*/  STS.U16 [R28+UR4+0x28800], R11 ;  /* 0x0288000b1c007988 */ /* 0x0003e80008000404 */
[----:B0-----:R-:W4:Y:S04]  /*7d80*/  LDL.LU.64 R12, [R1+0x120] ;  /* 0x00012000010c7983 */ /* 0x001f280000300a00 */
[----:B------:R-:W-:Y:S04]  /*7d90*/  STS.U16 [R28+UR4+0x29800], R8 ;  /* 0x029800081c007988 */ /* 0x000fe80008000404 */
[----:B------:R0:W-:Y:S04]  /*7da0*/  STS.U16 [R28+UR4+0x2a800], R9 ;  /* 0x02a800091c007988 */ /* 0x0001e80008000404 */
[----:B-1----:R-:W4:Y:S04]  /*7db0*/  LDL.LU.64 R10, [R1+0x118] ;  /* 0x00011800010a7983 */ /* 0x002f280000300a00 */
[----:B------:R-:W-:Y:S04]  /*7dc0*/  STS.U16 [R28+UR4+0x2b800], R6 ;  /* 0x02b800061c007988 */ /* 0x000fe80008000404 */
[----:B------:R1:W-:Y:S04]  /*7dd0*/  STS.U16 [R28+UR4+0x2c800], R7 ;  /* 0x02c800071c007988 */ /* 0x0003e80008000404 */
[----:B0-----:R-:W4:Y:S04]  /*7de0*/  LDL.LU.64 R8, [R1+0x110] ;  /* 0x0001100001087983 */ /* 0x001f280000300a00 */
[----:B------:R-:W-:Y:S04]  /*7df0*/  STS.U16 [R28+UR4+0x2d800], R4 ;  /* 0x02d800041c007988 */ /* 0x000fe80008000404 */
[----:B------:R0:W-:Y:S04]  /*7e00*/  STS.U16 [R28+UR4+0x2e800], R5 ;  /* 0x02e800051c007988 */ /* 0x0001e80008000404 */
[----:B-1----:R-:W4:Y:S04]  /*7e10*/  LDL.LU.64 R6, [R1+0x108] ;  /* 0x0001080001067983 */ /* 0x002f280000300a00 */
[----:B---3--:R-:W-:Y:S04]  /*7e20*/  STS.U16 [R28+UR4+0x30800], R2 ;  /* 0x030800021c007988 */ /* 0x008fe80008000404 */
[----:B-----5:R1:W-:Y:S04]  /*7e30*/  STS.U16 [R28+UR4+0x31800], R3 ;  /* 0x031800031c007988 */ /* 0x0203e80008000404 */
[----:B0-----:R-:W3:Y:S04]  /*7e40*/  LDL.LU.64 R4, [R1+0x100] ;  /* 0x0001000001047983 */ /* 0x001ee80000300a00 */
[----:B-1----:R-:W5:Y:S04]  /*7e50*/  LDL.LU.64 R2, [R1+0xf8] ;  /* 0x0000f80001027983 */ /* 0x002f680000300a00 */
[----:B--2---:R0:W-:Y:S04]  /*7e60*/  STS.U16 [R28+UR4+0x32800], R0 ;  /* 0x032800001c007988 */ /* 0x0041e80008000404 */
[----:B0-----:R-:W2:Y:S04]  /*7e70*/  LDL.LU R0, [R1+0x12f0] ;  /* 0x0012f00001007983 */ /* 0x001ea80000300800 */
        /* <DEDUP_REMOVED lines=16> */
[----:B------:R-:W-:Y:S04]  /*7f80*/  STS.U16 [R28+UR4+0x3c800], R26 ;  /* 0x03c8001a1c007988 */ /* 0x000fe80008000404 */
[----:B------:R0:W-:Y:S01]  /*7f90*/  STS.U16 [R28+UR4+0x3d800], R27 ;  /* 0x03d8001b1c007988 */ /* 0x0001e20008000404 */
[----:B--2---:R-:W-:-:S05]  /*7fa0*/  LOP3.LUT R0, R0, 0x60, RZ, 0x3c, !PT ;  /* 0x0000006000007812 */ /* 0x004fca00078e3cff */
[----:B------:R-:W-:Y:S04]  /*7fb0*/  STL [R1+0x1240], R0 ;  /* 0x0012400001007387 */ /* 0x000fe80000100800 */
[----:B0-----:R-:W2:Y:S04]  /*7fc0*/  LDL.LU.64 R26, [R1+0x68] ;  /* 0x00006800011a7983 */ /* 0x001ea80000300a00 */
[----:B--2---:R0:W-:Y:S04]  /*7fd0*/  STL.64 [R1+0x1248], R26 ;  /* 0x0012481a01007387 */ /* 0x0041e80000100a00 */
        /* <DEDUP_REMOVED lines=30> */
[----:B------:R-:W2:Y:S04]  /*81c0*/  LDG.E.U16 R14, desc[UR10][R14.64] ;  /* 0x0000000a0e0e7981 */ /* 0x000ea8000c1e1500 */
[----:B----4-:R-:W4:Y:S04]  /*81d0*/  LDG.E.U16 R12, desc[UR10][R12.64] ;  /* 0x0000000a0c0c7981 */ /* 0x010f28000c1e1500 */
[----:B------:R-:W4:Y:S04]  /*81e0*/  LDG.E.U16 R10, desc[UR10][R10.64] ;  /* 0x0000000a0a0a7981 */ /* 0x000f28000c1e1500 */
[----:B------:R-:W4:Y:S04]  /*81f0*/  LDG.E.U16 R8, desc[UR10][R8.64] ;  /* 0x0000000a08087981 */ /* 0x000f28000c1e1500 */
[----:B------:R-:W4:Y:S04]  /*8200*/  LDG.E.U16 R6, desc[UR10][R6.64] ;  /* 0x0000000a06067981 */ /* 0x000f28000c1e1500 */
[----:B---3--:R-:W3:Y:S04]  /*8210*/  LDG.E.U16 R4, desc[UR10][R4.64] ;  /* 0x0000000a04047981 */ /* 0x008ee8000c1e1500 */
[----:B-----5:R-:W5:Y:S04]  /*8220*/  LDG.E.U16 R0, desc[UR10][R2.64] ;  /* 0x0000000a02007981 */ /* 0x020f68000c1e1500 */
[----:B--2---:R0:W-:Y:S04]  /*8230*/  STL.64 [R1+0x1298], R26 ;  /* 0x0012981a01007387 */ /* 0x0041e80000100a00 */
[----:B0-----:R-:W2:Y:S04]  /*8240*/  LDL.LU.64 R26, [R1+0xc0] ;  /* 0x0000c000011a7983 */ /* 0x001ea80000300a00 */
[----:B--2---:R0:W-:Y:S04]  /*8250*/  STL.64 [R1+0x12a0], R26 ;  /* 0x0012a01a01007387 */ /* 0x0041e80000100a00 */
[----:B------:R-:W-:Y:S04]  /*8260*/  STL [R1+0x128], R14 ;  /* 0x0001280e01007387 */ /* 0x000fe80000100800 */
[----:B0-----:R-:W2:Y:S04]  /*8270*/  LDL.LU.64 R26, [R1+0xc8] ;  /* 0x0000c800011a7983 */ /* 0x001ea80000300a00 */
[----:B----4-:R-:W-:Y:S04]  /*8280*/  STL [R1+0x120], R12 ;  /* 0x0001200c01007387 */ /* 0x010fe80000100800 */
[----:B--2---:R0:W-:Y:S04]  /*8290*/  STL.64 [R1+0x12a8], R26 ;  /* 0x0012a81a01007387 */ /* 0x0041e80000100a00 */
[----:B------:R-:W-:Y:S04]  /*82a0*/  STL [R1+0x118], R10 ;  /* 0x0001180a01007387 */ /* 0x000fe80000100800 */
[----:B0-----:R-:W2:Y:S04]  /*82b0*/  LDL.LU.64 R26, [R1+0xd0] ;  /* 0x0000d000011a7983 */ /* 0x001ea80000300a00 */
[----:B------:R-:W-:Y:S04]  /*82c0*/  STL [R1+0x110], R8 ;  /* 0x0001100801007387 */ /* 0x000fe80000100800 */
[----:B--2---:R0:W-:Y:S04]  /*82d0*/  STL.64 [R1+0x12b0], R26 ;  /* 0x0012b01a01007387 */ /* 0x0041e80000100a00 */
[----:B------:R-:W-:Y:S04]  /*82e0*/  STL [R1+0x108], R6 ;  /* 0x0001080601007387 */ /* 0x000fe80000100800 */
[----:B0-----:R-:W2:Y:S04]  /*82f0*/  LDL.LU.64 R26, [R1+0xd8] ;  /* 0x0000d800011a7983 */ /* 0x001ea80000300a00 */
[----:B---3--:R-:W-:Y:S04]  /*8300*/  STL [R1+0x100], R4 ;  /* 0x0001000401007387 */ /* 0x008fe80000100800 */
[----:B--2---:R0:W-:Y:S04]  /*8310*/  STL.64 [R1+0x12b8], R26 ;  /* 0x0012b81a01007387 */ /* 0x0041e80000100a00 */
[----:B-----5:R-:W-:Y:S04]  /*8320*/  STL [R1+0xf8], R0 ;  /* 0x0000f80001007387 */ /* 0x020fe80000100800 */
[----:B0-----:R-:W2:Y:S04]  /*8330*/  LDL.LU.64 R26, [R1+0xe0] ;  /* 0x0000e000011a7983 */ /* 0x001ea80000300a00 */
[----:B--2---:R0:W-:Y:S04]  /*8340*/  STL.64 [R1+0x12c0], R26 ;  /* 0x0012c01a01007387 */ /* 0x0041e80000100a00 */
[----:B0-----:R-:W2:Y:S04]  /*8350*/  LDL.LU.64 R26, [R1+0xe8] ;  /* 0x0000e800011a7983 */ /* 0x001ea80000300a00 */
[----:B--2---:R0:W-:Y:S04]  /*8360*/  STL.64 [R1+0x12c8], R26 ;  /* 0x0012c81a01007387 */ /* 0x0041e80000100a00 */
[----:B0-----:R-:W2:Y:S04]  /*8370*/  LDL.LU.64 R26, [R1+0xf0] ;  /* 0x0000f000011a7983 */ /* 0x001ea80000300a00 */
[----:B------:R-:W3:Y:S04]  /*8380*/  LDL.LU.64 R24, [R1+0x60] ;  /* 0x0000600001187983 */ /* 0x000ee80000300a00 */
[----:B------:R-:W4:Y:S04]  /*8390*/  LDL.LU.64 R22, [R1+0x58] ;  /* 0x0000580001167983 */ /* 0x000f280000300a00 */
[----:B------:R-:W5:Y:S04]  /*83a0*/  LDL.LU.64 R20, [R1+0x50] ;  /* 0x0000500001147983 */ /* 0x000f680000300a00 */
        /* <DEDUP_REMOVED lines=9> */
[----:B------:R-:W5:Y:S04]  /*8440*/  LDL.LU.64 R28, [R1] ;  /* 0x00000000011c7983 */ /* 0x000f680000300a00 */
[----:B--2---:R-:W2:Y:S04]  /*8450*/  LDG.E.U16 R0, desc[UR10][R26.64] ;  /* 0x0000000a1a007981 */ /* 0x004ea8000c1e1500 */
[----:B---3--:R-:W3:Y:S04]  /*8460*/  LDG.E.U16 R25, desc[UR10][R24.64] ;  /* 0x0000000a18197981 */ /* 0x008ee8000c1e1500 */
[----:B----4-:R-:W4:Y:S04]  /*8470*/  LDG.E.U16 R23, desc[UR10][R22.64] ;  /* 0x0000000a16177981 */ /* 0x010f28000c1e1500 */
[----:B------:R-:W3:Y:S04]  /*8480*/  LDL.LU.64 R26, [R1+0x12c8] ;  /* 0x0012c800011a7983 */ /* 0x000ee80000300a00 */
[----:B-----5:R-:W5:Y:S04]  /*8490*/  LDG.E.U16 R21, desc[UR10][R20.64] ;  /* 0x0000000a14157981 */ /* 0x020f68000c1e1500 */
[----:B------:R-:W4:Y:S04]  /*84a0*/  LDG.E.U16 R19, desc[UR10][R18.64] ;  /* 0x0000000a12137981 */ /* 0x000f28000c1e1500 */
        /* <DEDUP_REMOVED lines=9> */
[----:B--2---:R3:W-:Y:S04]  /*8540*/  STL [R1+0xf0], R0 ;  /* 0x0000f00001007387 */ /* 0x0047e80000100800 */
[----:B---3--:R-:W2:Y:S04]  /*8550*/  LDG.E.U16 R0, desc[UR10][R26.64] ;  /* 0x0000000a1a007981 */ /* 0x008ea8000c1e1500 */
[----:B------:R-:W3:Y:S04]  /*8560*/  LDL.LU.64 R26, [R1+0x12c0] ;  /* 0x0012c000011a7983 */ /* 0x000ee80000300a00 */
        /* <DEDUP_REMOVED lines=45> */
[----:B---3--:R-:W3:Y:S04]  /*8840*/  LDG.E.U16 R27, desc[UR10][R26.64] ;  /* 0x0000000a1a1b7981 */ /* 0x008ee8000c1e1500 */
[----:B--2---:R0:W-:Y:S04]  /*8850*/  STL [R1+0x70], R0 ;  /* 0x0000700001007387 */ /* 0x0041e80000100800 */
[----:B0-----:R-:W2:Y:S04]  /*8860*/  LDL.LU R0, [R1+0x1240] ;  /* 0x0012400001007983 */ /* 0x001ea80000300800 */
[----:B------:R-:W2:Y:S04]  /*8870*/  LDL.LU R26, [R1+0x123c] ;  /* 0x00123c00011a7983 */ /* 0x000ea80000300800 */
[----:B---3--:R0:W-:Y:S04]  /*8880*/  STL [R1+0x68], R27 ;  /* 0x0000681b01007387 */ /* 0x0081e80000100800 */
[----:B0-----:R-:W2:Y:S04]  /*8890*/  LDL.LU R27, [R1+0x1238] ;  /* 0x00123800011b7983 */ /* 0x001ea80000300800 */
[----:B------:R-:W3:Y:S04]  /*88a0*/  LDL.LU R24, [R1+0x1234] ;  /* 0x0012340001187983 */ /* 0x000ee80000300800 */
[----:B------:R0:W-:Y:S04]  /*88b0*/  STL [R1+0x60], R25 ;  /* 0x0000601901007387 */ /* 0x0001e80000100800 */
[----:B0-----:R-:W3:Y:S04]  /*88c0*/  LDL.LU R25, [R1+0x1230] ;  /* 0x0012300001197983 */ /* 0x001ee80000300800 */
[----:B------:R-:W3:Y:S04]  /*88d0*/  LDL.LU R22, [R1+0x122c] ;  /* 0x00122c0001167983 */ /* 0x000ee80000300800 */
[----:B----4-:R0:W-:Y:S04]  /*88e0*/  STL [R1+0x58], R23 ;  /* 0x0000581701007387 */ /* 0x0101e80000100800 */
[----:B0-----:R-:W4:Y:S04]  /*88f0*/  LDL.LU R23, [R1+0x1228] ;  /* 0x0012280001177983 */ /* 0x001f280000300800 */
[----:B------:R-:W4:Y:S04]  /*8900*/  LDL.LU R20, [R1+0x1224] ;  /* 0x0012240001147983 */ /* 0x000f280000300800 */
[----:B-----5:R0:W-:Y:S04]  /*8910*/  STL [R1+0x50], R21 ;  /* 0x0000501501007387 */ /* 0x0201e80000100800 */
[----:B0-----:R-:W5:Y:S04]  /*8920*/  LDL.LU R21, [R1+0x1220] ;  /* 0x0012200001157983 */ /* 0x001f680000300800 */
[----:B------:R-:W5:Y:S04]  /*8930*/  LDL.LU R18, [R1+0x121c] ;  /* 0x00121c0001127983 */ /* 0x000f680000300800 */
[----:B------:R0:W-:Y:S04]  /*8940*/  STL [R1+0x48], R19 ;  /* 0x0000481301007387 */ /* 0x0001e80000100800 */
        /* <DEDUP_REMOVED lines=25> */
[----:B------:R0:W-:Y:S04]  /*8ae0*/  STL [R1+0x1180], R28 ;  /* 0x0011801c01007387 */ /* 0x0001e80000100800 */
[----:B0-----:R-:W5:Y:S04]  /*8af0*/  LDL.LU.64 R28, [R1+0x130] ;  /* 0x00013000011c7983 */ /* 0x001f680000300a00 */
[----:B--2---:R-:W2:Y:S04]  /*8b00*/  LDG.E.U16 R26, desc[UR10][R26.64] ;  /* 0x0000000a1a1a7981 */ /* 0x004ea8000c1e1500 */
[----:B---3--:R-:W3:Y:S04]  /*8b10*/  LDG.E.U16 R24, desc[UR10][R24.64] ;  /* 0x0000000a18187981 */ /* 0x008ee8000c1e1500 */
[----:B----4-:R-:W4:Y:S04]  /*8b20*/  LDG.E.U16 R22, desc[UR10][R22.64] ;  /* 0x0000000a16167981 */ /* 0x010f28000c1e1500 */
[----:B-----5:R-:W5:Y:S04]  /*8b30*/  LDG.E.U16 R20, desc[UR10][R20.64] ;  /* 0x0000000a14147981 */ /* 0x020f68000c1e1500 */
[----:B------:R-:W2:Y:S04]  /*8b40*/  LDG.E.U16 R18, desc[UR10][R18.64] ;  /* 0x0000000a12127981 */ /* 0x000ea8000c1e1500 */
        /* <DEDUP_REMOVED lines=9> */
[----:B--2---:R0:W-:Y:S04]  /*8be0*/  STL [R1+0x1184], R29 ;  /* 0x0011841d01007387 */ /* 0x0041e80000100800 */
[----:B0-----:R-:W2:Y:S04]  /*8bf0*/  LDL.LU.64 R28, [R1+0x140] ;  /* 0x00014000011c7983 */ /* 0x001ea80000300a00 */
[----:B------:R0:W-:Y:S04]  /*8c00*/  STL [R1+0x1188], R2 ;  /* 0x0011880201007387 */ /* 0x0001e80000100800 */
[----:B0-----:R-:W3:Y:S04]  /*8c10*/  LDL.LU.64 R2, [R1+0x138] ;  /* 0x0001380001027983 */ /* 0x001ee80000300a00 */
[----:B--2---:R-:W2:Y:S04]  /*8c20*/  LDG.E.U16 R5, desc[UR10][R28.64] ;  /* 0x0000000a1c057981 */ /* 0x004ea8000c1e1500 */
[----:B---3--:R-:W3:Y:S04]  /*8c30*/  LDG.E.U16 R3, desc[UR10][R2.64] ;  /* 0x0000000a02037981 */ /* 0x008ee8000c1e1500 */
[----:B---3--:R-:W-:Y:S04]  /*8c40*/  STL [R1+0x118c], R3 ;  /* 0x00118c0301007387 */ /* 0x008fe80000100800 */
[----:B------:R0:W-:Y:S04]  /*8c50*/  STL [R1+0x1190], R4 ;  /* 0x0011900401007387 */ /* 0x0001e80000100800 */
[----:B0-----:R-:W3:Y:S04]  /*8c60*/  LDL.LU R4, [R1+0x120] ;  /* 0x0001200001047983 */ /* 0x001ee80000300800 */
[----:B------:R-:W3:Y:S04]  /*8c70*/  LDL.LU R3, [R1+0x118] ;  /* 0x0001180001037983 */ /* 0x000ee80000300800 */
[----:B------:R-:W3:Y:S04]  /*8c80*/  LDL.LU R2, [R1+0x110] ;  /* 0x0001100001027983 */ /* 0x000ee80000300800 */
[----:B------:R-:W3:Y:S04]  /*8c90*/  LDL.LU R29, [R1+0x108] ;  /* 0x00010800011d7983 */ /* 0x000ee80000300800 */
[----:B------:R-:W3:Y:S04]  /*8ca0*/  LDL.LU R28, [R1+0x100] ;  /* 0x00010000011c7983 */ /* 0x000ee80000300800 */
[----:B--2---:R0:W-:Y:S04]  /*8cb0*/  STL [R1+0x1194], R5 ;  /* 0x0011940501007387 */ /* 0x0041e80000100800 */
[----:B0-----:R-:W2:Y:S04]  /*8cc0*/  LDL.LU R5, [R1+0x128] ;  /* 0x0001280001057983 */ /* 0x001ea80000300800 */
[----:B------:R0:W-:Y:S04]  /*8cd0*/  STL [R1+0x1198], R6 ;  /* 0x0011980601007387 */ /* 0x0001e80000100800 */
[----:B0-----:R-:W2:Y:S04]  /*8ce0*/  LDL.LU.64 R6, [R1+0x148] ;  /* 0x0001480001067983 */ /* 0x001ea80000300a00 */
[----:B--2---:R-:W2:Y:S04]  /*8cf0*/  LDG.E.U16 R7, desc[UR10][R6.64] ;  /* 0x0000000a06077981 */ /* 0x004ea8000c1e1500 */
[----:B--2---:R0:W-:Y:S04]  /*8d00*/  STL [R1+0x119c], R7 ;  /* 0x00119c0701007387 */ /* 0x0041e80000100800 */
[----:B0-----:R-:W2:Y:S04]  /*8d10*/  LDL.LU.64 R6, [R1+0x150] ;  /* 0x0001500001067983 */ /* 0x001ea80000300a00 */
[----:B--2---:R-:W2:Y:S04]  /*8d20*/  LDG.E.U16 R9, desc[UR10][R6.64] ;  /* 0x0000000a06097981 */ /* 0x004ea8000c1e1500 */
[----:B------:R-:W-:Y:S04]  /*8d30*/  STL [R1+0x11a0], R8 ;  /* 0x0011a00801007387 */ /* 0x000fe80000100800 */
[----:B--2---:R-:W-:Y:S04]  /*8d40*/  STL [R1+0x11a4], R9 ;  /* 0x0011a40901007387 */ /* 0x004fe80000100800 */
[----:B------:R-:W-:Y:S04]  /*8d50*/  STL [R1+0x11a8], R10 ;  /* 0x0011a80a01007387 */ /* 0x000fe80000100800 */
[----:B------:R-:W-:Y:S04]  /*8d60*/  STL [R1+0x11ac], R12 ;  /* 0x0011ac0c01007387 */ /* 0x000fe80000100800 */
[----:B------:R-:W-:Y:S04]  /*8d70*/  STL [R1+0x11b0], R14 ;  /* 0x0011b00e01007387 */ /* 0x000fe80000100800 */
[----:B------:R-:W-:Y:S04]  /*8d80*/  STL [R1+0x11b4], R16 ;  /* 0x0011b41001007387 */ /* 0x000fe80000100800 */
[----:B------:R-:W-:Y:S04]  /*8d90*/  STL [R1+0x11b8], R18 ;  /* 0x0011b81201007387 */ /* 0x000fe80000100800 */
[----:B-----5:R-:W-:Y:S04]  /*8da0*/  STL [R1+0x11bc], R20 ;  /* 0x0011bc1401007387 */ /* 0x020fe80000100800 */
[----:B----4-:R-:W-:Y:S04]  /*8db0*/  STL [R1+0x11c0], R22 ;  /* 0x0011c01601007387 */ /* 0x010fe80000100800 */
[----:B------:R-:W-:Y:S04]  /*8dc0*/  STL [R1+0x11c4], R24 ;  /* 0x0011c41801007387 */ /* 0x000fe80000100800 */
[----:B------:R0:W-:Y:S04]  /*8dd0*/  STL [R1+0x11c8], R26 ;  /* 0x0011c81a01007387 */ /* 0x0001e80000100800 */
[----:B0-----:R-:W2:Y:S04]  /*8de0*/  LDL.LU R26, [R1+0xe0] ;  /* 0x0000e000011a7983 */ /* 0x001ea80000300800 */
[----:B--2---:R0:W-:Y:S04]  /*8df0*/  STL [R1+0x11cc], R26 ;  /* 0x0011cc1a01007387 */ /* 0x0041e80000100800 */
[----:B0-----:R-:W2:Y:S04]  /*8e00*/  LDL.LU R26, [R1+0xe8] ;  /* 0x0000e800011a7983 */ /* 0x001ea80000300800 */
[----:B--2---:R0:W-:Y:S04]  /*8e10*/  STL [R1+0x11d0], R26 ;  /* 0x0011d01a01007387 */ /* 0x0041e80000100800 */
[----:B0-----:R-:W2:Y:S04]  /*8e20*/  LDL.LU R26, [R1+0xf0] ;  /* 0x0000f000011a7983 */ /* 0x001ea80000300800 */
[----:B------:R-:W-:Y:S04]  /*8e30*/  STS.U16 [R0+UR4+0x8c00], R5 ;  /* 0x008c000500007988 */ /* 0x000fe80008000404 */
[----:B---3--:R-:W-:Y:S04]  /*8e40*/  STS.U16 [R0+UR4+0x9c00], R4 ;  /* 0x009c000400007988 */ /* 0x008fe80008000404 */
[----:B------:R-:W-:Y:S04]  /*8e50*/  STS.U16 [R0+UR4+0xac00], R3 ;  /* 0x00ac000300007988 */ /* 0x000fe80008000404 */
[----:B--2---:R0:W-:Y:S04]  /*8e60*/  STL [R1+0x11d4], R26 ;  /* 0x0011d41a01007387 */ /* 0x0041e80000100800 */
[----:B0-----:R-:W2:Y:S04]  /*8e70*/  LDL.LU R26, [R1+0xf8] ;  /* 0x0000f800011a7983 */ /* 0x001ea80000300800 */
[----:B------:R-:W3:Y:S04]  /*8e80*/  LDL.LU R24, [R1+0xd8] ;  /* 0x0000d80001187983 */ /* 0x000ee80000300800 */
[----:B------:R-:W4:Y:S04]  /*8e90*/  LDL.LU R22, [R1+0xd0] ;  /* 0x0000d00001167983 */ /* 0x000f280000300800 */
[----:B------:R-:W5:Y:S04]  /*8ea0*/  LDL.LU R20, [R1+0xc8] ;  /* 0x0000c80001147983 */ /* 0x000f680000300800 */
        /* <DEDUP_REMOVED lines=11> */
[----:B------:R0:W-:Y:S04]  /*8f60*/  STS.U16 [R0+UR4+0xbc00], R2 ;  /* 0x00bc000200007988 */ /* 0x0001e80008000404 */
[----:B------:R-:W3:Y:S04]  /*8f70*/  LDL.LU R3, [R1+0x68] ;  /* 0x0000680001037983 */ /* 0x000ee80000300800 */
[----:B------:R1:W-:Y:S04]  /*8f80*/  STS.U16 [R0+UR4+0xcc00], R29 ;  /* 0x00cc001d00007988 */ /* 0x0003e80008000404 */
[----:B0-----:R-:W3:Y:S04]  /*8f90*/  LDL.LU R2, [R1+0x60] ;  /* 0x0000600001027983 */ /* 0x001ee80000300800 */
[----:B------:R0:W-:Y:S04]  /*8fa0*/  STS.U16 [R0+UR4+0xdc00], R28 ;  /* 0x00dc001c00007988 */ /* 0x0001e80008000404 */
[----:B-1----:R-:W3:Y:S04]  /*8fb0*/  LDL.LU R29, [R1+0x58] ;  /* 0x00005800011d7983 */ /* 0x002ee80000300800 */
        /* <DEDUP_REMOVED lines=11> */
[----:B0-----:R-:W2:Y:S04]  /*9070*/  LDL.LU R26, [R1+0x11d4] ;  /* 0x0011d400011a7983 */ /* 0x001ea80000300800 */
[----:B--2---:R0:W-:Y:S04]  /*9080*/  STS.U16 [R0+UR4+0xfc00], R26 ;  /* 0x00fc001a00007988 */ /* 0x0041e80008000404 */
[----:B0-----:R-:W2:Y:S04]  /*9090*/  LDL.LU R26, [R1+0x11d0] ;  /* 0x0011d000011a7983 */ /* 0x001ea80000300800 */
[----:B--2---:R0:W-:Y:S04]  /*90a0*/  STS.U16 [R0+UR4+0x10c00], R26 ;  /* 0x010c001a00007988 */ /* 0x0041e80008000404 */
[----:B0-----:R-:W2:Y:S04]  /*90b0*/  LDL.LU R26, [R1+0x11cc] ;  /* 0x0011cc00011a7983 */ /* 0x001ea80000300800 */
[----:B---3--:R-:W-:Y:S04]  /*90c0*/  STS.U16 [R0+UR4+0x12c00], R24 ;  /* 0x012c001800007988 */ /* 0x008fe80008000404 */
[----:B----4-:R-:W-:Y:S04]  /*90d0*/  STS.U16 [R0+UR4+0x13c00], R22 ;  /* 0x013c001600007988 */ /* 0x010fe80008000404 */
[----:B-----5:R-:W-:Y:S04]  /*90e0*/  STS.U16 [R0+UR4+0x14c00], R20 ;  /* 0x014c001400007988 */ /* 0x020fe80008000404 */
        /* <DEDUP_REMOVED lines=15> */
[----:B--2---:R0:W-:Y:S04]  /*91e0*/  STS.U16 [R0+UR4+0x11c00], R26 ;  /* 0x011c001a00007988 */ /* 0x0041e80008000404 */
[----:B0-----:R-:W2:Y:S04]  /*91f0*/  LDL.LU R26, [R1+0x11c8] ;  /* 0x0011c800011a7983 */ /* 0x001ea80000300800 */
[----:B------:R-:W3:Y:S04]  /*9200*/  LDL.LU R24, [R1+0x11c4] ;  /* 0x0011c40001187983 */ /* 0x000ee80000300800 */
        /* <DEDUP_REMOVED lines=26> */
[----:B--2---:R-:W-:Y:S04]  /*93b0*/  STS.U16 [R0+UR4+0x3fc00], R26 ;  /* 0x03fc001a00007988 */ /* 0x004fe80008000404 */
        /* <DEDUP_REMOVED lines=15> */
[----:B------:R1:W-:Y:S04]  /*94b0*/  STS.U16 [R0+UR4+0x2fc00], R2 ;  /* 0x02fc000200007988 */ /* 0x0003e80008000404 */
[----:B------:R-:W-:Y:S01]  /*94c0*/  STS.U16 [R0+UR4+0x2ec00], R29 ;  /* 0x02ec001d00007988 */ /* 0x000fe20008000404 */
[----:B0-----:R-:W-:-:S03]  /*94d0*/  IMAD.MOV.U32 R3, RZ, RZ, -0x800000 ;  /* 0xff800000ff037424 */ /* 0x001fc600078e00ff */
[----:B------:R0:W-:Y:S01]  /*94e0*/  STS.U16 [R0+UR4+0x2dc00], R28 ;  /* 0x02dc001c00007988 */ /* 0x0001e20008000404 */
[----:B------:R-:W-:Y:S01]  /*94f0*/  MOV R6, 0x3f800000 ;  /* 0x3f80000000067802 */ /* 0x000fe20000000f00 */
[----:B-1----:R-:W-:Y:S01]  /*9500*/  IMAD.MOV.U32 R2, RZ, RZ, -0x800000 ;  /* 0xff800000ff027424 */ /* 0x002fe200078e00ff */
[----:B------:R-:W-:Y:S01]  /*9510*/  MOV R4, 0x3f800000 ;  /* 0x3f80000000047802 */ /* 0x000fe20000000f00 */
[----:B------:R-:W-:Y:S01]  /*9520*/  IMAD.MOV.U32 R7, RZ, RZ, 0x3f800000 ;  /* 0x3f800000ff077424 */ /* 0x000fe200078e00ff */
[----:B------:R-:W1:Y:S01]  /*9530*/  S2R R11, SR_TID.X ;  /* 0x00000000000b7919 */ /* 0x000e620000002100 */
[----:B------:R-:W-:Y:S01]  /*9540*/  IMAD.MOV.U32 R5, RZ, RZ, 0x3f800000 ;  /* 0x3f800000ff057424 */ /* 0x000fe200078e00ff */
[----:B------:R-:W2:Y:S01]  /*9550*/  LDCU UR4, c[0x0][0x3f0] ;  /* 0x00007e00ff0477ac */ /* 0x000ea20008000800 */
[----:B0-----:R-:W-:Y:S01]  /*9560*/  MOV R0, 0xff800000 ;  /* 0xff80000000007802 */ /* 0x001fe20000000f00 */
[----:B------:R-:W-:Y:S04]  /*9570*/  STL [R1+0x950], R2 ;  /* 0x0009500201007387 */ /* 0x000fe80000100800 */
        /* <DEDUP_REMOVED lines=28> */
[----:B------:R0:W-:Y:S04]  /*9740*/  STL [R1+0x8dc], R3 ;  /* 0x0008dc0301007387 */ /* 0x0001e80000100800 */
[----:B------:R3:W-:Y:S04]  /*9750*/  STL [R1+0x8d8], R2 ;  /* 0x0008d80201007387 */ /* 0x0007e80000100800 */
[----:B------:R1:W-:Y:S01]  /*9760*/  STL [R1+0x8bc], R0 ;  /* 0x0008bc0001007387 */ /* 0x0003e20000100800 */
[----:B0-----:R-:W-:Y:S01]  /*9770*/  IMAD.MOV.U32 R3, RZ, RZ, 0x3f800000 ;  /* 0x3f800000ff037424 */ /* 0x001fe200078e00ff */
[----:B---3--:R-:W-:-:S02]  /*9780*/  MOV R2, 0x3f800000 ;  /* 0x3f80000000027802 */ /* 0x008fc40000000f00 */
[----:B------:R0:W-:Y:S04]  /*9790*/  STL.64 [R1+0x1f8], R6 ;  /* 0x0001f80601007387 */ /* 0x0001e80000100a00 */
[----:B------:R0:W-:Y:S04]  /*97a0*/  STL.64 [R1+0x200], R4 ;  /* 0x0002000401007387 */ /* 0x0001e80000100a00 */
[----:B------:R0:W-:Y:S04]  /*97b0*/  STL.64 [R1+0x208], R2 ;  /* 0x0002080201007387 */ /* 0x0001e80000100a00 */
[----:B------:R0:W-:Y:S04]  /*97c0*/  STL.64 [R1+0x210], R6 ;  /* 0x0002100601007387 */ /* 0x0001e80000100a00 */
[----:B------:R0:W-:Y:S04]  /*97d0*/  STL.64 [R1+0x220], R4 ;  /* 0x0002200401007387 */ /* 0x0001e80000100a00 */
[----:B------:R0:W-:Y:S04]  /*97e0*/  STL [R1+0x460], RZ ;  /* 0x000460ff01007387 */ /* 0x0001e80000100800 */
[----:B------:R0:W-:Y:S04]  /*97f0*/  STL.64 [R1+0x228], R2 ;  /* 0x0002280201007387 */ /* 0x0001e80000100a00 */
[----:B------:R0:W-:Y:S04]  /*9800*/  STL [R1+0x464], RZ ;  /* 0x000464ff01007387 */ /* 0x0001e80000100800 */
        /* <DEDUP_REMOVED lines=254> */
[----:B------:R0:W-:Y:S04]  /*a7f0*/  STL.64 [R1+0x258], R2 ;  /* 0x0002580201007387 */ /* 0x0001e80000100a00 */
        /* <DEDUP_REMOVED lines=8> */
[----:B------:R0:W-:Y:S01]  /*a880*/  STL.64 [R1+0x9f8], R4 ;  /* 0x0009f80401007387 */ /* 0x0001e20000100a00 */
[----:B--2---:R-:W-:Y:S01]  /*a890*/  UISETP.GE.AND UP0, UPT, UR4, 0x1, UPT ;  /* 0x000000010400788c */ /* 0x004fe2000bf06270 */
[----:B-1----:R-:W-:-:S08]  /*a8a0*/  LOP3.LUT R0, R11, 0x1ff, RZ, 0xc0, !PT ;  /* 0x000001ff0b007812 */ /* 0x002fd000078ec0ff */
[----:B------:R-:W-:Y:S05]  /*a8b0*/  BRA.U !UP0, `(.L_x_0) ;  /* 0x000005ad08247547 */ /* 0x000fea000b800000 */
[----:B0-----:R-:W0:Y:S01]  /*a8c0*/  LDC.64 R2, c[0x0][0x3c0] ;  /* 0x0000f000ff027b82 */ /* 0x001e220000000a00 */
[----:B------:R-:W1:Y:S01]  /*a8d0*/  LDCU UR7, c[0x0][0x3c8] ;  /* 0x00007900ff0777ac */ /* 0x000e620008000800 */
[----:B------:R-:W2:Y:S06]  /*a8e0*/  LDCU.64 UR8, c[0x0][0x388] ;  /* 0x00007100ff0877ac */ /* 0x000eac0008000a00 */
[----:B------:R-:W3:Y:S01]  /*a8f0*/  LDC.64 R4, c[0x0][0x390] ;  /* 0x0000e400ff047b82 */ /* 0x000ee20000000a00 */
[----:B------:R-:W4:Y:S01]  /*a900*/  LDCU.64 UR4, c[0x0][0x3d0] ;  /* 0x00007a00ff0477ac */ /* 0x000f220008000a00 */
[----:B------:R-:W0:Y:S06]  /*a910*/  LDCU UR12, c[0x0][0x3f0] ;  /* 0x00007e00ff0c77ac */ /* 0x000e2c0008000800 */
[----:B------:R-:W5:Y:S01]  /*a920*/  LDC R15, c[0x0][0x3d8] ;  /* 0x0000f600ff0f7b82 */ /* 0x000f620000000800 */
[----:B-1----:R-:W-:-:S04]  /*a930*/  IMAD R6, R0, UR7, RZ ;  /* 0x0000000700067c24 */ /* 0x002fc8000f8e02ff */
[C---:B------:R-:W-:Y:S01]  /*a940*/  IMAD.HI R9, R6.reuse, 0x2, RZ ;  /* 0x0000000206097827 */ /* 0x040fe200078e02ff */
[----:B------:R-:W-:Y:S02]  /*a950*/  SHF.L.U32 R7, R6, 0x1, RZ ;  /* 0x0000000106077819 */ /* 0x000fe400000006ff */
[----:B------:R-:W1:Y:S01]  /*a960*/  LDC R18, c[0x0][0x3d8] ;  /* 0x0000f600ff127b82 */ /* 0x000e620000000800 */
[C---:B0-----:R-:W-:Y:S01]  /*a970*/  SHF.L.U32 R10, R3.reuse, 0x6, RZ ;  /* 0x00000006030a7819 */ /* 0x041fe200000006ff */
[----:B------:R-:W-:Y:S01]  /*a980*/  IMAD R2, R2, UR6, RZ ;  /* 0x0000000602027c24 */ /* 0x000fe2000f8e02ff */
[----:B----4-:R-:W-:Y:S01]  /*a990*/  UIMAD UR4, UR6, UR4, URZ ;  /* 0x00000004060472a4 */ /* 0x010fe2000f8e02ff */
[----:B------:R-:W-:Y:S02]  /*a9a0*/  IMAD R6, R3, 0x84, RZ ;  /* 0x0000008403067824 */ /* 0x000fe400078e02ff */
[C---:B------:R-:W-:Y:S01]  /*a9b0*/  IMAD.SHL.U32 R0, R2.reuse, 0x2, RZ ;  /* 0x0000000202007824 */ /* 0x040fe200078e00ff */
[----:B------:R-:W-:Y:S01]  /*a9c0*/  USHF.L.U32 UR7, UR4, 0x1, URZ ;  /* 0x0000000104077899 */ /* 0x000fe200080006ff */
[----:B------:R-:W-:Y:S01]  /*a9d0*/  IMAD.HI R2, R2, 0x2, RZ ;  /* 0x0000000202027827 */ /* 0x000fe200078e02ff */
[----:B------:R-:W0:Y:S02]  /*a9e0*/  LDC R20, c[0x0][0x3d8] ;  /* 0x0000f600ff147b82 */ /* 0x000e240000000800 */
[----:B--2---:R-:W-:Y:S01]  /*a9f0*/  IADD3 R26, P0, P1, R7, UR8, R0 ;  /* 0x00000008071a7c10 */ /* 0x004fe2000f91e000 */
[----:B------:R-:W-:Y:S01]  /*aa00*/  IMAD R8, R3, 0x86, RZ ;  /* 0x0000008603087824 */ /* 0x000fe200078e02ff */
[----:B------:R-:W-:-:S02]  /*aa10*/  LOP3.LUT R0, R11, 0x7f, RZ, 0xc0, !PT ;  /* 0x0000007f0b007812 */ /* 0x000fc400078ec0ff */
[----:B------:R-:W-:Y:S01]  /*aa20*/  IADD3.X R27, PT, PT, R9, UR9, R2, P0, P1 ;  /* 0x00000009091b7c10 */ /* 0x000fe200087e2402 */
[C---:B------:R-:W-:Y:S01]  /*aa30*/  IMAD R2, R3.reuse, 0x82, RZ ;  /* 0x0000008203027824 */ /* 0x040fe200078e02ff */
[-C--:B------:R-:W-:Y:S01]  /*aa40*/  LEA RZ, P5, R3, R26.reuse, 0x2 ;  /* 0x0000001a03ff7211 */ /* 0x080fe200078a10ff */
[----:B------:R-:W-:Y:S01]  /*aa50*/  IMAD R0, R0, UR5, RZ ;  /* 0x0000000500007c24 */ /* 0x000fe2000f8e02ff */
[----:B------:R-:W-:Y:S01]  /*aa60*/  UIMAD.WIDE UR4, UR4, 0x2, URZ ;  /* 0x00000002040478a5 */ /* 0x000fe2000f8e02ff */
[-C--:B------:R-:W-:Y:S01]  /*aa70*/  IADD3 RZ, P2, PT, R6, R26.reuse, RZ ;  /* 0x0000001a06ff7210 */ /* 0x080fe20007f5e0ff */
[----:B------:R-:W-:Y:S01]  /*aa80*/  STL.64 [R1+0x698], R26 ;  /* 0x0006981a01007387 */ /* 0x000fe20000100a00 */
[----:B------:R-:W-:Y:S01]  /*aa90*/  IADD3 RZ, P6, PT, R2, R26, RZ ;  /* 0x0000001a02ff7210 */ /* 0x000fe20007fde0ff */
[C---:B------:R-:W-:Y:S01]  /*aaa0*/  IMAD.HI R2, R0.reuse, 0x2, RZ ;  /* 0x0000000200027827 */ /* 0x040fe200078e02ff */
[----:B------:R-:W-:Y:S01]  /*aab0*/  SHF.L.U32 R7, R0, 0x1, RZ ;  /* 0x0000000100077819 */ /* 0x000fe200000006ff */
[----:B------:R-:W2:Y:S01]  /*aac0*/  LDC R22, c[0x0][0x3d8] ;  /* 0x0000f600ff167b82 */ /* 0x000ea20000000800 */
[----:B------:R-:W-:Y:S01]  /*aad0*/  SHF.R.U32.HI R6, RZ, 0x7, R11 ;  /* 0x00000007ff067819 */ /* 0x000fe2000001160b */
[----:B------:R-:W4:Y:S01]  /*aae0*/  LDCU UR9, c[0x0][0x3a8] ;  /* 0x00007500ff0977ac */ /* 0x000f220008000800 */
[----:B---3--:R-:W-:Y:S01]  /*aaf0*/  IADD3 R0, P0, P1, R7, UR7, R4 ;  /* 0x0000000707007c10 */ /* 0x008fe2000f91e004 */
[----:B------:R-:W-:Y:S01]  /*ab00*/  IMAD.SHL.U32 R7, R3, 0x8, RZ ;  /* 0x0000000803077824 */ /* 0x000fe200078e00ff */
[----:B------:R-:W-:-:S02]  /*ab10*/  SGXT.U32 R6, R6, 0x2 ;  /* 0x000000020606781a */ /* 0x000fc40000000000 */
[----:B------:R-:W-:Y:S01]  /*ab20*/  IADD3.X R4, PT, PT, R2, UR5, R5, P0, P1 ;  /* 0x0000000502047c10 */ /* 0x000fe200087e2405 */
[C---:B------:R-:W-:Y:S01]  /*ab30*/  IMAD.SHL.U32 R2, R3.reuse, 0x2, RZ ;  /* 0x0000000203027824 */ /* 0x040fe200078e00ff */
[----:B------:R-:W-:Y:S01]  /*ab40*/  SHF.L.U32 R5, R3, 0x2, RZ ;  /* 0x0000000203057819 */ /* 0x000fe200000006ff */
[----:B-----5:R-:W-:Y:S01]  /*ab50*/  IMAD R6, R6, R15, RZ ;  /* 0x0000000f06067224 */ /* 0x020fe200078e02ff */
[----:B------:R-:W-:Y:S01]  /*ab60*/  LOP3.LUT P0, RZ, R11, 0xf, RZ, 0xc0, !PT ;  /* 0x0000000f0bff7812 */ /* 0x000fe2000780c0ff */
[----:B------:R3:W-:Y:S01]  /*ab70*/  STL [R1+0x1310], R0 ;  /* 0x0013100001007387 */ /* 0x0007e20000100800 */
[CC--:B------:R-:W-:Y:S01]  /*ab80*/  IADD3 R24, P3, PT, R2.reuse, R26.reuse, RZ ;  /* 0x0000001a02187210 */ /* 0x0c0fe20007f7e0ff */
[----:B------:R-:W5:Y:S01]  /*ab90*/  LDC R28, c[0x0][0x3d8] ;  /* 0x0000f600ff1c7b82 */ /* 0x000f620000000800 */
[----:B------:R-:W-:Y:S02]  /*aba0*/  LEA.HI.X.SX32 R23, R2, R27, 0x1, P5 ;  /* 0x0000001b02177211 */ /* 0x000fe400028f0eff */
[----:B------:R-:W-:-:S02]  /*abb0*/  LEA RZ, P5, R3, R26, 0x4 ;  /* 0x0000001a03ff7211 */ /* 0x000fc400078a20ff */
[CC--:B------:R-:W-:Y:S02]  /*abc0*/  LEA.HI.X.SX32 R25, R3.reuse, R27.reuse, 0x1, P3 ;  /* 0x0000001b03197211 */ /* 0x0c0fe400018f0eff */
[-C--:B------:R-:W-:Y:S01]  /*abd0*/  LEA RZ, P3, R3, R26.reuse, 0x3 ;  /* 0x0000001a03ff7211 */ /* 0x080fe200078618ff */
[----:B---3--:R-:W-:Y:S01]  /*abe0*/  IMAD R0, R15, 0x4, R6 ;  /* 0x000000040f007824 */ /* 0x008fe200078e0206 */
[-C--:B------:R-:W-:Y:S01]  /*abf0*/  LEA.HI.X.SX32 R9, R7, R27.reuse, 0x1, P5 ;  /* 0x0000001b07097211 */ /* 0x080fe200028f0eff */
[----:B------:R-:W-:Y:S01]  /*ac00*/  STL.64 [R1+0x1178], R24 ;  /* 0x0011781801007387 */ /* 0x000fe20000100a00 */
[C---:B------:R-:W-:Y:S01]  /*ac10*/  SHF.L.U32 R2, R3.reuse, 0x4, RZ ;  /* 0x0000000403027819 */ /* 0x040fe200000006ff */
[C---:B------:R-:W-:Y:S01]  /*ac20*/  IMAD R7, R3.reuse, 0x42, RZ ;  /* 0x0000004203077824 */ /* 0x040fe200078e02ff */
[-C--:B------:R-:W-:Y:S01]  /*ac30*/  LEA RZ, P5, R3, R26.reuse, 0x5 ;  /* 0x0000001a03ff7211 */ /* 0x080fe200078a28ff */
[----:B------:R3:W-:Y:S01]  /*ac40*/  STL [R1+0x9f4], R23 ;  /* 0x0009f41701007387 */ /* 0x0007e20000100800 */
[----:B------:R-:W-:Y:S01]  /*ac50*/  LOP3.LUT P1, RZ, R11, 0x3, RZ, 0xc0, !PT ;  /* 0x000000030bff7812 */ /* 0x000fe2000782c0ff */
[----:B------:R-:W0:Y:S01]  /*ac60*/  LDC R29, c[0x0][0x3d8] ;  /* 0x0000f600ff1d7b82 */ /* 0x000e220000000800 */
[-C--:B------:R-:W-:Y:S01]  /*ac70*/  LEA.HI.X.SX32 R11, R5, R27.reuse, 0x1, P3 ;  /* 0x0000001b050b7211 */ /* 0x080fe200018f0eff */
[C---:B------:R-:W-:Y:S01]  /*ac80*/  IMAD.SHL.U32 R5, R3.reuse, 0x20, RZ ;  /* 0x0000002003057824 */ /* 0x040fe200078e00ff */
[-C--:B------:R-:W-:Y:S01]  /*ac90*/  LEA.HI.X.SX32 R21, R2, R27.reuse, 0x1, P5 ;  /* 0x0000001b02157211 */ /* 0x080fe200028f0eff */
[C---:B------:R-:W-:Y:S01]  /*aca0*/  IMAD R2, R3.reuse, 0x21, RZ ;  /* 0x0000002103027824 */ /* 0x040fe200078e02ff */
[----:B------:R-:W-:Y:S01]  /*acb0*/  LEA RZ, P5, R3, R26, 0x6 ;  /* 0x0000001a03ff7211 */ /* 0x000fe200078a30ff */
[----:B------:R-:W-:Y:S01]  /*acc0*/  STL [R1+0x9ec], R11 ;  /* 0x0009ec0b01007387 */ /* 0x000fe20000100800 */
[----:B------:R-:W-:Y:S01]  /*acd0*/  LEA R0, R15, R0, 0x2 ;  /* 0x000000000f007211 */ /* 0x000fe200078e10ff */
[----:B---3--:R-:W3:Y:S01]  /*ace0*/  LDC R23, c[0x0][0x3d8] ;  /* 0x0000f600ff177b82 */ /* 0x008ee20000000800 */
[-C--:B------:R-:W-:Y:S01]  /*acf0*/  LEA.HI.X.SX32 R17, R5, R27.reuse, 0x1, P5 ;  /* 0x0000001b05117211 */ /* 0x080fe200028f0eff */
[----:B------:R1:W-:Y:S01]  /*ad00*/  STL [R1+0x9e4], R9 ;  /* 0x0009e40901007387 */ /* 0x0003e20000100800 */
[CC--:B------:R-:W-:Y:S01]  /*ad10*/  LEA RZ, P5, R3.reuse, R26.reuse, 0x7 ;  /* 0x0000001a03ff7211 */ /* 0x0c0fe200078a38ff */
[C---:B------:R-:W-:Y:S01]  /*ad20*/  IMAD R5, R3.reuse, 0x8c, RZ ;  /* 0x0000008c03057824 */ /* 0x040fe200078e02ff */
[-C--:B------:R-:W-:Y:S01]  /*ad30*/  IADD3 RZ, P4, PT, R8, R26.reuse, RZ ;  /* 0x0000001a08ff7210 */ /* 0x080fe20007f9e0ff */
[----:B------:R-:W-:Y:S01]  /*ad40*/  IMAD R8, R3, 0x88, RZ ;  /* 0x0000008803087824 */ /* 0x000fe200078e02ff */
[-C--:B------:R-:W-:Y:S01]  /*ad50*/  LEA.HI.X.SX32 R19, R10, R27.reuse, 0x1, P5 ;  /* 0x0000001b0a137211 */ /* 0x080fe200028f0eff */
[----:B------:R-:W-:Y:S01]  /*ad60*/  STL [R1+0x9dc], R21 ;  /* 0x0009dc1501007387 */ /* 0x000fe20000100800 */
[-C--:B------:R-:W-:Y:S01]  /*ad70*/  IADD3 R16, P5, PT, R7, R26.reuse, RZ ;  /* 0x0000001a07107210 */ /* 0x080fe20007fbe0ff */
[C---:B------:R-:W-:Y:S01]  /*ad80*/  IMAD R10, R3.reuse, 0x43, RZ ;  /* 0x00000043030a7824 */ /* 0x040fe200078e02ff */
[-C--:B------:R-:W-:Y:S01]  /*ad90*/  IADD3 RZ, P3, PT, R8, R26.reuse, RZ ;  /* 0x0000001a08ff7210 */ /* 0x080fe20007f7e0ff */
[C---:B-1----:R-:W-:Y:S01]  /*ada0*/  IMAD R9, R3.reuse, 0x41, RZ ;  /* 0x0000004103097824 */ /* 0x042fe200078e02ff */
[----:B------:R1:W-:Y:S01]  /*adb0*/  STL [R1+0x9d4], R17 ;  /* 0x0009d41101007387 */ /* 0x0003e20000100800 */
[----:B------:R-:W-:Y:S01]  /*adc0*/  IMAD R8, R3, 0x8a, RZ ;  /* 0x0000008a03087824 */ /* 0x000fe200078e02ff */
[-C--:B------:R-:W-:Y:S01]  /*add0*/  LEA.HI.X.SX32 R13, R7, R27.reuse, 0x1, P2 ;  /* 0x0000001b070d7211 */ /* 0x080fe200010f0eff */
[----:B------:R-:W0:Y:S01]  /*ade0*/  LDC R24, c[0x0][0x3d8] ;  /* 0x0000f600ff187b82 */ /* 0x000e220000000800 */
[----:B------:R-:W-:Y:S01]  /*adf0*/  LEA.HI.X.SX32 R11, R9, R27, 0x1, P6 ;  /* 0x0000001b090b7211 */ /* 0x000fe200030f0eff */
[----:B------:R-:W-:Y:S01]  /*ae00*/  IMAD R9, R15, 0x4, R0 ;  /* 0x000000040f097824 */ /* 0x000fe200078e0200 */
[----:B------:R-:W-:Y:S01]  /*ae10*/  STL [R1+0x9cc], R19 ;  /* 0x0009cc1301007387 */ /* 0x000fe20000100800 */
[----:B------:R-:W-:Y:S01]  /*ae20*/  IADD3 RZ, P6, PT, R8, R26, RZ ;  /* 0x0000001a08ff7210 */ /* 0x000fe20007fde0ff */
[----:B------:R-:W-:-:S02]  /*ae30*/  IMAD R8, R3, 0x11, RZ ;  /* 0x0000001103087824 */ /* 0x000fc400078e02ff */
[----:B------:R2:W-:Y:S01]  /*ae40*/  STL [R1+0x9c4], R11 ;  /* 0x0009c40b01007387 */ /* 0x0005e20000100800 */
[----:B-1----:R-:W-:Y:S01]  /*ae50*/  LEA.HI.X.SX32 R17, R2, R27, 0x1, P5 ;  /* 0x0000001b02117211 */ /* 0x002fe200028f0eff */
[----:B------:R-:W-:Y:S01]  /*ae60*/  IMAD R2, R3, 0x22, RZ ;  /* 0x0000002203027824 */ /* 0x000fe200078e02ff */
[----:B------:R-:W1:Y:S01]  /*ae70*/  LDC R21, c[0x0][0x3d8] ;  /* 0x0000f600ff157b82 */ /* 0x000e620000000800 */
[----:B------:R4:W-:Y:S01]  /*ae80*/  STL [R1+0x14], R0 ;  /* 0x0000140001007387 */ /* 0x0009e20000100800 */
[----:B------:R-:W-:Y:S01]  /*ae90*/  IADD3 RZ, P5, PT, R5, R26, RZ ;  /* 0x0000001a05ff7210 */ /* 0x000fe20007fbe0ff */
[----:B------:R-:W-:Y:S02]  /*aea0*/  IMAD R5, R3, 0x8e, RZ ;  /* 0x0000008e03057824 */ /* 0x000fe400078e02ff */
[----:B------:R5:W-:Y:S01]  /*aeb0*/  STL.64 [R1+0x1170], R16 ;  /* 0x0011701001007387 */ /* 0x000be20000100a00 */
[----:B--2---:R-:W-:Y:S02]  /*aec0*/  LEA R11, R15, R9, 0x2 ;  /* 0x000000090f0b7211 */ /* 0x004fe400078e10ff */
[----:B------:R-:W2:Y:S01]  /*aed0*/  LDC R19, c[0x0][0x3d8] ;  /* 0x0000f600ff137b82 */ /* 0x000ea20000000800 */
[----:B------:R3:W-:Y:S01]  /*aee0*/  STL [R1+0x20], R9 ;  /* 0x0000200901007387 */ /* 0x0007e20000100800 */
[----:B----4-:R-:W-:-:S02]  /*aef0*/  IMAD R0, R3, 0x44, RZ ;  /* 0x0000004403007824 */ /* 0x010fc400078e02ff */
[----:B------:R-:W-:Y:S01]  /*af00*/  IMAD R7, R15, 0x4, R11 ;  /* 0x000000040f077824 */ /* 0x000fe200078e020b */
[----:B------:R4:W-:Y:S03]  /*af10*/  STL [R1+0x8], R11 ;  /* 0x0000080b01007387 */ /* 0x0009e60000100800 */
[----:B------:R-:W0:Y:S01]  /*af20*/  LDC R25, c[0x0][0x3d8] ;  /* 0x0000f600ff197b82 */ /* 0x000e220000000800 */
[----:B-----5:R-:W-:Y:S01]  /*af30*/  IADD3 R16, P2, PT, R2, R26, RZ ;  /* 0x0000001a02107210 */ /* 0x020fe20007f5e0ff */
[----:B------:R5:W-:Y:S01]  /*af40*/  STL [R1+0x9bc], R13 ;  /* 0x0009bc0d01007387 */ /* 0x000be20000100800 */
[----:B---3--:R-:W-:Y:S02]  /*af50*/  IMAD R9, R3, 0x90, RZ ;  /* 0x0000009003097824 */ /* 0x008fe400078e02ff */
[----:B------:R-:W-:Y:S02]  /*af60*/  LEA.HI.X.SX32 R17, R8, R27, 0x1, P2 ;  /* 0x0000001b08117211 */ /* 0x000fe400010f0eff */
[----:B------:R-:W-:-:S02]  /*af70*/  LEA R8, R15, R7, 0x2 ;  /* 0x000000070f087211 */ /* 0x000fc400078e10ff */
[-C--:B----4-:R-:W-:Y:S02]  /*af80*/  LEA.HI.X.SX32 R11, R10, R27.reuse, 0x1, P4 ;  /* 0x0000001b0a0b7211 */ /* 0x090fe400020f0eff */
[-C--:B------:R-:W-:Y:S02]  /*af90*/  IADD3 R12, P4, PT, R0, R26.reuse, RZ ;  /* 0x0000001a000c7210 */ /* 0x080fe40007f9e0ff */
[-C--:B------:R-:W-:Y:S01]  /*afa0*/  IADD3 RZ, P2, PT, R5, R26.reuse, RZ ;  /* 0x0000001a05ff7210 */ /* 0x080fe20007f5e0ff */
[----:B------:R3:W-:Y:S01]  /*afb0*/  STL [R1+0x9b4], R11 ;  /* 0x0009b40b01007387 */ /* 0x0007e20000100800 */
[----:B-----5:R-:W-:Y:S01]  /*afc0*/  LEA.HI.X.SX32 R13, R2, R27, 0x1, P4 ;  /* 0x0000001b020d7211 */ /* 0x020fe200020f0eff */
[----:B------:R-:W4:Y:S01]  /*afd0*/  LDC R5, c[0x0][0x3d8] ;  /* 0x0000f600ff057b82 */ /* 0x000f220000000800 */
[----:B------:R-:W-:Y:S01]  /*afe0*/  IADD3 RZ, P4, PT, R9, R26, RZ ;  /* 0x0000001a09ff7210 */ /* 0x000fe20007f9e0ff */
[C---:B------:R-:W-:Y:S01]  /*aff0*/  IMAD R9, R15.reuse, 0x4, R8 ;  /* 0x000000040f097824 */ /* 0x040fe200078e0208 */
[----:B------:R5:W-:Y:S04]  /*b000*/  STL [R1+0x1300], R7 ;  /* 0x0013000701007387 */ /* 0x000be80000100800 */
[C---:B------:R-:W-:Y:S01]  /*b010*/  LEA R10, R15.reuse, R9, 0x2 ;  /* 0x000000090f0a7211 */ /* 0x040fe200078e10ff */
[----:B------:R-:W-:Y:S01]  /*b020*/  STL.64 [R1+0x1168], R16 ;  /* 0x0011681001007387 */ /* 0x000fe20000100a00 */
[----:B------:R-:W0:Y:S03]  /*b030*/  LDC R2, c[0x0][0x3d8] ;  /* 0x0000f600ff027b82 */ /* 0x000e260000000800 */
[C---:B---3--:R-:W-:Y:S01]  /*b040*/  IMAD R11, R15.reuse, 0x4, R10 ;  /* 0x000000040f0b7824 */ /* 0x048fe200078e020a */
[----:B------:R3:W-:Y:S04]  /*b050*/  STL.64 [R1+0x1160], R12 ;  /* 0x0011600c01007387 */ /* 0x0007e80000100a00 */
[----:B------:R-:W-:Y:S01]  /*b060*/  STL [R1+0x12f0], R9 ;  /* 0x0012f00901007387 */ /* 0x000fe20000100800 */
[----:B-----5:R-:W5:Y:S03]  /*b070*/  LDC R7, c[0x0][0x3d8] ;  /* 0x0000f600ff077b82 */ /* 0x020f660000000800 */
[----:B------:R1:W-:Y:S01]  /*b080*/  STL.64 [R1+0x12e0], R10 ;  /* 0x0012e00a01007387 */ /* 0x0003e20000100a00 */
[----:B---3--:R-:W-:-:S04]  /*b090*/  LEA R12, R15, R11, 0x2 ;  /* 0x0000000b0f0c7211 */ /* 0x008fc800078e10ff */
[----:B------:R-:W3:Y:S01]  /*b0a0*/  LDC R16, c[0x0][0x3d8] ;  /* 0x0000f600ff107b82 */ /* 0x000ee20000000800 */
[----:B------:R-:W-:Y:S02]  /*b0b0*/  IMAD R13, R15, 0x4, R12 ;  /* 0x000000040f0d7824 */ /* 0x000fe400078e020c */
[----:B-1----:R-:W-:-:S05]  /*b0c0*/  IMAD.MOV.U32 R10, RZ, RZ, R26 ;  /* 0x000000ffff0a7224 */ /* 0x002fca00078e001a */
[----:B------:R-:W1:Y:S01]  /*b0d0*/  LDC R17, c[0x0][0x3d8] ;  /* 0x0000f600ff117b82 */ /* 0x000e620000000800 */
[----:B------:R-:W-:Y:S01]  /*b0e0*/  LEA R14, R15, R13, 0x2 ;  /* 0x0000000d0f0e7211 */ /* 0x000fe200078e10ff */
[----:B------:R-:W-:Y:S01]  /*b0f0*/  STL.64 [R1+0x12d8], R12 ;  /* 0x0012d80c01007387 */ /* 0x000fe20000100a00 */
[----:B------:R-:W-:-:S03]  /*b100*/  MOV R11, R27 ;  /* 0x0000001b000b7202 */ /* 0x000fc60000000f00 */
[----:B------:R-:W-:Y:S02]  /*b110*/  IMAD R15, R15, 0x4, R14 ;  /* 0x000000040f0f7824 */ /* 0x000fe400078e020e */
[----:B------:R-:W0:Y:S03]  /*b120*/  LDC R26, c[0x0][0x3d8] ;  /* 0x0000f600ff1a7b82 */ /* 0x000e260000000800 */
[----:B------:R0:W-:Y:S01]  /*b130*/  STL.64 [R1+0x12e8], R14 ;  /* 0x0012e80e01007387 */ /* 0x0001e20000100a00 */
[----:B---3--:R-:W-:-:S04]  /*b140*/  LEA R16, R16, R15, 0x2 ;  /* 0x0000000f10107211 */ /* 0x008fc800078e10ff */
[----:B------:R-:W3:Y:S01]  /*b150*/  LDC R27, c[0x0][0x3d8] ;  /* 0x0000f600ff1b7b82 */ /* 0x000ee20000000800 */
[----:B-1----:R-:W-:-:S07]  /*b160*/  IMAD R17, R17, 0x4, R16 ;  /* 0x0000000411117824 */ /* 0x002fce00078e0210 */
[----:B------:R-:W1:Y:S01]  /*b170*/  LDC R9, c[0x0][0x3d8] ;  /* 0x0000f600ff097b82 */ /* 0x000e620000000800 */
[----:B------:R-:W-:Y:S01]  /*b180*/  LEA R18, R18, R17, 0x2 ;  /* 0x0000001112127211 */ /* 0x000fe200078e10ff */
[----:B------:R4:W-:Y:S06]  /*b190*/  STL.64 [R1+0x12c8], R16 ;  /* 0x0012c81001007387 */ /* 0x0009ec0000100a00 */
[----:B0-----:R-:W0:Y:S01]  /*b1a0*/  LDC R15, c[0x0][0x3d8] ;  /* 0x0000f600ff0f7b82 */ /* 0x001e220000000800 */
[----:B--2---:R-:W-:-:S05]  /*b1b0*/  IMAD R19, R19, 0x4, R18 ;  /* 0x0000000413137824 */ /* 0x004fca00078e0212 */
[----:B------:R-:W-:Y:S01]  /*b1c0*/  LEA R20, R20, R19, 0x2 ;  /* 0x0000001314147211 */ /* 0x000fe200078e10ff */
[----:B------:R2:W-:Y:S01]  /*b1d0*/  STL.64 [R1+0x12c0], R18 ;  /* 0x0012c01201007387 */ /* 0x0005e20000100a00 */
[----:B------:R-:W0:Y:S01]  /*b1e0*/  LDC R0, c[0x0][0x3d8] ;  /* 0x0000f600ff007b82 */ /* 0x000e220000000800 */
[----:B----4-:R-:W-:Y:S01]  /*b1f0*/  IMAD.MOV.U32 R16, RZ, RZ, R10 ;  /* 0x000000ffff107224 */ /* 0x010fe200078e000a */
[----:B------:R-:W-:Y:S01]  /*b200*/  MOV R17, R11 ;  /* 0x0000000b00117202 */ /* 0x000fe20000000f00 */
[----:B------:R-:W-:-:S05]  /*b210*/  IMAD R21, R21, 0x4, R20 ;  /* 0x0000000415157824 */ /* 0x000fca00078e0214 */
[----:B------:R-:W-:Y:S01]  /*b220*/  LEA R22, R22, R21, 0x2 ;  /* 0x0000001516167211 */ /* 0x000fe200078e10ff */
[----:B-1----:R1:W-:Y:S01]  /*b230*/  STL.64 [R1+0x1308], R8 ;  /* 0x0013080801007387 */ /* 0x0023e20000100a00 */
[----:B------:R-:W4:Y:S03]  /*b240*/  LDC R10, c[0x0][0x3d8] ;  /* 0x0000f600ff0a7b82 */ /* 0x000f260000000800 */
[----:B------:R-:W-:Y:S01]  /*b250*/  IMAD R23, R23, 0x4, R22 ;  /* 0x0000000417177824 */ /* 0x000fe200078e0216 */
[----:B------:R0:W-:Y:S04]  /*b260*/  STL.64 [R1+0x12d0], R20 ;  /* 0x0012d01401007387 */ /* 0x0001e80000100a00 */
[----:B------:R-:W-:Y:S01]  /*b270*/  LEA R24, R24, R23, 0x2 ;  /* 0x0000001718187211 */ /* 0x000fe200078e10ff */
[----:B--2---:R-:W2:Y:S04]  /*b280*/  LDC R18, c[0x0][0x3d8] ;  /* 0x0000f600ff127b82 */ /* 0x004ea80000000800 */
[----:B------:R-:W-:-:S04]  /*b290*/  IMAD R25, R25, 0x4, R24 ;  /* 0x0000000419197824 */ /* 0x000fc800078e0218 */
[----:B-1----:R-:W1:Y:S01]  /*b2a0*/  LDC R9, c[0x0][0x3d8] ;  /* 0x0000f600ff097b82 */ /* 0x002e620000000800 */
[----:B------:R-:W-:-:S05]  /*b2b0*/  LEA R26, R26, R25, 0x2 ;  /* 0x000000191a1a7211 */ /* 0x000fca00078e10ff */
[----:B---3--:R-:W-:Y:S02]  /*b2c0*/  IMAD R27, R27, 0x4, R26 ;  /* 0x000000041b1b7824 */ /* 0x008fe400078e021a */
[----:B------:R-:W2:Y:S03]  /*b2d0*/  LDC R19, c[0x0][0x3d8] ;  /* 0x0000f600ff137b82 */ /* 0x000ea60000000800 */
[----:B------:R-:W-:-:S05]  /*b2e0*/  LEA R28, R28, R27, 0x2 ;  /* 0x0000001b1c1c7211 */ /* 0x000fca00078e10ff */
[----:B------:R-:W-:Y:S01]  /*b2f0*/  IMAD R29, R29, 0x4, R28 ;  /* 0x000000041d1d7824 */ /* 0x000fe200078e021c */
[----:B------:R-:W3:Y:S04]  /*b300*/  LDC R13, c[0x0][0x3d8] ;  /* 0x0000f600ff0d7b82 */ /* 0x000ee80000000800 */
[----:B------:R-:W-:-:S04]  /*b310*/  LEA R2, R2, R29, 0x2 ;  /* 0x0000001d02027211 */ /* 0x000fc800078e10ff */
[----:B------:R-:W3:Y:S01]  /*b320*/  LDC R11, c[0x0][0x3d8] ;  /* 0x0000f600ff0b7b82 */ /* 0x000ee20000000800 */
[----:B------:R-:W-:-:S05]  /*b330*/  IMAD R5, R5, 0x4, R2 ;  /* 0x0000000405057824 */ /* 0x000fca00078e0202 */
[----:B-1----:R-:W-:Y:S01]  /*b340*/  LEA R5, R9, R5, 0x2 ;  /* 0x0000000509057211 */ /* 0x002fe200078e10ff */
[----:B--2---:R1:W-:Y:S01]  /*b350*/  STL.64 [R1+0x12f8], R18 ;  /* 0x0012f81201007387 */ /* 0x0043e20000100a00 */
[----:B------:R-:W2:Y:S08]  /*b360*/  LDC R9, c[0x0][0x3d8] ;  /* 0x0000f600ff097b82 */ /* 0x000eb00000000800 */
[----:B0-----:R-:W0:Y:S08]  /*b370*/  LDC R21, c[0x0][0x3d8] ;  /* 0x0000f600ff157b82 */ /* 0x001e300000000800 */
[----:B-1----:R-:W1:Y:S01]  /*b380*/  LDC R19, c[0x0][0x3d8] ;  /* 0x0000f600ff137b82 */ /* 0x002e620000000800 */
[----:B--2---:R-:W-:-:S07]  /*b390*/  IMAD R18, R9, 0x4, R5 ;  /* 0x0000000409127824 */ /* 0x004fce00078e0205 */
[----:B------:R-:W2:Y:S02]  /*b3a0*/  LDC R9, c[0x0][0x3d8] ;  /* 0x0000f600ff097b82 */ /* 0x000ea40000000800 */
[----:B--2---:R-:W-:-:S06]  /*b3b0*/  LEA R18, R9, R18, 0x2 ;  /* 0x0000001209127211 */ /* 0x004fcc00078e10ff */
[----:B------:R-:W2:Y:S01]  /*b3c0*/  LDC R9, c[0x0][0x3d8] ;  /* 0x0000f600ff097b82 */ /* 0x000ea20000000800 */
[----:B------:R2:W-:Y:S02]  /*b3d0*/  STL [R1+0x10], R18 ;  /* 0x0000101201007387 */ /* 0x0005e40000100800 */
[----:B--2---:R-:W-:-:S05]  /*b3e0*/  IMAD R18, R9, 0x4, R18 ;  /* 0x0000000409127824 */ /* 0x004fca00078e0212 */
[----:B------:R-:W2:Y:S01]  /*b3f0*/  LDC R9, c[0x0][0x3d8] ;  /* 0x0000f600ff097b82 */ /* 0x000ea20000000800 */
[----:B------:R2:W-:Y:S02]  /*b400*/  STL [R1+0xc], R18 ;  /* 0x00000c1201007387 */ /* 0x0005e40000100800 */
[----:B--2---:R-:W-:-:S05]  /*b410*/  LEA R18, R9, R18, 0x2 ;  /* 0x0000001209127211 */ /* 0x004fca00078e10ff */
        /* <DEDUP_REMOVED lines=19> */
[----:B------:R-:W-:Y:S01]  /*b550*/  STL [R1+0x50], R18 ;  /* 0x0000501201007387 */ /* 0x000fe20000100800 */
[----:B--2---:R-:W-:-:S05]  /*b560*/  IMAD R9, R9, 0x4, R18 ;  /* 0x0000000409097824 */ /* 0x004fca00078e0212 */
[----:B------:R4:W-:Y:S04]  /*b570*/  STL [R1+0x58], R9 ;  /* 0x0000580901007387 */ /* 0x0009e80000100800 */
[----:B------:R-:W2:Y:S01]  /*b580*/  LDL.LU R20, [R1+0x14] ;  /* 0x0000140001147983 */ /* 0x000ea20000300800 */
[----:B----4-:R-:W-:-:S03]  /*b590*/  LEA R9, R10, R9, 0x2 ;  /* 0x000000090a097211 */ /* 0x010fc600078e10ff */
[----:B------:R-:W4:Y:S04]  /*b5a0*/  LDL.LU R10, [R1+0x20] ;  /* 0x00002000010a7983 */ /* 0x000f280000300800 */
[----:B------:R0:W-:Y:S02]  /*b5b0*/  STL [R1+0x54], R9 ;  /* 0x0000540901007387 */ /* 0x0001e40000100800 */
[----:B0-----:R-:W-:-:S05]  /*b5c0*/  IMAD R9, R15, 0x4, R9 ;  /* 0x000000040f097824 */ /* 0x001fca00078e0209 */
[----:B-----5:R-:W-:Y:S01]  /*b5d0*/  LEA R7, R7, R9, 0x2 ;  /* 0x0000000907077211 */ /* 0x020fe200078e10ff */
[----:B------:R0:W-:Y:S04]  /*b5e0*/  STL [R1+0x68], R9 ;  /* 0x0000680901007387 */ /* 0x0001e80000100800 */
[----:B------:R-:W-:Y:S01]  /*b5f0*/  IMAD R0, R0, 0x4, R7 ;  /* 0x0000000400007824 */ /* 0x000fe200078e0207 */
[----:B------:R5:W-:Y:S01]  /*b600*/  STL [R1+0x74], R7 ;  /* 0x0000740701007387 */ /* 0x000be20000100800 */
[C---:B------:R-:W-:Y:S02]  /*b610*/  IMAD R15, R3.reuse, 0x46, RZ ;  /* 0x00000046030f7824 */ /* 0x040fe400078e02ff */
[----:B0-----:R-:W-:Y:S01]  /*b620*/  IMAD R9, R3, 0x44, RZ ;  /* 0x0000004403097824 */ /* 0x001fe200078e02ff */
[----:B-1----:R-:W-:Y:S01]  /*b630*/  LEA R19, R19, R0, 0x2 ;  /* 0x0000000013137211 */ /* 0x002fe200078e10ff */
[----:B------:R0:W-:Y:S01]  /*b640*/  STL [R1+0x70], R0 ;  /* 0x0000700001007387 */ /* 0x0001e20000100800 */
[----:B------:R-:W-:-:S02]  /*b650*/  IMAD R18, R3, 0x23, RZ ;  /* 0x0000002303127824 */ /* 0x000fc400078e02ff */
[----:B-----5:R-:W-:Y:S01]  /*b660*/  IMAD R7, R3, 0x45, RZ ;  /* 0x0000004503077824 */ /* 0x020fe200078e02ff */
[-C--:B------:R-:W-:Y:S02]  /*b670*/  LEA.HI.X.SX32 R9, R9, R17.reuse, 0x1, P3 ;  /* 0x0000001109097211 */ /* 0x080fe400018f0eff */
[----:B------:R-:W-:Y:S01]  /*b680*/  IADD3 R8, P3, PT, R15, R16, RZ ;  /* 0x000000100f087210 */ /* 0x000fe20007f7e0ff */
[----:B0-----:R-:W5:Y:S04]  /*b690*/  LDL.LU R0, [R1+0x1310] ;  /* 0x0013100001007983 */ /* 0x001f680000300800 */
[----:B------:R3:W-:Y:S04]  /*b6a0*/  STL [R1+0x1298], R3 ;  /* 0x0012980301007387 */ /* 0x0007e80000100800 */
[----:B------:R-:W-:Y:S04]  /*b6b0*/  STL [R1+0x80], R19 ;  /* 0x0000801301007387 */ /* 0x000fe80000100800 */
[----:B------:R0:W-:Y:S01]  /*b6c0*/  STL [R1+0x9ac], R9 ;  /* 0x0009ac0901007387 */ /* 0x0001e20000100800 */
[----:B---3--:R-:W-:Y:S01]  /*b6d0*/  IMAD R3, R13, 0x4, R19 ;  /* 0x000000040d037824 */ /* 0x008fe200078e0213 */
[----:B------:R-:W-:-:S02]  /*b6e0*/  LEA.HI.X.SX32 R13, R7, R17, 0x1, P6 ;  /* 0x00000011070d7211 */ /* 0x000fc400030f0eff */
[----:B------:R-:W1:Y:S01]  /*b6f0*/  LDC R7, c[0x0][0x3d8] ;  /* 0x0000f600ff077b82 */ /* 0x000e620000000800 */
[----:B0-----:R-:W-:Y:S02]  /*b700*/  LEA.HI.X.SX32 R9, R18, R17, 0x1, P3 ;  /* 0x0000001112097211 */ /* 0x001fe400018f0eff */
[----:B------:R-:W-:Y:S05]  /*b710*/  STL [R1+0x9a4], R13 ;  /* 0x0009a40d01007387 */ /* 0x000fea0000100800 */
[----:B------:R-:W0:Y:S01]  /*b720*/  LDC R19, c[0x0][0x3d8] ;  /* 0x0000f600ff137b82 */ /* 0x000e220000000800 */
[----:B------:R-:W-:Y:S04]  /*b730*/  STL [R1+0x90], R3 ;  /* 0x0000900301007387 */ /* 0x000fe80000100800 */
[----:B------:R3:W-:Y:S04]  /*b740*/  STL.64 [R1+0x1158], R8 ;  /* 0x0011580801007387 */ /* 0x0007e80000100a00 */
[----:B---3--:R-:W3:Y:S01]  /*b750*/  LDL.LU.64 R8, [R1+0x1308] ;  /* 0x0013080001087983 */ /* 0x008ee20000300a00 */
[----:B-1----:R-:W-:-:S02]  /*b760*/  LEA R7, R7, R6, 0x2 ;  /* 0x0000000607077211 */ /* 0x002fc400078e10ff */
[----:B------:R-:W-:Y:S01]  /*b770*/  LEA.HI.X.SX32 R15, R15, R17, 0x1, P5 ;  /* 0x000000110f0f7211 */ /* 0x000fe200028f0eff */
[----:B0-----:R-:W-:-:S05]  /*b780*/  IMAD R3, R19, 0x4, R3 ;  /* 0x0000000413037824 */ /* 0x001fca00078e0203 */
[----:B------:R0:W-:Y:S04]  /*b790*/  STL [R1+0x8c], R3 ;  /* 0x00008c0301007387 */ /* 0x0001e80000100800 */
[----:B------:R-:W-:Y:S01]  /*b7a0*/  STL [R1+0x99c], R15 ;  /* 0x00099c0f01007387 */ /* 0x000fe20000100800 */
[CC--:B-----5:R-:W-:Y:S02]  /*b7b0*/  LEA R12, P6, R6.reuse, R0.reuse, 0x1 ;  /* 0x00000000060c7211 */ /* 0x0e0fe400078c08ff */
[C---:B------:R-:W-:Y:S02]  /*b7c0*/  LEA R18, P3, R7.reuse, R0, 0x1 ;  /* 0x0000000007127211 */ /* 0x040fe400078608ff */
[-C--:B------:R-:W-:Y:S02]  /*b7d0*/  LEA.HI.X.SX32 R13, R6, R4.reuse, 0x1, P6 ;  /* 0x00000004060d7211 */ /* 0x080fe400030f0eff */
[----:B------:R-:W5:Y:S01]  /*b7e0*/  LDL.LU R6, [R1+0x8] ;  /* 0x0000080001067983 */ /* 0x000f620000300800 */
[----:B------:R-:W-:-:S03]  /*b7f0*/  LEA.HI.X.SX32 R19, R7, R4, 0x1, P3 ;  /* 0x0000000407137211 */ /* 0x000fc600018f0eff */
[----:B------:R-:W-:Y:S01]  /*b800*/  STL.64 [R1+0x1150], R12 ;  /* 0x0011500c01007387 */ /* 0x000fe20000100a00 */
[----:B---3--:R-:W-:Y:S02]  /*b810*/  LEA R9, R9, R3, 0x2 ;  /* 0x0000000309097211 */ /* 0x008fe400078e10ff */
[----:B0-----:R-:W0:Y:S03]  /*b820*/  LDC R3, c[0x0][0x3d8] ;  /* 0x0000f600ff037b82 */ /* 0x001e260000000800 */
[----:B------:R-:W-:Y:S04]  /*b830*/  STL [R1+0x88], R9 ;  /* 0x0000880901007387 */ /* 0x000fe80000100800 */
[----:B------:R-:W3:Y:S04]  /*b840*/  LDL.LU R7, [R1+0x1300] ;  /* 0x0013000001077983 */ /* 0x000ee80000300800 */
[----:B------:R1:W-:Y:S04]  /*b850*/  STL.64 [R1+0x1148], R18 ;  /* 0x0011481201007387 */ /* 0x0003e80000100a00 */
[----:B-1----:R-:W3:Y:S01]  /*b860*/  LDL.LU.64 R18, [R1+0x12f8] ;  /* 0x0012f80001127983 */ /* 0x002ee20000300a00 */
[----:B0-----:R-:W-:-:S03]  /*b870*/  IMAD R3, R3, 0x4, R9 ;  /* 0x0000000403037824 */ /* 0x001fc600078e0209 */
[----:B------:R-:W3:Y:S01]  /*b880*/  LDL.LU R9, [R1+0x12f0] ;  /* 0x0012f00001097983 */ /* 0x000ee20000300800 */
[----:B--2---:R-:W-:-:S04]  /*b890*/  LEA R14, P5, R20, R0, 0x1 ;  /* 0x00000000140e7211 */ /* 0x004fc800078a08ff */
[----:B------:R-:W-:Y:S02]  /*b8a0*/  LEA.HI.X.SX32 R15, R20, R4, 0x1, P5 ;  /* 0x00000004140f7211 */ /* 0x000fe400028f0eff */
[C---:B----4-:R-:W-:Y:S01]  /*b8b0*/  LEA R12, P6, R10.reuse, R0, 0x1 ;  /* 0x000000000a0c7211 */ /* 0x050fe200078c08ff */
[----:B------:R-:W0:Y:S02]  /*b8c0*/  LDC R20, c[0x0][0x3d8] ;  /* 0x0000f600ff147b82 */ /* 0x000e240000000800 */
[----:B------:R-:W-:Y:S01]  /*b8d0*/  STL.64 [R1+0x1140], R14 ;  /* 0x0011400e01007387 */ /* 0x000fe20000100a00 */
[----:B------:R-:W-:-:S03]  /*b8e0*/  LEA.HI.X.SX32 R13, R10, R4, 0x1, P6 ;  /* 0x000000040a0d7211 */ /* 0x000fc600030f0eff */
[----:B------:R1:W-:Y:S04]  /*b8f0*/  STL [R1+0x84], R3 ;  /* 0x0000840301007387 */ /* 0x0003e80000100800 */
[----:B------:R2:W-:Y:S01]  /*b900*/  STL.64 [R1+0x1138], R12 ;  /* 0x0011380c01007387 */ /* 0x0005e20000100a00 */
[----:B-1----:R-:W-:-:S05]  /*b910*/  LEA R3, R11, R3, 0x2 ;  /* 0x000000030b037211 */ /* 0x002fca00078e10ff */
[----:B------:R0:W-:Y:S01]  /*b920*/  STL [R1+0x7c], R3 ;  /* 0x00007c0301007387 */ /* 0x0001e20000100800 */
[----:B--2---:R-:W-:-:S04]  /*b930*/  LEA R12, P6, R8, R0, 0x1 ;  /* 0x00000000080c7211 */ /* 0x004fc800078c08ff */
[----:B------:R-:W-:Y:S01]  /*b940*/  LEA.HI.X.SX32 R13, R8, R4, 0x1, P6 ;  /* 0x00000004080d7211 */ /* 0x000fe200030f0eff */
[----:B0-----:R-:W-:Y:S01]  /*b950*/  IMAD R3, R20, 0x4, R3 ;  /* 0x0000000414037824 */ /* 0x001fe200078e0203 */
[----:B-----5:R-:W-:-:S04]  /*b960*/  LEA R14, P3, R6, R0, 0x1 ;  /* 0x00000000060e7211 */ /* 0x020fc800078608ff */
[----:B------:R-:W-:-:S05]  /*b970*/  LEA.HI.X.SX32 R15, R6, R4, 0x1, P3 ;  /* 0x00000004060f7211 */ /* 0x000fca00018f0eff */
[----:B------:R0:W-:Y:S04]  /*b980*/  STL.64 [R1+0x1130], R14 ;  /* 0x0011300e01007387 */ /* 0x0001e80000100a00 */
[----:B0-----:R-:W2:Y:S01]  /*b990*/  LDL.LU.64 R14, [R1+0x12e8] ;  /* 0x0012e800010e7983 */ /* 0x001ea20000300a00 */
[----:B---3--:R-:W-:-:S04]  /*b9a0*/  LEA R10, P5, R7, R0, 0x1 ;  /* 0x00000000070a7211 */ /* 0x008fc800078a08ff */
[----:B------:R-:W-:-:S05]  /*b9b0*/  LEA.HI.X.SX32 R11, R7, R4, 0x1, P5 ;  /* 0x00000004070b7211 */ /* 0x000fca00028f0eff */
[----:B------:R0:W-:Y:S04]  /*b9c0*/  STL.64 [R1+0x1128], R10 ;  /* 0x0011280a01007387 */ /* 0x0001e80000100a00 */
[----:B0-----:R-:W3:Y:S04]  /*b9d0*/  LDL.LU.64 R10, [R1+0x12e0] ;  /* 0x0012e000010a7983 */ /* 0x001ee80000300a00 */
[----:B------:R0:W-:Y:S04]  /*b9e0*/  STL.64 [R1+0x1120], R12 ;  /* 0x0011200c01007387 */ /* 0x0001e80000100a00 */
[----:B------:R-:W-:Y:S01]  /*b9f0*/  STL [R1+0x78], R3 ;  /* 0x0000780301007387 */ /* 0x000fe20000100800 */
[----:B0-----:R-:W-:-:S04]  /*ba00*/  LEA R12, P3, R9, R0, 0x1 ;  /* 0x00000000090c7211 */ /* 0x001fc800078608ff */
[----:B------:R-:W-:-:S05]  /*ba10*/  LEA.HI.X.SX32 R13, R9, R4, 0x1, P3 ;  /* 0x00000004090d7211 */ /* 0x000fca00018f0eff */
[----:B------:R0:W-:Y:S04]  /*ba20*/  STL.64 [R1+0x1118], R12 ;  /* 0x0011180c01007387 */ /* 0x0001e80000100a00 */
[----:B0-----:R-:W4:Y:S01]  /*ba30*/  LDL.LU.64 R12, [R1+0x12d8] ;  /* 0x0012d800010c7983 */ /* 0x001f220000300a00 */
[----:B------:R-:W-:-:S05]  /*ba40*/  LEA R3, R21, R3, 0x2 ;  /* 0x0000000315037211 */ /* 0x000fca00078e10ff */
[----:B------:R0:W-:Y:S02]  /*ba50*/  STL [R1+0x6c], R3 ;  /* 0x00006c0301007387 */ /* 0x0001e40000100800 */
[----:B0-----:R-:W-:Y:S01]  /*ba60*/  IMAD R3, R18, 0x4, R3 ;  /* 0x0000000412037824 */ /* 0x001fe200078e0203 */
[CC--:B---3--:R-:W-:Y:S02]  /*ba70*/  LEA R20, P5, R10.reuse, R0.reuse, 0x1 ;  /* 0x000000000a147211 */ /* 0x0c8fe400078a08ff */
[C---:B------:R-:W-:Y:S02]  /*ba80*/  LEA R6, P6, R11.reuse, R0, 0x1 ;  /* 0x000000000b067211 */ /* 0x040fe400078c08ff */
[-C--:B------:R-:W-:Y:S02]  /*ba90*/  LEA.HI.X.SX32 R21, R10, R4.reuse, 0x1, P5 ;  /* 0x000000040a157211 */ /* 0x080fe400028f0eff */
[----:B------:R-:W-:-:S03]  /*baa0*/  LEA.HI.X.SX32 R7, R11, R4, 0x1, P6 ;  /* 0x000000040b077211 */ /* 0x000fc600030f0eff */
[----:B------:R0:W-:Y:S04]  /*bab0*/  STL.64 [R1+0x1110], R20 ;  /* 0x0011101401007387 */ /* 0x0001e80000100a00 */
[----:B0-----:R-:W3:Y:S04]  /*bac0*/  LDL.LU.64 R20, [R1+0x12d0] ;  /* 0x0012d00001147983 */ /* 0x001ee80000300a00 */
[----:B------:R-:W-:Y:S04]  /*bad0*/  STL [R1+0x64], R3 ;  /* 0x0000640301007387 */ /* 0x000fe80000100800 */
[----:B------:R0:W-:Y:S02]  /*bae0*/  STL.64 [R1+0x1108], R6 ;  /* 0x0011080601007387 */ /* 0x0001e40000100a00 */
[----:B0-----:R-:W-:-:S02]  /*baf0*/  LEA R6, R19, R3, 0x2 ;  /* 0x0000000313067211 */ /* 0x001fc400078e10ff */
[----:B------:R-:W0:Y:S01]  /*bb00*/  LDC R3, c[0x0][0x3d8] ;  /* 0x0000f600ff037b82 */ /* 0x000e220000000800 */
[----:B------:R-:W-:Y:S02]  /*bb10*/  MOV R10, R16 ;  /* 0x00000010000a7202 */ /* 0x000fe40000000f00 */
[C---:B----4-:R-:W-:Y:S01]  /*bb20*/  LEA R16, P3, R12.reuse, R0, 0x1 ;  /* 0x000000000c107211 */ /* 0x050fe200078608ff */
[----:B------:R-:W-:Y:S01]  /*bb30*/  IMAD.MOV.U32 R11, RZ, RZ, R17 ;  /* 0x000000ffff0b7224 */ /* 0x000fe200078e0011 */
[----:B------:R0:W-:Y:S02]  /*bb40*/  STL [R1+0x60], R6 ;  /* 0x0000600601007387 */ /* 0x0001e40000100800 */
[----:B------:R-:W-:-:S05]  /*bb50*/  LEA.HI.X.SX32 R17, R12, R4, 0x1, P3 ;  /* 0x000000040c117211 */ /* 0x000fca00018f0eff */
[----:B------:R1:W-:Y:S01]  /*bb60*/  STL.64 [R1+0x1100], R16 ;  /* 0x0011001001007387 */ /* 0x0003e20000100a00 */
[----:B0-----:R-:W-:-:S03]  /*bb70*/  IMAD R6, R3, 0x4, R6 ;  /* 0x0000000403067824 */ /* 0x001fc600078e0206 */
[----:B-1----:R-:W4:Y:S01]  /*bb80*/  LDL.LU.64 R16, [R1+0x12c8] ;  /* 0x0012c80001107983 */ /* 0x002f220000300a00 */
[----:B------:R-:W0:Y:S01]  /*bb90*/  LDC R3, c[0x0][0x3d8] ;  /* 0x0000f600ff037b82 */ /* 0x000e220000000800 */
[----:B------:R-:W-:-:S04]  /*bba0*/  LEA R18, P5, R13, R0, 0x1 ;  /* 0x000000000d127211 */ /* 0x000fc800078a08ff */
[----:B------:R-:W-:Y:S01]  /*bbb0*/  LEA.HI.X.SX32 R19, R13, R4, 0x1, P5 ;  /* 0x000000040d137211 */ /* 0x000fe200028f0eff */
[----:B------:R-:W-:Y:S01]  /*bbc0*/  STL [R1+0x5c], R6 ;  /* 0x00005c0601007387 */ /* 0x000fe20000100800 */
[----:B--2---:R-:W-:-:S03]  /*bbd0*/  LEA R8, P6, R14, R0, 0x1 ;  /* 0x000000000e087211 */ /* 0x004fc600078c08ff */
[----:B------:R1:W-:Y:S01]  /*bbe0*/  STL.64 [R1+0x10f8], R18 ;  /* 0x0010f81201007387 */ /* 0x0003e20000100a00 */
[----:B------:R-:W-:Y:S02]  /*bbf0*/  LEA.HI.X.SX32 R9, R14, R4, 0x1, P6 ;  /* 0x000000040e097211 */ /* 0x000fe400030f0eff */
[----:B-1----:R-:W-:Y:S02]  /*bc00*/  LEA R18, P3, R15, R0, 0x1 ;  /* 0x000000000f127211 */ /* 0x002fe400078608ff */
[----:B0-----:R-:W-:Y:S02]  /*bc10*/  LEA R6, R3, R6, 0x2 ;  /* 0x0000000603067211 */ /* 0x001fe400078e10ff */
[----:B------:R-:W-:Y:S01]  /*bc20*/  LEA.HI.X.SX32 R19, R15, R4, 0x1, P3 ;  /* 0x000000040f137211 */ /* 0x000fe200018f0eff */
[----:B------:R-:W-:Y:S01]  /*bc30*/  STL.64 [R1+0x10f0], R8 ;  /* 0x0010f00801007387 */ /* 0x000fe20000100a00 */
[----:B------:R-:W0:Y:S03]  /*bc40*/  LDC R3, c[0x0][0x3d8] ;  /* 0x0000f600ff037b82 */ /* 0x000e260000000800 */
[----:B------:R-:W-:Y:S04]  /*bc50*/  STL [R1+0x4c], R6 ;  /* 0x00004c0601007387 */ /* 0x000fe80000100800 */
[----:B------:R1:W-:Y:S04]  /*bc60*/  STL.64 [R1+0x10e8], R18 ;  /* 0x0010e81201007387 */ /* 0x0003e80000100a00 */
[----:B-1----:R-:W2:Y:S01]  /*bc70*/  LDL.LU.64 R18, [R1+0x12c0] ;  /* 0x0012c00001127983 */ /* 0x002ea20000300a00 */
[----:B0-----:R-:W-:-:S02]  /*bc80*/  IMAD R6, R3, 0x4, R6 ;  /* 0x0000000403067824 */ /* 0x001fc400078e0206 */
[----:B------:R-:W0:Y:S03]  /*bc90*/  LDC R3, c[0x0][0x3d8] ;  /* 0x0000f600ff037b82 */ /* 0x000e260000000800 */
[----:B------:R0:W-:Y:S02]  /*bca0*/  STL [R1+0x48], R6 ;  /* 0x0000480601007387 */ /* 0x0001e40000100800 */
[----:B0-----:R-:W-:-:S03]  /*bcb0*/  LEA R6, R3, R6, 0x2 ;  /* 0x0000000603067211 */ /* 0x001fc600078e10ff */
[----:B------:R-:W0:Y:S01]  /*bcc0*/  LDC R3, c[0x0][0x3d8] ;  /* 0x0000f600ff037b82 */ /* 0x000e220000000800 */
[CC--:B----4-:R-:W-:Y:S02]  /*bcd0*/  LEA R12, P5, R16.reuse, R0.reuse, 0x1 ;  /* 0x00000000100c7211 */ /* 0x0d0fe400078a08ff */
[C---:B------:R-:W-:Y:S02]  /*bce0*/  LEA R8, P6, R17.reuse, R0, 0x1 ;  /* 0x0000000011087211 */ /* 0x040fe400078c08ff */
[-C--:B------:R-:W-:Y:S02]  /*bcf0*/  LEA.HI.X.SX32 R13, R16, R4.reuse, 0x1, P5 ;  /* 0x00000004100d7211 */ /* 0x080fe400028f0eff */
[----:B------:R-:W-:-:S03]  /*bd00*/  LEA.HI.X.SX32 R9, R17, R4, 0x1, P6 ;  /* 0x0000000411097211 */ /* 0x000fc600030f0eff */
[----:B------:R-:W-:Y:S04]  /*bd10*/  STL.64 [R1+0x10e0], R12 ;  /* 0x0010e00c01007387 */ /* 0x000fe80000100a00 */
[----:B------:R-:W-:Y:S04]  /*bd20*/  STL.64 [R1+0x10d8], R8 ;  /* 0x0010d80801007387 */ /* 0x000fe80000100a00 */
[----:B------:R0:W-:Y:S02]  /*bd30*/  STL [R1+0x44], R6 ;  /* 0x0000440601007387 */ /* 0x0001e40000100800 */
[----:B0-----:R-:W-:-:S02]  /*bd40*/  IMAD R6, R3, 0x4, R6 ;  /* 0x0000000403067824 */ /* 0x001fc400078e0206 */
[----:B------:R-:W0:Y:S01]  /*bd50*/  LDC R3, c[0x0][0x3d8] ;  /* 0x0000f600ff037b82 */ /* 0x000e220000000800 */
[----:B--2---:R-:W-:-:S04]  /*bd60*/  LEA R14, P3, R18, R0, 0x1 ;  /* 0x00000000120e7211 */ /* 0x004fc800078608ff */
[----:B------:R-:W-:-:S05]  /*bd70*/  LEA.HI.X.SX32 R15, R18, R4, 0x1, P3 ;  /* 0x00000004120f7211 */ /* 0x000fca00018f0eff */
[----:B------:R-:W-:Y:S04]  /*bd80*/  STL.64 [R1+0x10d0], R14 ;  /* 0x0010d00e01007387 */ /* 0x000fe80000100a00 */
[----:B------:R0:W-:Y:S02]  /*bd90*/  STL [R1+0x38], R6 ;  /* 0x0000380601007387 */ /* 0x0001e40000100800 */
[----:B0-----:R-:W-:Y:S02]  /*bda0*/  LEA R6, R3, R6, 0x2 ;  /* 0x0000000603067211 */ /* 0x001fe400078e10ff */
[----:B------:R-:W0:Y:S01]  /*bdb0*/  LDC R3, c[0x0][0x3d8] ;  /* 0x0000f600ff037b82 */ /* 0x000e220000000800 */
[-C--:B------:R-:W-:Y:S02]  /*bdc0*/  LEA R12, P5, R19, R0.reuse, 0x1 ;  /* 0x00000000130c7211 */ /* 0x080fe400078a08ff */
[----:B---3--:R-:W-:-:S02]  /*bdd0*/  LEA R8, P6, R20, R0, 0x1 ;  /* 0x0000000014087211 */ /* 0x008fc400078c08ff */
[-C--:B------:R-:W-:Y:S02]  /*bde0*/  LEA.HI.X.SX32 R13, R19, R4.reuse, 0x1, P5 ;  /* 0x00000004130d7211 */ /* 0x080fe400028f0eff */
[----:B------:R-:W-:-:S03]  /*bdf0*/  LEA.HI.X.SX32 R9, R20, R4, 0x1, P6 ;  /* 0x0000000414097211 */ /* 0x000fc600030f0eff */
[----:B------:R-:W-:Y:S04]  /*be00*/  STL.64 [R1+0x10c8], R12 ;  /* 0x0010c80c01007387 */ /* 0x000fe80000100a00 */
[----:B------:R-:W-:Y:S04]  /*be10*/  STL.64 [R1+0x10c0], R8 ;  /* 0x0010c00801007387 */ /* 0x000fe80000100a00 */
[----:B------:R0:W-:Y:S02]  /*be20*/  STL [R1+0x34], R6 ;  /* 0x0000340601007387 */ /* 0x0001e40000100800 */
[----:B0-----:R-:W-:-:S02]  /*be30*/  IMAD R6, R3, 0x4, R6 ;  /* 0x0000000403067824 */ /* 0x001fc400078e0206 */
[----:B------:R-:W0:Y:S01]  /*be40*/  LDC R3, c[0x0][0x3d8] ;  /* 0x0000f600ff037b82 */ /* 0x000e220000000800 */
[----:B------:R-:W-:-:S04]  /*be50*/  LEA R14, P3, R21, R0, 0x1 ;  /* 0x00000000150e7211 */ /* 0x000fc800078608ff */
[----:B------:R-:W-:-:S05]  /*be60*/  LEA.HI.X.SX32 R15, R21, R4, 0x1, P3 ;  /* 0x00000004150f7211 */ /* 0x000fca00018f0eff */
[----:B------:R-:W-:Y:S04]  /*be70*/  STL.64 [R1+0x10b8], R14 ;  /* 0x0010b80e01007387 */ /* 0x000fe80000100a00 */
[----:B------:R0:W-:Y:S02]  /*be80*/  STL [R1+0x30], R6 ;  /* 0x0000300601007387 */ /* 0x0001e40000100800 */
[----:B0-----:R-:W-:Y:S02]  /*be90*/  LEA R6, R3, R6, 0x2 ;  /* 0x0000000603067211 */ /* 0x001fe400078e10ff */
[----:B------:R-:W0:Y:S01]  /*bea0*/  LDC R3, c[0x0][0x3d8] ;  /* 0x0000f600ff037b82 */ /* 0x000e220000000800 */
[-C--:B------:R-:W-:Y:S02]  /*beb0*/  LEA R8, P6, R23, R0.reuse, 0x1 ;  /* 0x0000000017087211 */ /* 0x080fe400078c08ff */
[----:B------:R-:W-:-:S02]  /*bec0*/  LEA R12, P5, R22, R0, 0x1 ;  /* 0x00000000160c7211 */ /* 0x000fc400078a08ff */
        /* <DEDUP_REMOVED lines=9> */
[----:B------:R1:W-:Y:S01]  /*bf60*/  STL.64 [R1+0x10a0], R8 ;  /* 0x0010a00801007387 */ /* 0x0003e20000100a00 */
[----:B------:R-:W-:-:S03]  /*bf70*/  LEA R14, P5, R25, R0, 0x1 ;  /* 0x00000000190e7211 */ /* 0x000fc600078a08ff */
[----:B-1----:R-:W2:Y:S01]  /*bf80*/  LDL.LU R8, [R1+0x10] ;  /* 0x0000100001087983 */ /* 0x002ea20000300800 */
[----:B0-----:R-:W-:Y:S02]  /*bf90*/  LEA R9, R3, R6, 0x2 ;  /* 0x0000000603097211 */ /* 0x001fe400078e10ff */
[----:B------:R-:W0:Y:S01]  /*bfa0*/  LDC R3, c[0x0][0x3d8] ;  /* 0x0000f600ff037b82 */ /* 0x000e220000000800 */
[C---:B------:R-:W-:Y:S01]  /*bfb0*/  LEA R12, P6, R26.reuse, R0, 0x1 ;  /* 0x000000001a0c7211 */ /* 0x040fe200078c08ff */
[----:B------:R-:W3:Y:S01]  /*bfc0*/  LDL.LU R20, [R1+0xc] ;  /* 0x00000c0001147983 */ /* 0x000ee20000300800 */
[----:B------:R-:W-:Y:S02]  /*bfd0*/  LEA.HI.X.SX32 R15, R25, R4, 0x1, P5 ;  /* 0x00000004190f7211 */ /* 0x000fe400028f0eff */
[----:B------:R-:W-:Y:S01]  /*bfe0*/  MOV R18, R10 ;  /* 0x0000000a00127202 */ /* 0x000fe20000000f00 */
[----:B------:R1:W-:Y:S01]  /*bff0*/  STL [R1+0x1c], R6 ;  /* 0x00001c0601007387 */ /* 0x0003e20000100800 */
[----:B------:R-:W-:-:S02]  /*c000*/  LEA.HI.X.SX32 R13, R26, R4, 0x1, P6 ;  /* 0x000000041a0d7211 */ /* 0x000fc400030f0eff */
[C---:B------:R-:W-:Y:S01]  /*c010*/  LEA R10, P3, R27.reuse, R0, 0x1 ;  /* 0x000000001b0a7211 */ /* 0x040fe200078608ff */
[----:B------:R-:W-:Y:S01]  /*c020*/  IMAD.MOV.U32 R19, RZ, RZ, R11 ;  /* 0x000000ffff137224 */ /* 0x000fe200078e000b */
[----:B------:R-:W-:Y:S02]  /*c030*/  STL.64 [R1+0x1098], R14 ;  /* 0x0010980e01007387 */ /* 0x000fe40000100a00 */
[----:B------:R-:W-:Y:S02]  /*c040*/  LEA.HI.X.SX32 R11, R27, R4, 0x1, P3 ;  /* 0x000000041b0b7211 */ /* 0x000fe400018f0eff */
[C---:B-1----:R-:W-:Y:S01]  /*c050*/  LEA R6, P5, R28.reuse, R0, 0x1 ;  /* 0x000000001c067211 */ /* 0x042fe200078a08ff */
[----:B------:R1:W-:Y:S03]  /*c060*/  STL.64 [R1+0x1090], R12 ;  /* 0x0010900c01007387 */ /* 0x0003e60000100a00 */
[----:B------:R-:W-:Y:S01]  /*c070*/  LEA.HI.X.SX32 R7, R28, R4, 0x1, P5 ;  /* 0x000000041c077211 */ /* 0x000fe200028f0eff */
[----:B------:R-:W4:Y:S01]  /*c080*/  LDL.LU R17, [R1+0x18] ;  /* 0x0000180001117983 */ /* 0x000f220000300800 */
[----:B0-----:R-:W-:-:S03]  /*c090*/  IMAD R3, R3, 0x4, R9 ;  /* 0x0000000403037824 */ /* 0x001fc600078e0209 */
[----:B------:R0:W-:Y:S01]  /*c0a0*/  STL [R1+0x14], R9 ;  /* 0x0000140901007387 */ /* 0x0001e20000100800 */
[----:B-1----:R-:W1:Y:S03]  /*c0b0*/  LDC R12, c[0x0][0x3d8] ;  /* 0x0000f600ff0c7b82 */ /* 0x002e660000000800 */
[----:B0-----:R-:W5:Y:S04]  /*c0c0*/  LDL.LU R9, [R1+0x28] ;  /* 0x0000280001097983 */ /* 0x001f680000300800 */
[----:B------:R0:W-:Y:S04]  /*c0d0*/  STL.64 [R1+0x1088], R10 ;  /* 0x0010880a01007387 */ /* 0x0001e80000100a00 */
[----:B0-----:R-:W5:Y:S01]  /*c0e0*/  LDL.LU R10, [R1+0x24] ;  /* 0x00002400010a7983 */ /* 0x001f620000300800 */
[----:B------:R-:W0:Y:S03]  /*c0f0*/  LDC R11, c[0x0][0x3d8] ;  /* 0x0000f600ff0b7b82 */ /* 0x000e260000000800 */
[----:B------:R1:W-:Y:S01]  /*c100*/  STL.64 [R1+0x1080], R6 ;  /* 0x0010800601007387 */ /* 0x0003e20000100a00 */
[----:B------:R-:W-:-:S04]  /*c110*/  LEA R14, P6, R29, R0, 0x1 ;  /* 0x000000001d0e7211 */ /* 0x000fc800078c08ff */
[----:B-1----:R-:W1:Y:S01]  /*c120*/  LDC R6, c[0x0][0x3d8] ;  /* 0x0000f600ff067b82 */ /* 0x002e620000000800 */
[----:B------:R-:W-:Y:S02]  /*c130*/  LEA.HI.X.SX32 R15, R29, R4, 0x1, P6 ;  /* 0x000000041d0f7211 */ /* 0x000fe400030f0eff */
[----:B------:R-:W-:-:S03]  /*c140*/  LEA R22, P3, R2, R0, 0x1 ;  /* 0x0000000002167211 */ /* 0x000fc600078608ff */
[----:B------:R-:W-:Y:S01]  /*c150*/  STL.64 [R1+0x1078], R14 ;  /* 0x0010780e01007387 */ /* 0x000fe20000100a00 */
[----:B------:R-:W-:Y:S01]  /*c160*/  LEA.HI.X.SX32 R23, R2, R4, 0x1, P3 ;  /* 0x0000000402177211 */ /* 0x000fe200018f0eff */
[----:B------:R-:W0:Y:S02]  /*c170*/  LDC R7, c[0x0][0x3d8] ;  /* 0x0000f600ff077b82 */ /* 0x000e240000000800 */
[----:B------:R-:W5:Y:S01]  /*c180*/  LDL.LU R16, [R1+0x2c] ;  /* 0x00002c0001107983 */ /* 0x000f620000300800 */
[----:B------:R-:W-:-:S03]  /*c190*/  LEA R12, R12, R2, 0x2 ;  /* 0x000000020c0c7211 */ /* 0x000fc600078e10ff */
[----:B------:R1:W-:Y:S02]  /*c1a0*/  STL.64 [R1+0x1070], R22 ;  /* 0x0010701601007387 */ /* 0x0003e40000100a00 */
[----:B-1----:R-:W-:Y:S02]  /*c1b0*/  IMAD R6, R6, 0x4, R3 ;  /* 0x0000000406067824 */ /* 0x002fe400078e0203 */
[----:B------:R-:W5:Y:S03]  /*c1c0*/  LDL.LU R23, [R1+0x40] ;  /* 0x0000400001177983 */ /* 0x000f660000300800 */
[----:B0-----:R-:W-:Y:S02]  /*c1d0*/  LEA R2, R11, R6, 0x2 ;  /* 0x000000060b027211 */ /* 0x001fe400078e10ff */
[----:B------:R-:W5:Y:S01]  /*c1e0*/  LDL.LU R11, [R1+0x3c] ;  /* 0x00003c00010b7983 */ /* 0x000f620000300800 */
[----:B------:R-:W-:-:S02]  /*c1f0*/  IMAD R13, R7, 0x4, R5 ;  /* 0x00000004070d7824 */ /* 0x000fc400078e0205 */
[----:B------:R-:W0:Y:S01]  /*c200*/  LDC R7, c[0x0][0x3d8] ;  /* 0x0000f600ff077b82 */ /* 0x000e220000000800 */
[CC--:B------:R-:W-:Y:S02]  /*c210*/  LEA R24, P5, R12.reuse, R0.reuse, 0x1 ;  /* 0x000000000c187211 */ /* 0x0c0fe400078a08ff */
[C---:B------:R-:W-:Y:S02]  /*c220*/  LEA R14, P6, R5.reuse, R0, 0x1 ;  /* 0x00000000050e7211 */ /* 0x040fe400078c08ff */
[-C--:B------:R-:W-:Y:S02]  /*c230*/  LEA.HI.X.SX32 R25, R12, R4.reuse, 0x1, P5 ;  /* 0x000000040c197211 */ /* 0x080fe400028f0eff */
[----:B------:R-:W-:-:S03]  /*c240*/  LEA.HI.X.SX32 R15, R5, R4, 0x1, P6 ;  /* 0x00000004050f7211 */ /* 0x000fc600030f0eff */
[----:B------:R2:W-:Y:S01]  /*c250*/  STL.64 [R1+0x1068], R24 ;  /* 0x0010681801007387 */ /* 0x0005e20000100a00 */
[----:B------:R-:W-:-:S03]  /*c260*/  LEA R26, P3, R13, R0, 0x1 ;  /* 0x000000000d1a7211 */ /* 0x000fc600078608ff */
[----:B------:R-:W5:Y:S01]  /*c270*/  LDL.LU R12, [R1+0x50] ;  /* 0x00005000010c7983 */ /* 0x000f620000300800 */
[----:B0-----:R-:W-:Y:S02]  /*c280*/  LEA R5, R7, R2, 0x2 ;  /* 0x0000000207057211 */ /* 0x001fe400078e10ff */
[----:B------:R-:W0:Y:S01]  /*c290*/  LDC R7, c[0x0][0x3d8] ;  /* 0x0000f600ff077b82 */ /* 0x000e220000000800 */
[----:B------:R3:W-:Y:S01]  /*c2a0*/  STL.64 [R1+0x1060], R14 ;  /* 0x0010600e01007387 */ /* 0x0007e20000100a00 */
[----:B------:R-:W-:-:S03]  /*c2b0*/  LEA.HI.X.SX32 R27, R13, R4, 0x1, P3 ;  /* 0x000000040d1b7211 */ /* 0x000fc600018f0eff */
[----:B------:R-:W-:Y:S04]  /*c2c0*/  STL.64 [R1+0x12a8], R2 ;  /* 0x0012a80201007387 */ /* 0x000fe80000100a00 */
[----:B------:R-:W-:Y:S04]  /*c2d0*/  STL.64 [R1+0x1058], R26 ;  /* 0x0010581a01007387 */ /* 0x000fe80000100a00 */
[----:B------:R-:W5:Y:S04]  /*c2e0*/  LDL.LU R21, [R1+0x58] ;  /* 0x0000580001157983 */ /* 0x000f680000300800 */
[----:B------:R-:W5:Y:S01]  /*c2f0*/  LDL.LU R13, [R1+0x54] ;  /* 0x00005400010d7983 */ /* 0x000f620000300800 */
[----:B0-----:R-:W-:Y:S01]  /*c300*/  IMAD R7, R7, 0x4, R5 ;  /* 0x0000000407077824 */ /* 0x001fe200078e0205 */
[----:B--2---:R-:W-:-:S04]  /*c310*/  LEA R24, P5, R8, R0, 0x1 ;  /* 0x0000000008187211 */ /* 0x004fc800078a08ff */
[----:B------:R-:W-:Y:S02]  /*c320*/  LEA.HI.X.SX32 R25, R8, R4, 0x1, P5 ;  /* 0x0000000408197211 */ /* 0x000fe400028f0eff */
[----:B------:R-:W0:Y:S01]  /*c330*/  LDC R8, c[0x0][0x3d8] ;  /* 0x0000f600ff087b82 */ /* 0x000e220000000800 */
[----:B---3--:R-:W-:-:S04]  /*c340*/  LEA R14, P6, R20, R0, 0x1 ;  /* 0x00000000140e7211 */ /* 0x008fc800078c08ff */
[----:B------:R-:W-:Y:S01]  /*c350*/  LEA.HI.X.SX32 R15, R20, R4, 0x1, P6 ;  /* 0x00000004140f7211 */ /* 0x000fe200030f0eff */
[----:B------:R4:W-:Y:S04]  /*c360*/  STL.64 [R1+0x1050], R24 ;  /* 0x0010501801007387 */ /* 0x0009e80000100a00 */
[----:B------:R-:W2:Y:S04]  /*c370*/  LDL.LU R20, [R1+0x68] ;  /* 0x0000680001147983 */ /* 0x000ea80000300800 */
[----:B------:R5:W-:Y:S01]  /*c380*/  STL.64 [R1+0x1048], R14 ;  /* 0x0010480e01007387 */ /* 0x000be20000100a00 */
[----:B----4-:R-:W-:-:S02]  /*c390*/  LEA R24, P3, R17, R0, 0x1 ;  /* 0x0000000011187211 */ /* 0x010fc400078608ff */
[----:B0-----:R-:W-:Y:S02]  /*c3a0*/  LEA R29, R8, R7, 0x2 ;  /* 0x00000007081d7211 */ /* 0x001fe400078e10ff */
[----:B------:R-:W0:Y:S01]  /*c3b0*/  LDC R8, c[0x0][0x3d8] ;  /* 0x0000f600ff087b82 */ /* 0x000e220000000800 */
[----:B-----5:R-:W-:-:S04]  /*c3c0*/  LEA R14, P5, R9, R0, 0x1 ;  /* 0x00000000090e7211 */ /* 0x020fc800078a08ff */
[----:B------:R-:W-:-:S03]  /*c3d0*/  LEA.HI.X.SX32 R15, R9, R4, 0x1, P5 ;  /* 0x00000004090f7211 */ /* 0x000fc600028f0eff */
[----:B------:R-:W1:Y:S01]  /*c3e0*/  LDC R9, c[0x0][0x3d8] ;  /* 0x0000f600ff097b82 */ /* 0x000e620000000800 */
[----:B------:R-:W-:Y:S01]  /*c3f0*/  LEA.HI.X.SX32 R25, R17, R4, 0x1, P3 ;  /* 0x0000000411197211 */ /* 0x000fe200018f0eff */
[----:B------:R-:W-:Y:S01]  /*c400*/  STL.64 [R1+0x12a0], R6 ;  /* 0x0012a00601007387 */ /* 0x000fe20000100a00 */
[----:B------:R-:W-:-:S03]  /*c410*/  LEA R2, P6, R10, R0, 0x1 ;  /* 0x000000000a027211 */ /* 0x000fc600078c08ff */
[----:B------:R3:W-:Y:S01]  /*c420*/  STL.64 [R1+0x1038], R14 ;  /* 0x0010380e01007387 */ /* 0x0007e20000100a00 */
[----:B------:R-:W-:-:S03]  /*c430*/  LEA.HI.X.SX32 R3, R10, R4, 0x1, P6 ;  /* 0x000000040a037211 */ /* 0x000fc600030f0eff */
[----:B------:R-:W-:Y:S01]  /*c440*/  STL.64 [R1+0x1040], R24 ;  /* 0x0010401801007387 */ /* 0x000fe20000100a00 */
[----:B0-----:R-:W-:Y:S01]  /*c450*/  IMAD R8, R8, 0x4, R29 ;  /* 0x0000000408087824 */ /* 0x001fe200078e021d */
[----:B------:R-:W0:Y:S02]  /*c460*/  LDC R10, c[0x0][0x3d8] ;  /* 0x0000f600ff0a7b82 */ /* 0x000e240000000800 */
[----:B---3--:R-:W3:Y:S04]  /*c470*/  LDL.LU R14, [R1+0x74] ;  /* 0x00007400010e7983 */ /* 0x008ee80000300800 */
[----:B------:R-:W4:Y:S04]  /*c480*/  LDL.LU R15, [R1+0x70] ;  /* 0x00007000010f7983 */ /* 0x000f280000300800 */
[----:B------:R5:W-:Y:S04]  /*c490*/  STL.64 [R1+0x1030], R2 ;  /* 0x0010300201007387 */ /* 0x000be80000100a00 */
[----:B------:R-:W4:Y:S01]  /*c4a0*/  LDL.LU R22, [R1+0x80] ;  /* 0x0000800001167983 */ /* 0x000f220000300800 */
[----:B-----5:R-:W-:-:S04]  /*c4b0*/  LEA R2, P3, R16, R0, 0x1 ;  /* 0x0000000010027211 */ /* 0x020fc800078608ff */
[----:B------:R-:W-:Y:S02]  /*c4c0*/  LEA.HI.X.SX32 R3, R16, R4, 0x1, P3 ;  /* 0x0000000410037211 */ /* 0x000fe400018f0eff */
[----:B-1----:R-:W-:Y:S02]  /*c4d0*/  LEA R9, R9, R8, 0x2 ;  /* 0x0000000809097211 */ /* 0x002fe400078e10ff */
[-C--:B------:R-:W-:Y:S01]  /*c4e0*/  LEA R24, P5, R23, R0.reuse, 0x1 ;  /* 0x0000000017187211 */ /* 0x080fe200078a08ff */
[----:B------:R-:W-:Y:S01]  /*c4f0*/  STL.64 [R1+0x1028], R2 ;  /* 0x0010280201007387 */ /* 0x000fe20000100a00 */
[----:B------:R-:W-:-:S03]  /*c500*/  LEA R6, P6, R11, R0, 0x1 ;  /* 0x000000000b067211 */ /* 0x000fc600078c08ff */
[----:B------:R-:W5:Y:S01]  /*c510*/  LDL.LU R16, [R1+0x90] ;  /* 0x0000900001107983 */ /* 0x000f620000300800 */
[-C--:B------:R-:W-:Y:S02]  /*c520*/  LEA.HI.X.SX32 R25, R23, R4.reuse, 0x1, P5 ;  /* 0x0000000417197211 */ /* 0x080fe400028f0eff */
[----:B------:R-:W-:Y:S01]  /*c530*/  LEA.HI.X.SX32 R7, R11, R4, 0x1, P6 ;  /* 0x000000040b077211 */ /* 0x000fe200030f0eff */
[----:B------:R-:W5:Y:S01]  /*c540*/  LDL.LU R17, [R1+0x8c] ;  /* 0x00008c0001117983 */ /* 0x000f620000300800 */
[----:B------:R-:W1:Y:S03]  /*c550*/  LDC R11, c[0x0][0x3d8] ;  /* 0x0000f600ff0b7b82 */ /* 0x000e660000000800 */
[----:B------:R-:W-:Y:S04]  /*c560*/  STL.64 [R1+0x12b0], R8 ;  /* 0x0012b00801007387 */ /* 0x000fe80000100a00 */
[----:B------:R0:W-:Y:S04]  /*c570*/  STL.64 [R1+0x1020], R24 ;  /* 0x0010201801007387 */ /* 0x0001e80000100a00 */
[----:B------:R1:W-:Y:S01]  /*c580*/  STL.64 [R1+0x1018], R6 ;  /* 0x0010180601007387 */ /* 0x0003e20000100a00 */
[----:B0-----:R-:W-:-:S03]  /*c590*/  IMAD.MOV.U32 R24, RZ, RZ, R18 ;  /* 0x000000ffff187224 */ /* 0x001fc600078e0012 */
[----:B------:R-:W5:Y:S01]  /*c5a0*/  LDL.LU R18, [R1+0x88] ;  /* 0x0000880001127983 */ /* 0x000f620000300800 */
[----:B------:R-:W-:-:S03]  /*c5b0*/  MOV R25, R19 ;  /* 0x0000001300197202 */ /* 0x000fc60000000f00 */
[----:B------:R-:W5:Y:S04]  /*c5c0*/  LDL.LU R26, [R1+0x84] ;  /* 0x00008400011a7983 */ /* 0x000f680000300800 */
[----:B------:R-:W5:Y:S01]  /*c5d0*/  LDL.LU R19, [R1+0x7c] ;  /* 0x00007c0001137983 */ /* 0x000f620000300800 */
[----:B------:R-:W-:Y:S02]  /*c5e0*/  IMAD R2, R10, 0x4, R9 ;  /* 0x000000040a027824 */ /* 0x000fe400078e0209 */
[----:B------:R-:W0:Y:S01]  /*c5f0*/  LDC R10, c[0x0][0x3d8] ;  /* 0x0000f600ff0a7b82 */ /* 0x000e220000000800 */
[-C--:B------:R-:W-:Y:S02]  /*c600*/  LEA R8, P3, R12, R0.reuse, 0x1 ;  /* 0x000000000c087211 */ /* 0x080fe400078608ff */
[----:B-1----:R-:W-:-:S02]  /*c610*/  LEA R6, P5, R21, R0, 0x1 ;  /* 0x0000000015067211 */ /* 0x002fc400078a08ff */
[-C--:B------:R-:W-:Y:S02]  /*c620*/  LEA.HI.X.SX32 R9, R12, R4.reuse, 0x1, P3 ;  /* 0x000000040c097211 */ /* 0x080fe400018f0eff */
[----:B------:R-:W-:Y:S01]  /*c630*/  LEA.HI.X.SX32 R7, R21, R4, 0x1, P5 ;  /* 0x0000000415077211 */ /* 0x000fe200028f0eff */
[----:B------:R-:W1:Y:S02]  /*c640*/  LDC R12, c[0x0][0x3d8] ;  /* 0x0000f600ff0c7b82 */ /* 0x000e640000000800 */
[----:B------:R2:W-:Y:S04]  /*c650*/  STL.64 [R1+0x1010], R8 ;  /* 0x0010100801007387 */ /* 0x0005e80000100a00 */
[----:B------:R3:W-:Y:S04]  /*c660*/  STL.64 [R1+0x1008], R6 ;  /* 0x0010080601007387 */ /* 0x0007e80000100a00 */
[----:B------:R-:W5:Y:S01]  /*c670*/  LDL.LU R28, [R1+0x78] ;  /* 0x00007800011c7983 */ /* 0x000f620000300800 */
[----:B0-----:R-:W-:-:S02]  /*c680*/  LEA R10, R10, R2, 0x2 ;  /* 0x000000020a0a7211 */ /* 0x001fc400078e10ff */
[----:B------:R-:W-:-:S03]  /*c690*/  LEA R2, P6, R13, R0, 0x1 ;  /* 0x000000000d027211 */ /* 0x000fc600078c08ff */
[----:B------:R-:W-:Y:S01]  /*c6a0*/  IMAD R11, R11, 0x4, R10 ;  /* 0x000000040b0b7824 */ /* 0x000fe200078e020a */
[----:B------:R-:W-:Y:S02]  /*c6b0*/  LEA.HI.X.SX32 R3, R13, R4, 0x1, P6 ;  /* 0x000000040d037211 */ /* 0x000fe400030f0eff */
[----:B------:R-:W0:Y:S03]  /*c6c0*/  LDC R13, c[0x0][0x3d8] ;  /* 0x0000f600ff0d7b82 */ /* 0x000e260000000800 */
[----:B------:R4:W-:Y:S04]  /*c6d0*/  STL.64 [R1+0x1000], R2 ;  /* 0x0010000201007387 */ /* 0x0009e80000100a00 */
[----:B------:R-:W-:Y:S01]  /*c6e0*/  STL.64 [R1+0x12b8], R10 ;  /* 0x0012b80a01007387 */ /* 0x000fe20000100a00 */
[----:B-1----:R-:W-:-:S05]  /*c6f0*/  LEA R12, R12, R11, 0x2 ;  /* 0x0000000b0c0c7211 */ /* 0x002fca00078e10ff */
[----:B0-----:R-:W-:Y:S01]  /*c700*/  IMAD R13, R13, 0x4, R12 ;  /* 0x000000040d0d7824 */ /* 0x001fe200078e020c */
[----:B--2---:R-:W-:-:S04]  /*c710*/  LEA R8, P3, R20, R0, 0x1 ;  /* 0x0000000014087211 */ /* 0x004fc800078608ff */
[----:B------:R-:W-:Y:S02]  /*c720*/  LEA.HI.X.SX32 R9, R20, R4, 0x1, P3 ;  /* 0x0000000414097211 */ /* 0x000fe400018f0eff */
[----:B------:R-:W2:Y:S04]  /*c730*/  LDL.LU R20, [R1+0x6c] ;  /* 0x00006c0001147983 */ /* 0x000ea80000300800 */
[----:B------:R0:W-:Y:S04]  /*c740*/  STL.64 [R1+0xff8], R8 ;  /* 0x000ff80801007387 */ /* 0x0001e80000100a00 */
[----:B------:R-:W2:Y:S01]  /*c750*/  LDL.LU R21, [R1+0x64] ;  /* 0x0000640001157983 */ /* 0x000ea20000300800 */
[----:B---3--:R-:W-:-:S04]  /*c760*/  LEA R6, P5, R14, R0, 0x1 ;  /* 0x000000000e067211 */ /* 0x008fc800078a08ff */
[----:B------:R-:W-:Y:S02]  /*c770*/  LEA.HI.X.SX32 R7, R14, R4, 0x1, P5 ;  /* 0x000000040e077211 */ /* 0x000fe400028f0eff */
[C---:B----4-:R-:W-:Y:S01]  /*c780*/  LEA R2, P6, R15.reuse, R0, 0x1 ;  /* 0x000000000f027211 */ /* 0x050fe200078c08ff */
[----:B------:R-:W1:Y:S02]  /*c790*/  LDC R14, c[0x0][0x3d8] ;  /* 0x0000f600ff0e7b82 */ /* 0x000e640000000800 */
[----:B------:R5:W-:Y:S01]  /*c7a0*/  STL.64 [R1+0xff0], R6 ;  /* 0x000ff00601007387 */ /* 0x000be20000100a00 */
[----:B------:R-:W-:-:S05]  /*c7b0*/  LEA.HI.X.SX32 R3, R15, R4, 0x1, P6 ;  /* 0x000000040f037211 */ /* 0x000fca00030f0eff */
[----:B------:R-:W3:Y:S01]  /*c7c0*/  LDC R15, c[0x0][0x3d8] ;  /* 0x0000f600ff0f7b82 */ /* 0x000ee20000000800 */
[----:B------:R4:W-:Y:S01]  /*c7d0*/  STL.64 [R1+0xfe8], R2 ;  /* 0x000fe80201007387 */ /* 0x0009e20000100a00 */
[----:B0-----:R-:W-:-:S04]  /*c7e0*/  LEA R8, P3, R22, R0, 0x1 ;  /* 0x0000000016087211 */ /* 0x001fc800078608ff */
[----:B------:R-:W-:Y:S02]  /*c7f0*/  LEA.HI.X.SX32 R9, R22, R4, 0x1, P3 ;  /* 0x0000000416097211 */ /* 0x000fe400018f0eff */
[----:B------:R-:W2:Y:S01]  /*c800*/  LDL.LU R22, [R1+0x60] ;  /* 0x0000600001167983 */ /* 0x000ea20000300800 */
[----:B-----5:R-:W-:-:S04]  /*c810*/  LEA R6, P5, R16, R0, 0x1 ;  /* 0x0000000010067211 */ /* 0x020fc800078a08ff */
[----:B------:R-:W-:Y:S02]  /*c820*/  LEA.HI.X.SX32 R7, R16, R4, 0x1, P5 ;  /* 0x0000000410077211 */ /* 0x000fe400028f0eff */
[C---:B----4-:R-:W-:Y:S01]  /*c830*/  LEA R2, P6, R17.reuse, R0, 0x1 ;  /* 0x0000000011027211 */ /* 0x050fe200078c08ff */
[----:B------:R-:W0:Y:S03]  /*c840*/  LDC R16, c[0x0][0x3d8] ;  /* 0x0000f600ff107b82 */ /* 0x000e260000000800 */
[----:B------:R-:W-:-:S05]  /*c850*/  LEA.HI.X.SX32 R3, R17, R4, 0x1, P6 ;  /* 0x0000000411037211 */ /* 0x000fca00030f0eff */
[----:B------:R-:W4:Y:S01]  /*c860*/  LDC R17, c[0x0][0x3d8] ;  /* 0x0000f600ff117b82 */ /* 0x000f220000000800 */
[----:B-1----:R-:W-:Y:S02]  /*c870*/  LEA R14, R14, R13, 0x2 ;  /* 0x0000000d0e0e7211 */ /* 0x002fe400078e10ff */
[----:B------:R-:W-:-:S04]  /*c880*/  LEA R10, P3, R18, R0, 0x1 ;  /* 0x00000000120a7211 */ /* 0x000fc800078608ff */
[----:B------:R-:W-:Y:S02]  /*c890*/  LEA.HI.X.SX32 R11, R18, R4, 0x1, P3 ;  /* 0x00000004120b7211 */ /* 0x000fe400018f0eff */
[----:B------:R-:W1:Y:S01]  /*c8a0*/  LDC R18, c[0x0][0x3d8] ;  /* 0x0000f600ff127b82 */ /* 0x000e620000000800 */
[----:B---3--:R-:W-:Y:S01]  /*c8b0*/  IMAD R15, R15, 0x4, R14 ;  /* 0x000000040f0f7824 */ /* 0x008fe200078e020e */
[----:B------:R3:W-:Y:S04]  /*c8c0*/  STL.64 [R1+0xfe0], R8 ;  /* 0x000fe00801007387 */ /* 0x0007e80000100a00 */
[----:B------:R-:W5:Y:S01]  /*c8d0*/  LDL.LU R23, [R1+0x4c] ;  /* 0x00004c0001177983 */ /* 0x000f620000300800 */
[----:B0-----:R-:W-:-:S03]  /*c8e0*/  LEA R16, R16, R15, 0x2 ;  /* 0x0000000f10107211 */ /* 0x001fc600078e10ff */
[----:B------:R0:W-:Y:S01]  /*c8f0*/  STL.64 [R1+0xfd8], R6 ;  /* 0x000fd80601007387 */ /* 0x0001e20000100a00 */
[----:B---3--:R-:W-:-:S03]  /*c900*/  LEA R8, P5, R26, R0, 0x1 ;  /* 0x000000001a087211 */ /* 0x008fc600078a08ff */
[----:B------:R3:W-:Y:S01]  /*c910*/  STL.64 [R1+0xfd0], R2 ;  /* 0x000fd00201007387 */ /* 0x0007e20000100a00 */
[----:B------:R-:W-:Y:S02]  /*c920*/  LEA.HI.X.SX32 R9, R26, R4, 0x1, P5 ;  /* 0x000000041a097211 */ /* 0x000fe400028f0eff */
[----:B0-----:R-:W-:Y:S01]  /*c930*/  LEA R6, P6, R19, R0, 0x1 ;  /* 0x0000000013067211 */ /* 0x001fe200078c08ff */
[----:B----4-:R-:W-:Y:S02]  /*c940*/  IMAD R17, R17, 0x4, R16 ;  /* 0x0000000411117824 */ /* 0x010fe400078e0210 */
[----:B---3--:R-:W-:Y:S01]  /*c950*/  IMAD.MOV.U32 R2, RZ, RZ, R24 ;  /* 0x000000ffff027224 */ /* 0x008fe200078e0018 */
[----:B------:R-:W-:Y:S01]  /*c960*/  MOV R3, R25 ;  /* 0x0000001900037202 */ /* 0x000fe20000000f00 */
[----:B------:R-:W3:Y:S01]  /*c970*/  LDL.LU R24, [R1+0x48] ;  /* 0x0000480001187983 */ /* 0x000ee20000300800 */
[----:B------:R-:W-:Y:S02]  /*c980*/  LEA.HI.X.SX32 R7, R19, R4, 0x1, P6 ;  /* 0x0000000413077211 */ /* 0x000fe400030f0eff */
[----:B-1----:R-:W-:Y:S01]  /*c990*/  LEA R18, R18, R17, 0x2 ;  /* 0x0000001112127211 */ /* 0x002fe200078e10ff */
[----:B------:R-:W-:Y:S01]  /*c9a0*/  STL.64 [R1+0x1288], R14 ;  /* 0x0012880e01007387 */ /* 0x000fe20000100a00 */
[----:B------:R-:W0:Y:S03]  /*c9b0*/  LDC R19, c[0x0][0x3d8] ;  /* 0x0000f600ff137b82 */ /* 0x000e260000000800 */
[----:B------:R-:W4:Y:S04]  /*c9c0*/  LDL.LU R25, [R1+0x38] ;  /* 0x0000380001197983 */ /* 0x000f280000300800 */
[----:B------:R-:W-:Y:S04]  /*c9d0*/  STL.64 [R1+0xfc8], R10 ;  /* 0x000fc80a01007387 */ /* 0x000fe80000100a00 */
[----:B------:R-:W-:Y:S04]  /*c9e0*/  STL.64 [R1+0xfc0], R8 ;  /* 0x000fc00801007387 */ /* 0x000fe80000100a00 */
[----:B------:R-:W3:Y:S04]  /*c9f0*/  LDL.LU R26, [R1+0x34] ;  /* 0x00003400011a7983 */ /* 0x000ee80000300800 */
[----:B------:R-:W-:Y:S04]  /*ca00*/  STL.64 [R1+0xfb8], R6 ;  /* 0x000fb80601007387 */ /* 0x000fe80000100a00 */
[----:B------:R-:W3:Y:S04]  /*ca10*/  LDL.LU R27, [R1+0x20] ;  /* 0x00002000011b7983 */ /* 0x000ee80000300800 */
[----:B------:R1:W-:Y:S04]  /*ca20*/  STL.64 [R1+0x1290], R16 ;  /* 0x0012901001007387 */ /* 0x0003e80000100a00 */
[----:B-1----:R-:W3:Y:S01]  /*ca30*/  LDL.LU R17, [R1+0x5c] ;  /* 0x00005c0001117983 */ /* 0x002ee20000300800 */
[----:B------:R-:W-:-:S04]  /*ca40*/  LEA R10, P3, R28, R0, 0x1 ;  /* 0x000000001c0a7211 */ /* 0x000fc800078608ff */
[----:B------:R-:W-:Y:S02]  /*ca50*/  LEA.HI.X.SX32 R11, R28, R4, 0x1, P3 ;  /* 0x000000041c0b7211 */ /* 0x000fe400018f0eff */
[----:B------:R-:W4:Y:S04]  /*ca60*/  LDL.LU R28, [R1+0x1c] ;  /* 0x00001c00011c7983 */ /* 0x000f280000300800 */
[----:B------:R-:W-:Y:S01]  /*ca70*/  STL.64 [R1+0xfb0], R10 ;  /* 0x000fb00a01007387 */ /* 0x000fe20000100a00 */
[----:B0-----:R-:W-:-:S03]  /*ca80*/  IMAD R19, R19, 0x4, R18 ;  /* 0x0000000413137824 */ /* 0x001fc600078e0212 */
[----:B------:R-:W4:Y:S01]  /*ca90*/  LDL.LU R14, [R1+0x14] ;  /* 0x00001400010e7983 */ /* 0x000f220000300800 */
[----:B--2---:R-:W-:-:S04]  /*caa0*/  LEA R8, P5, R20, R0, 0x1 ;  /* 0x0000000014087211 */ /* 0x004fc800078a08ff */
[----:B------:R-:W-:Y:S02]  /*cab0*/  LEA.HI.X.SX32 R9, R20, R4, 0x1, P5 ;  /* 0x0000000414097211 */ /* 0x000fe400028f0eff */
[----:B------:R-:W0:Y:S01]  /*cac0*/  LDC R20, c[0x0][0x3d8] ;  /* 0x0000f600ff147b82 */ /* 0x000e220000000800 */
[----:B------:R-:W-:-:S04]  /*cad0*/  LEA R6, P6, R21, R0, 0x1 ;  /* 0x0000000015067211 */ /* 0x000fc800078c08ff */
[----:B------:R-:W-:-:S03]  /*cae0*/  LEA.HI.X.SX32 R7, R21, R4, 0x1, P6 ;  /* 0x0000000415077211 */ /* 0x000fc600030f0eff */
[----:B------:R-:W1:Y:S01]  /*caf0*/  LDC R21, c[0x0][0x3d8] ;  /* 0x0000f600ff157b82 */ /* 0x000e620000000800 */
[----:B------:R-:W-:Y:S04]  /*cb00*/  STL.64 [R1+0xfa8], R8 ;  /* 0x000fa80801007387 */ /* 0x000fe80000100a00 */
[----:B------:R2:W-:Y:S04]  /*cb10*/  STL.64 [R1+0x1280], R18 ;  /* 0x0012801201007387 */ /* 0x0005e80000100a00 */
[----:B------:R-:W-:Y:S01]  /*cb20*/  STL.64 [R1+0xfa0], R6 ;  /* 0x000fa00601007387 */ /* 0x000fe20000100a00 */
[----:B0-----:R-:W-:-:S03]  /*cb30*/  LEA R20, R20, R19, 0x2 ;  /* 0x0000001314147211 */ /* 0x001fc600078e10ff */
[----:B--2---:R-:W2:Y:S02]  /*cb40*/  LDL.LU R19, [R1+0x44] ;  /* 0x0000440001137983 */ /* 0x004ea40000300800 */
[----:B-1----:R-:W-:Y:S01]  /*cb50*/  IMAD R21, R21, 0x4, R20 ;  /* 0x0000000415157824 */ /* 0x002fe200078e0214 */
[----:B------:R-:W-:-:S04]  /*cb60*/  LEA R10, P3, R22, R0, 0x1 ;  /* 0x00000000160a7211 */ /* 0x000fc800078608ff */
[----:B------:R-:W-:Y:S02]  /*cb70*/  LEA.HI.X.SX32 R11, R22, R4, 0x1, P3 ;  /* 0x00000004160b7211 */ /* 0x000fe400018f0eff */
[----:B------:R-:W0:Y:S03]  /*cb80*/  LDC R22, c[0x0][0x3d8] ;  /* 0x0000f600ff167b82 */ /* 0x000e260000000800 */
[----:B------:R1:W-:Y:S04]  /*cb90*/  STL.64 [R1+0xf98], R10 ;  /* 0x000f980a01007387 */ /* 0x0003e80000100a00 */
[----:B-1----:R-:W2:Y:S01]  /*cba0*/  LDL.LU.64 R10, [R1+0x12b8] ;  /* 0x0012b800010a7983 */ /* 0x002ea20000300a00 */
[----:B0-----:R-:W-:-:S02]  /*cbb0*/  LEA R22, R22, R21, 0x2 ;  /* 0x0000001516167211 */ /* 0x001fc400078e10ff */
[----:B-----5:R-:W-:-:S04]  /*cbc0*/  LEA R6, P6, R23, R0, 0x1 ;  /* 0x0000000017067211 */ /* 0x020fc800078c08ff */
[----:B------:R-:W-:Y:S01]  /*cbd0*/  LEA.HI.X.SX32 R7, R23, R4, 0x1, P6 ;  /* 0x0000000417077211 */ /* 0x000fe200030f0eff */
[----:B------:R-:W-:Y:S01]  /*cbe0*/  IMAD.MOV.U32 R16, RZ, RZ, R2 ;  /* 0x000000ffff107224 */ /* 0x000fe200078e0002 */
[----:B------:R-:W0:Y:S01]  /*cbf0*/  LDC R23, c[0x0][0x3d8] ;  /* 0x0000f600ff177b82 */ /* 0x000e220000000800 */
[----:B---3--:R-:W-:-:S04]  /*cc00*/  LEA R8, P5, R17, R0, 0x1 ;  /* 0x0000000011087211 */ /* 0x008fc800078a08ff */
[----:B------:R-:W-:-:S05]  /*cc10*/  LEA.HI.X.SX32 R9, R17, R4, 0x1, P5 ;  /* 0x0000000411097211 */ /* 0x000fca00028f0eff */
[----:B------:R-:W-:Y:S04]  /*cc20*/  STL.64 [R1+0xf90], R8 ;  /* 0x000f900801007387 */ /* 0x000fe80000100a00 */
[----:B------:R-:W-:Y:S04]  /*cc30*/  STL.64 [R1+0xf88], R6 ;  /* 0x000f880601007387 */ /* 0x000fe80000100a00 */
[----:B------:R1:W-:Y:S04]  /*cc40*/  STL.64 [R1+0x1278], R20 ;  /* 0x0012781401007387 */ /* 0x0003e80000100a00 */
[----:B-1----:R-:W3:Y:S01]  /*cc50*/  LDL.LU R21, [R1+0x30] ;  /* 0x0000300001157983 */ /* 0x002ee20000300800 */
[----:B------:R-:W-:-:S02]  /*cc60*/  LEA R8, P3, R24, R0, 0x1 ;  /* 0x0000000018087211 */ /* 0x000fc400078608ff */
[C---:B----4-:R-:W-:Y:S02]  /*cc70*/  LEA R2, P6, R25.reuse, R0, 0x1 ;  /* 0x0000000019027211 */ /* 0x050fe400078c08ff */
[-C--:B------:R-:W-:Y:S02]  /*cc80*/  LEA.HI.X.SX32 R9, R24, R4.reuse, 0x1, P3 ;  /* 0x0000000418097211 */ /* 0x080fe400018f0eff */
[----:B------:R-:W-:Y:S01]  /*cc90*/  MOV R17, R3 ;  /* 0x0000000300117202 */ /* 0x000fe20000000f00 */
[----:B------:R-:W1:Y:S01]  /*cca0*/  LDC R24, c[0x0][0x3d8] ;  /* 0x0000f600ff187b82 */ /* 0x000e620000000800 */
[----:B------:R-:W-:Y:S01]  /*ccb0*/  LEA.HI.X.SX32 R3, R25, R4, 0x1, P6 ;  /* 0x0000000419037211 */ /* 0x000fe200030f0eff */
[----:B------:R4:W-:Y:S06]  /*ccc0*/  STL.64 [R1+0xf80], R8 ;  /* 0x000f800801007387 */ /* 0x0009ec0000100a00 */
[----:B------:R-:W5:Y:S01]  /*ccd0*/  LDC R25, c[0x0][0x3d8] ;  /* 0x0000f600ff197b82 */ /* 0x000f620000000800 */
[----:B----4-:R-:W4:Y:S04]  /*cce0*/  LDL.LU.64 R8, [R1+0x12b0] ;  /* 0x0012b00001087983 */ /* 0x010f280000300a00 */
[----:B------:R0:W-:Y:S02]  /*ccf0*/  STL.64 [R1+0xf70], R2 ;  /* 0x000f700201007387 */ /* 0x0001e40000100a00 */
[----:B0-----:R-:W-:-:S04]  /*cd00*/  LEA R2, P3, R26, R0, 0x1 ;  /* 0x000000001a027211 */ /* 0x001fc800078608ff */
[----:B------:R-:W-:Y:S02]  /*cd10*/  LEA.HI.X.SX32 R3, R26, R4, 0x1, P3 ;  /* 0x000000041a037211 */ /* 0x000fe400018f0eff */
[----:B------:R-:W0:Y:S01]  /*cd20*/  LDC R26, c[0x0][0x3d8] ;  /* 0x0000f600ff1a7b82 */ /* 0x000e220000000800 */
[----:B--2---:R-:W-:-:S04]  /*cd30*/  LEA R6, P5, R19, R0, 0x1 ;  /* 0x0000000013067211 */ /* 0x004fc800078a08ff */
[----:B------:R-:W-:-:S05]  /*cd40*/  LEA.HI.X.SX32 R7, R19, R4, 0x1, P5 ;  /* 0x0000000413077211 */ /* 0x000fca00028f0eff */
[----:B------:R2:W-:Y:S04]  /*cd50*/  STL.64 [R1+0xf78], R6 ;  /* 0x000f780601007387 */ /* 0x0005e80000100a00 */
[----:B------:R0:W-:Y:S01]  /*cd60*/  STL.64 [R1+0xf68], R2 ;  /* 0x000f680201007387 */ /* 0x0001e20000100a00 */
[----:B--2---:R-:W-:-:S04]  /*cd70*/  LEA R6, P6, R27, R0, 0x1 ;  /* 0x000000001b067211 */ /* 0x004fc800078c08ff */
[----:B------:R-:W-:Y:S01]  /*cd80*/  LEA.HI.X.SX32 R7, R27, R4, 0x1, P6 ;  /* 0x000000041b077211 */ /* 0x000fe200030f0eff */
[----:B0-----:R-:W2:Y:S01]  /*cd90*/  LDL.LU.64 R2, [R1+0x12a8] ;  /* 0x0012a80001027983 */ /* 0x001ea20000300a00 */
[----:B------:R-:W0:Y:S03]  /*cda0*/  LDC R27, c[0x0][0x3d8] ;  /* 0x0000f600ff1b7b82 */ /* 0x000e260000000800 */
[----:B------:R1:W-:Y:S02]  /*cdb0*/  STL.64 [R1+0xf58], R6 ;  /* 0x000f580601007387 */ /* 0x0003e40000100a00 */
[----:B-1----:R-:W-:-:S04]  /*cdc0*/  LEA R6, P3, R28, R0, 0x1 ;  /* 0x000000001c067211 */ /* 0x002fc800078608ff */
[----:B------:R-:W-:Y:S01]  /*cdd0*/  LEA.HI.X.SX32 R7, R28, R4, 0x1, P3 ;  /* 0x000000041c077211 */ /* 0x000fe200018f0eff */
[----:B------:R-:W-:Y:S01]  /*cde0*/  IMAD R23, R23, 0x4, R22 ;  /* 0x0000000417177824 */ /* 0x000fe200078e0216 */
[----:B------:R-:W1:Y:S01]  /*cdf0*/  LDC R28, c[0x0][0x3d8] ;  /* 0x0000f600ff1c7b82 */ /* 0x000e620000000800 */
[----:B---3--:R-:W-:-:S04]  /*ce00*/  LEA R18, P5, R21, R0, 0x1 ;  /* 0x0000000015127211 */ /* 0x008fc800078a08ff */
[----:B------:R-:W-:-:S05]  /*ce10*/  LEA.HI.X.SX32 R19, R21, R4, 0x1, P5 ;  /* 0x0000000415137211 */ /* 0x000fca00028f0eff */
[----:B------:R-:W-:Y:S04]  /*ce20*/  STL.64 [R1+0xf60], R18 ;  /* 0x000f601201007387 */ /* 0x000fe80000100a00 */
[----:B------:R3:W-:Y:S04]  /*ce30*/  STL.64 [R1+0xf50], R6 ;  /* 0x000f500601007387 */ /* 0x0007e80000100a00 */
[----:B---3--:R-:W3:Y:S01]  /*ce40*/  LDL.LU.64 R6, [R1+0x12a0] ;  /* 0x0012a00001067983 */ /* 0x008ee20000300a00 */
[----:B------:R-:W-:-:S05]  /*ce50*/  LEA R24, R24, R23, 0x2 ;  /* 0x0000001718187211 */ /* 0x000fca00078e10ff */
[----:B-----5:R-:W-:Y:S01]  /*ce60*/  IMAD R25, R25, 0x4, R24 ;  /* 0x0000000419197824 */ /* 0x020fe200078e0218 */
[----:B------:R-:W-:-:S04]  /*ce70*/  LEA R20, P5, R14, R0, 0x1 ;  /* 0x000000000e147211 */ /* 0x000fc800078a08ff */
[----:B------:R-:W-:Y:S02]  /*ce80*/  LEA R26, R26, R25, 0x2 ;  /* 0x000000191a1a7211 */ /* 0x000fe400078e10ff */
[----:B------:R-:W-:-:S03]  /*ce90*/  LEA.HI.X.SX32 R21, R14, R4, 0x1, P5 ;  /* 0x000000040e157211 */ /* 0x000fc600028f0eff */
[----:B0-----:R-:W-:-:S05]  /*cea0*/  IMAD R27, R27, 0x4, R26 ;  /* 0x000000041b1b7824 */ /* 0x001fca00078e021a */
[----:B-1----:R-:W-:Y:S02]  /*ceb0*/  LEA R28, R28, R27, 0x2 ;  /* 0x0000001b1c1c7211 */ /* 0x002fe400078e10ff */
[----:B--2---:R-:W-:-:S04]  /*cec0*/  LEA R18, P6, R3, R0, 0x1 ;  /* 0x0000000003127211 */ /* 0x004fc800078c08ff */
[----:B------:R-:W-:Y:S02]  /*ced0*/  LEA.HI.X.SX32 R19, R3, R4, 0x1, P6 ;  /* 0x0000000403137211 */ /* 0x000fe400030f0eff */
[----:B------:R-:W2:Y:S04]  /*cee0*/  LDL.LU R3, [R1+0x1298] ;  /* 0x0012980001037983 */ /* 0x000ea80000300800 */
[----:B------:R0:W-:Y:S04]  /*cef0*/  STL.64 [R1+0xf48], R20 ;  /* 0x000f481401007387 */ /* 0x0001e80000100a00 */
[----:B------:R1:W-:Y:S04]  /*cf00*/  STL.64 [R1+0x1270], R26 ;  /* 0x0012701a01007387 */ /* 0x0003e80000100a00 */
[----:B------:R5:W-:Y:S01]  /*cf10*/  STL.64 [R1+0xf40], R18 ;  /* 0x000f401201007387 */ /* 0x000be20000100a00 */
[----:B0-----:R-:W0:Y:S01]  /*cf20*/  LDC R21, c[0x0][0x3d8] ;  /* 0x0000f600ff157b82 */ /* 0x001e220000000800 */
[----:B-1----:R-:W-:-:S02]  /*cf30*/  MOV R27, R15 ;  /* 0x0000000f001b7202 */ /* 0x002fc40000000f00 */
[----:B-----5:R-:W-:-:S04]  /*cf40*/  LEA R18, P6, R5, R0, 0x1 ;  /* 0x0000000005127211 */ /* 0x020fc800078c08ff */
[----:B------:R-:W-:Y:S02]  /*cf50*/  LEA.HI.X.SX32 R19, R5, R4, 0x1, P6 ;  /* 0x0000000405137211 */ /* 0x000fe400030f0eff */
[----:B---3--:R-:W-:-:S05]  /*cf60*/  LEA R14, P3, R6, R0, 0x1 ;  /* 0x00000000060e7211 */ /* 0x008fca00078608ff */
[----:B------:R1:W-:Y:S01]  /*cf70*/  STL [R1+0xf38], R14 ;  /* 0x000f380e01007387 */ /* 0x0003e20000100800 */
[----:B------:R-:W-:Y:S01]  /*cf80*/  IMAD.MOV.U32 R26, RZ, RZ, R14 ;  /* 0x000000ffff1a7224 */ /* 0x000fe200078e000e */
[----:B-1----:R-:W-:-:S04]  /*cf90*/  LEA R14, P5, R2, R0, 0x1 ;  /* 0x00000000020e7211 */ /* 0x002fc800078a08ff */
[----:B------:R-:W-:-:S05]  /*cfa0*/  LEA.HI.X.SX32 R15, R2, R4, 0x1, P5 ;  /* 0x00000004020f7211 */ /* 0x000fca00028f0eff */
[----:B------:R1:W-:Y:S02]  /*cfb0*/  STL.64 [R1+0xf30], R14 ;  /* 0x000f300e01007387 */ /* 0x0003e40000100a00 */
[----:B-1----:R-:W1:Y:S01]  /*cfc0*/  LDC R15, c[0x0][0x3d8] ;  /* 0x0000f600ff0f7b82 */ /* 0x002e620000000800 */
[----:B------:R-:W-:Y:S01]  /*cfd0*/  LEA.HI.X.SX32 R27, R6, R4, 0x1, P3 ;  /* 0x00000004061b7211 */ /* 0x000fe200018f0eff */
[----:B0-----:R-:W-:Y:S01]  /*cfe0*/  IMAD R6, R21, 0x4, R28 ;  /* 0x0000000415067824 */ /* 0x001fe200078e021c */
[----:B------:R-:W-:-:S05]  /*cff0*/  MOV R26, R16 ;  /* 0x00000010001a7202 */ /* 0x000fca0000000f00 */
[----:B------:R-:W0:Y:S01]  /*d000*/  LDC R14, c[0x0][0x3d8] ;  /* 0x0000f600ff0e7b82 */ /* 0x000e220000000800 */
[----:B-1----:R-:W-:-:S07]  /*d010*/  LEA R2, R15, R6, 0x2 ;  /* 0x000000060f027211 */ /* 0x002fce00078e10ff */
[----:B------:R-:W1:Y:S01]  /*d020*/  LDC R15, c[0x0][0x3d8] ;  /* 0x0000f600ff0f7b82 */ /* 0x000e620000000800 */
[----:B------:R-:W-:Y:S01]  /*d030*/  LEA R20, P3, R7, R0, 0x1 ;  /* 0x0000000007147211 */ /* 0x000fe200078608ff */
[----:B-1----:R-:W-:-:S06]  /*d040*/  IMAD R5, R15, 0x4, R2 ;  /* 0x000000040f057824 */ /* 0x002fcc00078e0202 */
[----:B------:R-:W1:Y:S01]  /*d050*/  LDC R15, c[0x0][0x3d8] ;  /* 0x0000f600ff0f7b82 */ /* 0x000e620000000800 */
[----:B------:R-:W-:Y:S02]  /*d060*/  LEA.HI.X.SX32 R21, R7, R4, 0x1, P3 ;  /* 0x0000000407157211 */ /* 0x000fe400018f0eff */
[----:B----4-:R-:W-:Y:S01]  /*d070*/  LEA R16, P6, R8, R0, 0x1 ;  /* 0x0000000008107211 */ /* 0x010fe200078c08ff */
[----:B-1----:R-:W-:-:S04]  /*d080*/  IMAD R7, R15, 0x4, R5 ;  /* 0x000000040f077824 */ /* 0x002fc800078e0205 */
[----:B------:R-:W1:Y:S01]  /*d090*/  LDC R15, c[0x0][0x3d8] ;  /* 0x0000f600ff0f7b82 */ /* 0x000e620000000800 */
[----:B------:R3:W-:Y:S04]  /*d0a0*/  STL [R1+0xf3c], R27 ;  /* 0x000f3c1b01007387 */ /* 0x0007e80000100800 */
[----:B------:R4:W-:Y:S01]  /*d0b0*/  STL.64 [R1+0xf28], R18 ;  /* 0x000f281201007387 */ /* 0x0009e20000100a00 */
[----:B---3--:R-:W-:Y:S01]  /*d0c0*/  IMAD.MOV.U32 R27, RZ, RZ, R17 ;  /* 0x000000ffff1b7224 */ /* 0x008fe200078e0011 */
[----:B------:R-:W-:Y:S02]  /*d0d0*/  LEA.HI.X.SX32 R17, R8, R4, 0x1, P6 ;  /* 0x0000000408117211 */ /* 0x000fe400030f0eff */
[----:B----4-:R-:W-:-:S04]  /*d0e0*/  LEA R18, P5, R29, R0, 0x1 ;  /* 0x000000001d127211 */ /* 0x010fc800078a08ff */
[----:B------:R-:W-:Y:S01]  /*d0f0*/  LEA.HI.X.SX32 R19, R29, R4, 0x1, P5 ;  /* 0x000000041d137211 */ /* 0x000fe200028f0eff */
[----:B------:R3:W-:Y:S01]  /*d100*/  STL.64 [R1+0xf20], R20 ;  /* 0x000f201401007387 */ /* 0x0007e20000100a00 */
[----:B0-----:R-:W-:Y:S01]  /*d110*/  LEA R14, R14, R9, 0x2 ;  /* 0x000000090e0e7211 */ /* 0x001fe200078e10ff */
[----:B------:R-:W0:Y:S01]  /*d120*/  LDC R29, c[0x0][0x3d8] ;  /* 0x0000f600ff1d7b82 */ /* 0x000e220000000800 */
[----:B-1----:R-:W-:-:S07]  /*d130*/  LEA R8, R15, R7, 0x2 ;  /* 0x000000070f087211 */ /* 0x002fce00078e10ff */
[----:B------:R-:W1:Y:S01]  /*d140*/  LDC R15, c[0x0][0x3d8] ;  /* 0x0000f600ff0f7b82 */ /* 0x000e620000000800 */
[----:B------:R-:W-:Y:S01]  /*d150*/  STL.64 [R1+0xf18], R18 ;  /* 0x000f181201007387 */ /* 0x000fe20000100a00 */
[----:B---3--:R-:W-:-:S03]  /*d160*/  LEA R20, P3, R9, R0, 0x1 ;  /* 0x0000000009147211 */ /* 0x008fc600078608ff */
[----:B------:R3:W-:Y:S01]  /*d170*/  STL.64 [R1+0xf10], R16 ;  /* 0x000f101001007387 */ /* 0x0007e20000100a00 */
[----:B------:R-:W-:Y:S02]  /*d180*/  LEA.HI.X.SX32 R21, R9, R4, 0x1, P3 ;  /* 0x0000000409157211 */ /* 0x000fe400018f0eff */
[----:B---3--:R-:W-:-:S04]  /*d190*/  LEA R16, P6, R10, R0, 0x1 ;  /* 0x000000000a107211 */ /* 0x008fc800078c08ff */
[----:B------:R-:W-:Y:S01]  /*d1a0*/  LEA.HI.X.SX32 R17, R10, R4, 0x1, P6 ;  /* 0x000000040a117211 */ /* 0x000fe200030f0eff */
[----:B------:R-:W-:Y:S01]  /*d1b0*/  STL.64 [R1+0xf08], R20 ;  /* 0x000f081401007387 */ /* 0x000fe20000100a00 */
[----:B------:R-:W-:-:S03]  /*d1c0*/  LEA R18, P5, R14, R0, 0x1 ;  /* 0x000000000e127211 */ /* 0x000fc600078a08ff */
[----:B------:R3:W-:Y:S01]  /*d1d0*/  STL.64 [R1+0xef8], R16 ;  /* 0x000ef81001007387 */ /* 0x0007e20000100a00 */
[----:B------:R-:W-:Y:S02]  /*d1e0*/  LEA.HI.X.SX32 R19, R14, R4, 0x1, P5 ;  /* 0x000000040e137211 */ /* 0x000fe400028f0eff */
[CC--:B------:R-:W-:Y:S01]  /*d1f0*/  LEA R14, P5, R12.reuse, R0.reuse, 0x1 ;  /* 0x000000000c0e7211 */ /* 0x0c0fe200078a08ff */
[----:B-1----:R-:W-:Y:S01]  /*d200*/  IMAD R9, R15, 0x4, R8 ;  /* 0x000000040f097824 */ /* 0x002fe200078e0208 */
[C---:B---3--:R-:W-:Y:S02]  /*d210*/  LEA R16, P3, R11.reuse, R0, 0x1 ;  /* 0x000000000b107211 */ /* 0x048fe400078608ff */
[-C--:B------:R-:W-:Y:S02]  /*d220*/  LEA.HI.X.SX32 R15, R12, R4.reuse, 0x1, P5 ;  /* 0x000000040c0f7211 */ /* 0x080fe400028f0eff */
[----:B------:R-:W-:Y:S01]  /*d230*/  LEA.HI.X.SX32 R17, R11, R4, 0x1, P3 ;  /* 0x000000040b117211 */ /* 0x000fe200018f0eff */
[----:B------:R1:W-:Y:S04]  /*d240*/  STL.64 [R1+0xf00], R18 ;  /* 0x000f001201007387 */ /* 0x0003e80000100a00 */
[----:B------:R3:W-:Y:S01]  /*d250*/  STL.64 [R1+0xef0], R16 ;  /* 0x000ef01001007387 */ /* 0x0007e20000100a00 */
[----:B-1----:R-:W1:Y:S03]  /*d260*/  LDC R19, c[0x0][0x3d8] ;  /* 0x0000f600ff137b82 */ /* 0x002e660000000800 */
[----:B---3--:R-:W3:Y:S04]  /*d270*/  LDL.LU.64 R16, [R1+0x1290] ;  /* 0x0012900001107983 */ /* 0x008ee80000300a00 */
[----:B------:R4:W-:Y:S04]  /*d280*/  STL.64 [R1+0xee8], R14 ;  /* 0x000ee80e01007387 */ /* 0x0009e80000100a00 */
[----:B----4-:R-:W4:Y:S01]  /*d290*/  LDL.LU.64 R14, [R1+0x1288] ;  /* 0x00128800010e7983 */ /* 0x010f220000300a00 */
[----:B-1----:R-:W-:-:S02]  /*d2a0*/  LEA R10, R19, R9, 0x2 ;  /* 0x00000009130a7211 */ /* 0x002fc400078e10ff */
[----:B------:R-:W1:Y:S01]  /*d2b0*/  LDC R19, c[0x0][0x3d8] ;  /* 0x0000f600ff137b82 */ /* 0x000e620000000800 */
[----:B------:R-:W-:-:S04]  /*d2c0*/  LEA R20, P6, R13, R0, 0x1 ;  /* 0x000000000d147211 */ /* 0x000fc800078c08ff */
[----:B------:R-:W-:-:S05]  /*d2d0*/  LEA.HI.X.SX32 R21, R13, R4, 0x1, P6 ;  /* 0x000000040d157211 */ /* 0x000fca00030f0eff */
[----:B------:R3:W-:Y:S01]  /*d2e0*/  STL.64 [R1+0xee0], R20 ;  /* 0x000ee01401007387 */ /* 0x0007e20000100a00 */
[----:B-1----:R-:W-:Y:S01]  /*d2f0*/  IMAD R11, R19, 0x4, R10 ;  /* 0x00000004130b7824 */ /* 0x002fe200078e020a */
[CC--:B----4-:R-:W-:Y:S02]  /*d300*/  LEA R12, P3, R14.reuse, R0.reuse, 0x1 ;  /* 0x000000000e0c7211 */ /* 0x0d0fe400078608ff */
[C---:B------:R-:W-:Y:S02]  /*d310*/  LEA R18, P5, R15.reuse, R0, 0x1 ;  /* 0x000000000f127211 */ /* 0x040fe400078a08ff */
[-C--:B------:R-:W-:Y:S02]  /*d320*/  LEA.HI.X.SX32 R13, R14, R4.reuse, 0x1, P3 ;  /* 0x000000040e0d7211 */ /* 0x080fe400018f0eff */
[----:B------:R-:W-:-:S03]  /*d330*/  LEA.HI.X.SX32 R19, R15, R4, 0x1, P5 ;  /* 0x000000040f137211 */ /* 0x000fc600028f0eff */
[----:B------:R-:W-:Y:S04]  /*d340*/  STL.64 [R1+0xed8], R12 ;  /* 0x000ed80c01007387 */ /* 0x000fe80000100a00 */
[----:B------:R-:W-:Y:S04]  /*d350*/  STL.64 [R1+0x1268], R10 ;  /* 0x0012680a01007387 */ /* 0x000fe80000100a00 */
[----:B------:R1:W-:Y:S01]  /*d360*/  STL.64 [R1+0xed0], R18 ;  /* 0x000ed01201007387 */ /* 0x0003e20000100a00 */
[----:B---3--:R-:W-:-:S03]  /*d370*/  LEA R20, P6, R16, R0, 0x1 ;  /* 0x0000000010147211 */ /* 0x008fc600078c08ff */
[----:B-1----:R-:W3:Y:S01]  /*d380*/  LDL.LU.64 R18, [R1+0x1280] ;  /* 0x0012800001127983 */ /* 0x002ee20000300a00 */
[----:B------:R-:W-:-:S05]  /*d390*/  LEA.HI.X.SX32 R21, R16, R4, 0x1, P6 ;  /* 0x0000000410157211 */ /* 0x000fca00030f0eff */
[----:B------:R1:W-:Y:S02]  /*d3a0*/  STL.64 [R1+0xec8], R20 ;  /* 0x000ec81401007387 */ /* 0x0003e40000100a00 */
[----:B-1----:R-:W-:-:S04]  /*d3b0*/  LEA R20, P3, R17, R0, 0x1 ;  /* 0x0000000011147211 */ /* 0x002fc800078608ff */
[----:B------:R-:W-:-:S05]  /*d3c0*/  LEA.HI.X.SX32 R21, R17, R4, 0x1, P3 ;  /* 0x0000000411157211 */ /* 0x000fca00018f0eff */
[----:B------:R1:W-:Y:S04]  /*d3d0*/  STL.64 [R1+0xec0], R20 ;  /* 0x000ec01401007387 */ /* 0x0003e80000100a00 */
[----:B-1----:R-:W4:Y:S01]  /*d3e0*/  LDL.LU.64 R20, [R1+0x1278] ;  /* 0x0012780001147983 */ /* 0x002f220000300a00 */
[----:B0-----:R-:W-:Y:S02]  /*d3f0*/  LEA R12, R29, R11, 0x2 ;  /* 0x0000000b1d0c7211 */ /* 0x001fe400078e10ff */
[----:B------:R-:W-:Y:S01]  /*d400*/  MOV R11, R27 ;  /* 0x0000001b000b7202 */ /* 0x000fe20000000f00 */
[----:B------:R-:W-:Y:S01]  /*d410*/  IMAD.MOV.U32 R10, RZ, RZ, R26 ;  /* 0x000000ffff0a7224 */ /* 0x000fe200078e001a */
[----:B------:R-:W0:Y:S08]  /*d420*/  LDC R27, c[0x0][0x3d8] ;  /* 0x0000f600ff1b7b82 */ /* 0x000e300000000800 */
[----:B------:R-:W1:Y:S01]  /*d430*/  LDC R29, c[0x0][0x3d8] ;  /* 0x0000f600ff1d7b82 */ /* 0x000e620000000800 */
[----:B0-----:R-:W-:-:S02]  /*d440*/  IMAD R13, R27, 0x4, R12 ;  /* 0x000000041b0d7824 */ /* 0x001fc400078e020c */
[----:B------:R-:W-:Y:S01]  /*d450*/  IMAD.MOV.U32 R17, RZ, RZ, R15 ;  /* 0x000000ffff117224 */ /* 0x000fe200078e000f */
[CC--:B---3--:R-:W-:Y:S02]  /*d460*/  LEA R26, P5, R18.reuse, R0.reuse, 0x1 ;  /* 0x00000000121a7211 */ /* 0x0c8fe400078a08ff */
[----:B------:R-:W-:Y:S02]  /*d470*/  LEA R14, P6, R19, R0, 0x1 ;  /* 0x00000000130e7211 */ /* 0x000fe400078c08ff */
[----:B------:R-:W-:-:S03]  /*d480*/  LEA.HI.X.SX32 R27, R18, R4, 0x1, P5 ;  /* 0x00000004121b7211 */ /* 0x000fc600028f0eff */
[----:B------:R-:W-:Y:S04]  /*d490*/  STL [R1+0xeb0], R14 ;  /* 0x000eb00e01007387 */ /* 0x000fe80000100800 */
[----:B------:R0:W-:Y:S02]  /*d4a0*/  STL.64 [R1+0xeb8], R26 ;  /* 0x000eb81a01007387 */ /* 0x0001e40000100a00 */
[----:B0-----:R-:W0:Y:S01]  /*d4b0*/  LDC R27, c[0x0][0x3d8] ;  /* 0x0000f600ff1b7b82 */ /* 0x001e220000000800 */
[----:B------:R-:W-:Y:S02]  /*d4c0*/  MOV R16, R14 ;  /* 0x0000000e00107202 */ /* 0x000fe40000000f00 */
[----:B------:R-:W-:Y:S02]  /*d4d0*/  LEA.HI.X.SX32 R17, R19, R4, 0x1, P6 ;  /* 0x0000000413117211 */ /* 0x000fe400030f0eff */
[----:B-1----:R-:W-:-:S03]  /*d4e0*/  LEA R14, R29, R13, 0x2 ;  /* 0x0000000d1d0e7211 */ /* 0x002fc600078e10ff */
[----:B------:R1:W-:Y:S01]  /*d4f0*/  STL [R1+0xeb4], R17 ;  /* 0x000eb41101007387 */ /* 0x0003e20000100800 */
[CC--:B----4-:R-:W-:Y:S01]  /*d500*/  LEA R16, P3, R20.reuse, R0.reuse, 0x1 ;  /* 0x0000000014107211 */ /* 0x0d0fe200078608ff */
[----:B------:R-:W-:Y:S01]  /*d510*/  IMAD.MOV.U32 R18, RZ, RZ, R10 ;  /* 0x000000ffff127224 */ /* 0x000fe200078e000a */
[----:B------:R-:W-:Y:S01]  /*d520*/  LEA R26, P5, R21, R0, 0x1 ;  /* 0x00000000151a7211 */ /* 0x000fe200078a08ff */
[----:B------:R-:W3:Y:S01]  /*d530*/  LDC R29, c[0x0][0x3d8] ;  /* 0x0000f600ff1d7b82 */ /* 0x000ee20000000800 */
[-C--:B-1----:R-:W-:Y:S01]  /*d540*/  LEA.HI.X.SX32 R17, R20, R4.reuse, 0x1, P3 ;  /* 0x0000000414117211 */ /* 0x082fe200018f0eff */
[----:B0-----:R-:W-:Y:S01]  /*d550*/  IMAD R15, R27, 0x4, R14 ;  /* 0x000000041b0f7824 */ /* 0x001fe200078e020e */
[----:B------:R-:W-:-:S03]  /*d560*/  LEA.HI.X.SX32 R27, R21, R4, 0x1, P5 ;  /* 0x00000004151b7211 */ /* 0x000fc600028f0eff */
[----:B------:R-:W-:Y:S01]  /*d570*/  STL.64 [R1+0xea8], R16 ;  /* 0x000ea81001007387 */ /* 0x000fe20000100a00 */
[----:B------:R-:W-:-:S03]  /*d580*/  LEA R10, P6, R22, R0, 0x1 ;  /* 0x00000000160a7211 */ /* 0x000fc600078c08ff */
[----:B------:R0:W-:Y:S01]  /*d590*/  STL.64 [R1+0xea0], R26 ;  /* 0x000ea01a01007387 */ /* 0x0001e20000100a00 */
[----:B------:R-:W-:Y:S02]  /*d5a0*/  MOV R19, R11 ;  /* 0x0000000b00137202 */ /* 0x000fe40000000f00 */
[----:B------:R-:W-:Y:S02]  /*d5b0*/  LEA.HI.X.SX32 R11, R22, R4, 0x1, P6 ;  /* 0x00000004160b7211 */ /* 0x000fe400030f0eff */
[----:B0-----:R-:W-:-:S04]  /*d5c0*/  LEA R26, P3, R23, R0, 0x1 ;  /* 0x00000000171a7211 */ /* 0x001fc800078608ff */
[----:B------:R-:W-:Y:S01]  /*d5d0*/  LEA.HI.X.SX32 R27, R23, R4, 0x1, P3 ;  /* 0x00000004171b7211 */ /* 0x000fe200018f0eff */
[----:B------:R-:W-:Y:S04]  /*d5e0*/  STL.64 [R1+0xe98], R10 ;  /* 0x000e980a01007387 */ /* 0x000fe80000100a00 */
[----:B------:R0:W-:Y:S04]  /*d5f0*/  STL.64 [R1+0xe90], R26 ;  /* 0x000e901a01007387 */ /* 0x0001e80000100a00 */
[----:B0-----:R-:W4:Y:S01]  /*d600*/  LDL.LU.64 R26, [R1+0x1270] ;  /* 0x00127000011a7983 */ /* 0x001f220000300a00 */
[----:B------:R-:W-:-:S02]  /*d610*/  LEA R20, P5, R24, R0, 0x1 ;  /* 0x0000000018147211 */ /* 0x000fc400078a08ff */
[C---:B------:R-:W-:Y:S02]  /*d620*/  LEA R10, P6, R25.reuse, R0, 0x1 ;  /* 0x00000000190a7211 */ /* 0x040fe400078c08ff */
[-C--:B------:R-:W-:Y:S02]  /*d630*/  LEA.HI.X.SX32 R21, R24, R4.reuse, 0x1, P5 ;  /* 0x0000000418157211 */ /* 0x080fe400028f0eff */
[----:B------:R-:W-:-:S03]  /*d640*/  LEA.HI.X.SX32 R11, R25, R4, 0x1, P6 ;  /* 0x00000004190b7211 */ /* 0x000fc600030f0eff */
[----:B------:R-:W-:Y:S04]  /*d650*/  STL.64 [R1+0xe88], R20 ;  /* 0x000e881401007387 */ /* 0x000fe80000100a00 */
[----:B------:R0:W-:Y:S02]  /*d660*/  STL.64 [R1+0xe80], R10 ;  /* 0x000e800a01007387 */ /* 0x0001e40000100a00 */
[----:B0-----:R-:W-:-:S04]  /*d670*/  LEA R10, P6, R28, R0, 0x1 ;  /* 0x000000001c0a7211 */ /* 0x001fc800078c08ff */
[----:B------:R-:W-:Y:S02]  /*d680*/  LEA.HI.X.SX32 R11, R28, R4, 0x1, P6 ;  /* 0x000000041c0b7211 */ /* 0x000fe400030f0eff */
[----:B---3--:R-:W-:Y:S02]  /*d690*/  LEA R16, R29, R15, 0x2 ;  /* 0x0000000f1d107211 */ /* 0x008fe400078e10ff */
[----:B------:R-:W0:Y:S03]  /*d6a0*/  LDC R29, c[0x0][0x3d8] ;  /* 0x0000f600ff1d7b82 */ /* 0x000e260000000800 */
[----:B0-----:R-:W-:-:S05]  /*d6b0*/  IMAD R17, R29, 0x4, R16 ;  /* 0x000000041d117824 */ /* 0x001fca00078e0210 */
[----:B------:R-:W0:Y:S01]  /*d6c0*/  LDC R29, c[0x0][0x3d8] ;  /* 0x0000f600ff1d7b82 */ /* 0x000e220000000800 */
[----:B------:R-:W-:Y:S02]  /*d6d0*/  MOV R22, R18 ;  /* 0x0000001200167202 */ /* 0x000fe40000000f00 */
[----:B0-----:R-:W-:-:S05]  /*d6e0*/  LEA R18, R29, R17, 0x2 ;  /* 0x000000111d127211 */ /* 0x001fca00078e10ff */
[----:B------:R-:W0:Y:S01]  /*d6f0*/  LDC R29, c[0x0][0x3d8] ;  /* 0x0000f600ff1d7b82 */ /* 0x000e220000000800 */
[----:B------:R-:W-:Y:S02]  /*d700*/  IMAD.MOV.U32 R23, RZ, RZ, R19 ;  /* 0x000000ffff177224 */ /* 0x000fe400078e0013 */
[----:B0-----:R-:W-:-:S05]  /*d710*/  IMAD R19, R29, 0x4, R18 ;  /* 0x000000041d137824 */ /* 0x001fca00078e0212 */
[----:B------:R-:W0:Y:S01]  /*d720*/  LDC R29, c[0x0][0x3d8] ;  /* 0x0000f600ff1d7b82 */ /* 0x000e220000000800 */
[CC--:B----4-:R-:W-:Y:S02]  /*d730*/  LEA R20, P3, R26.reuse, R0.reuse, 0x1 ;  /* 0x000000001a147211 */ /* 0x0d0fe400078608ff */
[C---:B------:R-:W-:Y:S02]  /*d740*/  LEA R24, P5, R27.reuse, R0, 0x1 ;  /* 0x000000001b187211 */ /* 0x040fe400078a08ff */
[-C--:B------:R-:W-:Y:S02]  /*d750*/  LEA.HI.X.SX32 R21, R26, R4.reuse, 0x1, P3 ;  /* 0x000000041a157211 */ /* 0x080fe400018f0eff */
[----:B------:R-:W-:-:S03]  /*d760*/  LEA.HI.X.SX32 R25, R27, R4, 0x1, P5 ;  /* 0x000000041b197211 */ /* 0x000fc600028f0eff */
[----:B------:R-:W-:Y:S01]  /*d770*/  STL.64 [R1+0xe78], R20 ;  /* 0x000e781401007387 */ /* 0x000fe20000100a00 */
[----:B------:R-:W-:-:S03]  /*d780*/  LEA R26, P3, R6, R0, 0x1 ;  /* 0x00000000061a7211 */ /* 0x000fc600078608ff */
[----:B------:R-:W-:Y:S04]  /*d790*/  STL.64 [R1+0xe70], R24 ;  /* 0x000e701801007387 */ /* 0x000fe80000100a00 */
[----:B------:R1:W-:Y:S01]  /*d7a0*/  STL.64 [R1+0xe68], R10 ;  /* 0x000e680a01007387 */ /* 0x0003e20000100a00 */
[----:B------:R-:W-:Y:S02]  /*d7b0*/  LEA.HI.X.SX32 R27, R6, R4, 0x1, P3 ;  /* 0x00000004061b7211 */ /* 0x000fe400018f0eff */
[----:B-1----:R-:W-:-:S04]  /*d7c0*/  LEA R10, P6, R5, R0, 0x1 ;  /* 0x00000000050a7211 */ /* 0x002fc800078c08ff */
[----:B------:R-:W-:Y:S01]  /*d7d0*/  LEA.HI.X.SX32 R11, R5, R4, 0x1, P6 ;  /* 0x00000004050b7211 */ /* 0x000fe200030f0eff */
[----:B------:R-:W-:Y:S01]  /*d7e0*/  STL.64 [R1+0xe60], R26 ;  /* 0x000e601a01007387 */ /* 0x000fe20000100a00 */
[----:B------:R-:W-:-:S03]  /*d7f0*/  LEA R24, P5, R2, R0, 0x1 ;  /* 0x0000000002187211 */ /* 0x000fc600078a08ff */
[----:B------:R1:W-:Y:S01]  /*d800*/  STL.64 [R1+0xe50], R10 ;  /* 0x000e500a01007387 */ /* 0x0003e20000100a00 */
[----:B------:R-:W-:Y:S02]  /*d810*/  LEA.HI.X.SX32 R25, R2, R4, 0x1, P5 ;  /* 0x0000000402197211 */ /* 0x000fe400028f0eff */
[----:B-1----:R-:W-:-:S04]  /*d820*/  LEA R10, P3, R7, R0, 0x1 ;  /* 0x00000000070a7211 */ /* 0x002fc800078608ff */
[----:B------:R-:W-:Y:S01]  /*d830*/  LEA.HI.X.SX32 R11, R7, R4, 0x1, P3 ;  /* 0x00000004070b7211 */ /* 0x000fe200018f0eff */
[----:B------:R-:W-:Y:S04]  /*d840*/  STL.64 [R1+0xe58], R24 ;  /* 0x000e581801007387 */ /* 0x000fe80000100a00 */
[----:B------:R1:W-:Y:S04]  /*d850*/  STL.64 [R1+0xe48], R10 ;  /* 0x000e480a01007387 */ /* 0x0003e80000100a00 */
[----:B-1----:R-:W3:Y:S01]  /*d860*/  LDL.LU.64 R10, [R1+0x1268] ;  /* 0x00126800010a7983 */ /* 0x002ee20000300a00 */
[----:B0-----:R-:W-:-:S02]  /*d870*/  LEA R20, R29, R19, 0x2 ;  /* 0x000000131d147211 */ /* 0x001fc400078e10ff */
[----:B------:R-:W0:Y:S03]  /*d880*/  LDC R29, c[0x0][0x3d8] ;  /* 0x0000f600ff1d7b82 */ /* 0x000e260000000800 */
[----:B0-----:R-:W-:-:S05]  /*d890*/  IMAD R21, R29, 0x4, R20 ;  /* 0x000000041d157824 */ /* 0x001fca00078e0214 */
[----:B------:R-:W0:Y:S02]  /*d8a0*/  LDC R29, c[0x0][0x3d8] ;  /* 0x0000f600ff1d7b82 */ /* 0x000e240000000800 */
[----:B0-----:R-:W-:-:S06]  /*d8b0*/  LEA R6, R29, R21, 0x2 ;  /* 0x000000151d067211 */ /* 0x001fcc00078e10ff */
[----:B------:R-:W0:Y:S02]  /*d8c0*/  LDC R29, c[0x0][0x3d8] ;  /* 0x0000f600ff1d7b82 */ /* 0x000e240000000800 */
[----:B0-----:R-:W-:-:S06]  /*d8d0*/  IMAD R2, R29, 0x4, R6 ;  /* 0x000000041d027824 */ /* 0x001fcc00078e0206 */
[----:B------:R-:W0:Y:S02]  /*d8e0*/  LDC R29, c[0x0][0x3d8] ;  /* 0x0000f600ff1d7b82 */ /* 0x000e240000000800 */
[----:B0-----:R-:W-:-:S06]  /*d8f0*/  LEA R5, R29, R2, 0x2 ;  /* 0x000000021d057211 */ /* 0x001fcc00078e10ff */
[----:B------:R-:W0:Y:S01]  /*d900*/  LDC R29, c[0x0][0x3d8] ;  /* 0x0000f600ff1d7b82 */ /* 0x000e220000000800 */
[CC--:B------:R-:W-:Y:S02]  /*d910*/  LEA R26, P5, R8.reuse, R0.reuse, 0x1 ;  /* 0x00000000081a7211 */ /* 0x0c0fe400078a08ff */
[----:B------:R-:W-:Y:S02]  /*d920*/  LEA R24, P6, R9, R0, 0x1 ;  /* 0x0000000009187211 */ /* 0x000fe400078c08ff */
[-C--:B------:R-:W-:Y:S01]  /*d930*/  LEA.HI.X.SX32 R27, R8, R4.reuse, 0x1, P5 ;  /* 0x00000004081b7211 */ /* 0x080fe200028f0eff */
[----:B0-----:R-:W-:Y:S02]  /*d940*/  IMAD R7, R29, 0x4, R5 ;  /* 0x000000041d077824 */ /* 0x001fe400078e0205 */
[----:B------:R-:W0:Y:S01]  /*d950*/  LDC R29, c[0x0][0x3d8] ;  /* 0x0000f600ff1d7b82 */ /* 0x000e220000000800 */
[----:B------:R-:W-:Y:S01]  /*d960*/  LEA.HI.X.SX32 R25, R9, R4, 0x1, P6 ;  /* 0x0000000409197211 */ /* 0x000fe200030f0eff */
[----:B------:R-:W-:Y:S04]  /*d970*/  STL.64 [R1+0xe40], R26 ;  /* 0x000e401a01007387 */ /* 0x000fe80000100a00 */
[----:B------:R1:W-:Y:S02]  /*d980*/  STL.64 [R1+0xe38], R24 ;  /* 0x000e381801007387 */ /* 0x0003e40000100a00 */
[----:B-1----:R-:W-:-:S04]  /*d990*/  LEA R24, P6, R12, R0, 0x1 ;  /* 0x000000000c187211 */ /* 0x002fc800078c08ff */
[----:B------:R-:W-:Y:S02]  /*d9a0*/  LEA.HI.X.SX32 R25, R12, R4, 0x1, P6 ;  /* 0x000000040c197211 */ /* 0x000fe400030f0eff */
[----:B---3--:R-:W-:-:S04]  /*d9b0*/  LEA R8, P3, R10, R0, 0x1 ;  /* 0x000000000a087211 */ /* 0x008fc800078608ff */
[----:B------:R-:W-:-:S05]  /*d9c0*/  LEA.HI.X.SX32 R9, R10, R4, 0x1, P3 ;  /* 0x000000040a097211 */ /* 0x000fca00018f0eff */
[----:B------:R0:W-:Y:S02]  /*d9d0*/  STL.64 [R1+0xe30], R8 ;  /* 0x000e300801007387 */ /* 0x0001e40000100a00 */
[----:B0-----:R-:W-:Y:S02]  /*d9e0*/  LEA R8, R29, R7, 0x2 ;  /* 0x000000071d087211 */ /* 0x001fe400078e10ff */
[----:B------:R-:W0:Y:S01]  /*d9f0*/  LDC R29, c[0x0][0x3d8] ;  /* 0x0000f600ff1d7b82 */ /* 0x000e220000000800 */
[-C--:B------:R-:W-:Y:S02]  /*da00*/  LEA R26, P5, R11, R0.reuse, 0x1 ;  /* 0x000000000b1a7211 */ /* 0x080fe400078a08ff */
[----:B------:R-:W-:Y:S02]  /*da10*/  LEA R10, P3, R13, R0, 0x1 ;  /* 0x000000000d0a7211 */ /* 0x000fe400078608ff */
[----:B------:R-:W-:Y:S01]  /*da20*/  LEA.HI.X.SX32 R27, R11, R4, 0x1, P5 ;  /* 0x000000040b1b7211 */ /* 0x000fe200028f0eff */
[----:B0-----:R-:W-:-:S02]  /*da30*/  IMAD R9, R29, 0x4, R8 ;  /* 0x000000041d097824 */ /* 0x001fc400078e0208 */
[----:B------:R-:W0:Y:S01]  /*da40*/  LDC R29, c[0x0][0x3d8] ;  /* 0x0000f600ff1d7b82 */ /* 0x000e220000000800 */
[----:B------:R-:W-:Y:S01]  /*da50*/  LEA.HI.X.SX32 R11, R13, R4, 0x1, P3 ;  /* 0x000000040d0b7211 */ /* 0x000fe200018f0eff */
[----:B------:R-:W-:Y:S04]  /*da60*/  STL.64 [R1+0xe28], R26 ;  /* 0x000e281a01007387 */ /* 0x000fe80000100a00 */
[----:B------:R-:W-:Y:S04]  /*da70*/  STL.64 [R1+0xe20], R24 ;  /* 0x000e201801007387 */ /* 0x000fe80000100a00 */
[----:B------:R0:W-:Y:S02]  /*da80*/  STL.64 [R1+0xe18], R10 ;  /* 0x000e180a01007387 */ /* 0x0001e40000100a00 */
[----:B0-----:R-:W-:-:S02]  /*da90*/  LEA R10, R29, R9, 0x2 ;  /* 0x000000091d0a7211 */ /* 0x001fc400078e10ff */
[----:B------:R-:W0:Y:S01]  /*daa0*/  LDC R29, c[0x0][0x3d8] ;  /* 0x0000f600ff1d7b82 */ /* 0x000e220000000800 */
[-C--:B------:R-:W-:Y:S02]  /*dab0*/  LEA R26, P5, R14, R0.reuse, 0x1 ;  /* 0x000000000e1a7211 */ /* 0x080fe400078a08ff */
[-C--:B------:R-:W-:Y:S02]  /*dac0*/  LEA R24, P6, R15, R0.reuse, 0x1 ;  /* 0x000000000f187211 */ /* 0x080fe400078c08ff */
[----:B------:R-:W-:Y:S02]  /*dad0*/  LEA R12, P3, R16, R0, 0x1 ;  /* 0x00000000100c7211 */ /* 0x000fe400078608ff */
[-C--:B------:R-:W-:Y:S01]  /*dae0*/  LEA.HI.X.SX32 R27, R14, R4.reuse, 0x1, P5 ;  /* 0x000000040e1b7211 */ /* 0x080fe200028f0eff */
[----:B0-----:R-:W-:Y:S02]  /*daf0*/  IMAD R11, R29, 0x4, R10 ;  /* 0x000000041d0b7824 */ /* 0x001fe400078e020a */
[----:B------:R-:W0:Y:S01]  /*db00*/  LDC R29, c[0x0][0x3d8] ;  /* 0x0000f600ff1d7b82 */ /* 0x000e220000000800 */
[----:B------:R-:W-:-:S02]  /*db10*/  LEA.HI.X.SX32 R25, R15, R4, 0x1, P6 ;  /* 0x000000040f197211 */ /* 0x000fc400030f0eff */
[----:B------:R-:W-:Y:S01]  /*db20*/  LEA.HI.X.SX32 R13, R16, R4, 0x1, P3 ;  /* 0x00000004100d7211 */ /* 0x000fe200018f0eff */
[----:B------:R-:W-:Y:S04]  /*db30*/  STL.64 [R1+0xe10], R26 ;  /* 0x000e101a01007387 */ /* 0x000fe80000100a00 */
[----:B------:R-:W-:Y:S04]  /*db40*/  STL.64 [R1+0xe08], R24 ;  /* 0x000e081801007387 */ /* 0x000fe80000100a00 */
[----:B------:R0:W-:Y:S02]  /*db50*/  STL.64 [R1+0xe00], R12 ;  /* 0x000e000c01007387 */ /* 0x0001e40000100a00 */
[----:B0-----:R-:W-:-:S02]  /*db60*/  LEA R12, R29, R11, 0x2 ;  /* 0x0000000b1d0c7211 */ /* 0x001fc400078e10ff */
[----:B------:R-:W0:Y:S01]  /*db70*/  LDC R29, c[0x0][0x3d8] ;  /* 0x0000f600ff1d7b82 */ /* 0x000e220000000800 */
[----:B------:R-:W-:-:S04]  /*db80*/  LEA R14, P6, R18, R0, 0x1 ;  /* 0x00000000120e7211 */ /* 0x000fc800078c08ff */
[----:B------:R-:W-:Y:S02]  /*db90*/  LEA.HI.X.SX32 R15, R18, R4, 0x1, P6 ;  /* 0x00000004120f7211 */ /* 0x000fe400030f0eff */
[----:B------:R-:W-:-:S03]  /*dba0*/  LEA R24, P5, R17, R0, 0x1 ;  /* 0x0000000011187211 */ /* 0x000fc600078a08ff */
[----:B------:R1:W-:Y:S01]  /*dbb0*/  STL.64 [R1+0xdf0], R14 ;  /* 0x000df00e01007387 */ /* 0x0003e20000100a00 */
[----:B0-----:R-:W-:Y:S02]  /*dbc0*/  IMAD R13, R29, 0x4, R12 ;  /* 0x000000041d0d7824 */ /* 0x001fe400078e020c */
[----:B------:R-:W0:Y:S01]  /*dbd0*/  LDC R29, c[0x0][0x3d8] ;  /* 0x0000f600ff1d7b82 */ /* 0x000e220000000800 */
[----:B-1----:R-:W-:Y:S02]  /*dbe0*/  LEA R14, P3, R19, R0, 0x1 ;  /* 0x00000000130e7211 */ /* 0x002fe400078608ff */
[-C--:B------:R-:W-:Y:S02]  /*dbf0*/  LEA.HI.X.SX32 R25, R17, R4.reuse, 0x1, P5 ;  /* 0x0000000411197211 */ /* 0x080fe400028f0eff */
[----:B------:R-:W-:-:S03]  /*dc00*/  LEA.HI.X.SX32 R15, R19, R4, 0x1, P3 ;  /* 0x00000004130f7211 */ /* 0x000fc600018f0eff */
[----:B------:R-:W-:Y:S04]  /*dc10*/  STL.64 [R1+0xdf8], R24 ;  /* 0x000df81801007387 */ /* 0x000fe80000100a00 */
[----:B------:R0:W-:Y:S02]  /*dc20*/  STL.64 [R1+0xde8], R14 ;  /* 0x000de80e01007387 */ /* 0x0001e40000100a00 */
[----:B0-----:R-:W-:Y:S02]  /*dc30*/  LEA R14, R29, R13, 0x2 ;  /* 0x0000000d1d0e7211 */ /* 0x001fe400078e10ff */
[----:B------:R-:W0:Y:S01]  /*dc40*/  LDC R29, c[0x0][0x3d8] ;  /* 0x0000f600ff1d7b82 */ /* 0x000e220000000800 */
[----:B------:R-:W-:-:S04]  /*dc50*/  LEA R24, P5, R20, R0, 0x1 ;  /* 0x0000000014187211 */ /* 0x000fc800078a08ff */
[----:B------:R-:W-:Y:S01]  /*dc60*/  LEA.HI.X.SX32 R25, R20, R4, 0x1, P5 ;  /* 0x0000000414197211 */ /* 0x000fe200028f0eff */
[----:B0-----:R-:W-:Y:S02]  /*dc70*/  IMAD R15, R29, 0x4, R14 ;  /* 0x000000041d0f7824 */ /* 0x001fe400078e020e */
[----:B------:R-:W0:Y:S02]  /*dc80*/  LDC R29, c[0x0][0x3d8] ;  /* 0x0000f600ff1d7b82 */ /* 0x000e240000000800 */
[----:B------:R1:W-:Y:S02]  /*dc90*/  STL.64 [R1+0xde0], R24 ;  /* 0x000de01801007387 */ /* 0x0003e40000100a00 */
[----:B-1----:R-:W-:-:S04]  /*dca0*/  LEA R24, P3, R6, R0, 0x1 ;  /* 0x0000000006187211 */ /* 0x002fc800078608ff */
[----:B------:R-:W-:Y:S02]  /*dcb0*/  LEA.HI.X.SX32 R25, R6, R4, 0x1, P3 ;  /* 0x0000000406197211 */ /* 0x000fe400018f0eff */
[----:B0-----:R-:W-:Y:S02]  /*dcc0*/  LEA R6, R29, R15, 0x2 ;  /* 0x0000000f1d067211 */ /* 0x001fe400078e10ff */
[----:B------:R-:W0:Y:S01]  /*dcd0*/  LDC R29, c[0x0][0x3d8] ;  /* 0x0000f600ff1d7b82 */ /* 0x000e220000000800 */
[----:B------:R-:W-:-:S04]  /*dce0*/  LEA R18, P5, R2, R0, 0x1 ;  /* 0x0000000002127211 */ /* 0x000fc800078a08ff */
[----:B------:R-:W-:Y:S02]  /*dcf0*/  LEA.HI.X.SX32 R19, R2, R4, 0x1, P5 ;  /* 0x0000000402137211 */ /* 0x000fe400028f0eff */
[----:B------:R-:W-:Y:S01]  /*dd00*/  LEA R16, P6, R21, R0, 0x1 ;  /* 0x0000000015107211 */ /* 0x000fe200078c08ff */
[----:B0-----:R-:W-:Y:S02]  /*dd10*/  IMAD R2, R29, 0x4, R6 ;  /* 0x000000041d027824 */ /* 0x001fe400078e0206 */
[----:B------:R-:W0:Y:S01]  /*dd20*/  LDC R29, c[0x0][0x3d8] ;  /* 0x0000f600ff1d7b82 */ /* 0x000e220000000800 */
[----:B------:R-:W-:-:S05]  /*dd30*/  LEA.HI.X.SX32 R17, R21, R4, 0x1, P6 ;  /* 0x0000000415117211 */ /* 0x000fca00030f0eff */
[----:B------:R1:W-:Y:S02]  /*dd40*/  STL.64 [R1+0xdd8], R16 ;  /* 0x000dd81001007387 */ /* 0x0003e40000100a00 */
[----:B-1----:R-:W-:-:S04]  /*dd50*/  LEA R16, P6, R5, R0, 0x1 ;  /* 0x0000000005107211 */ /* 0x002fc800078c08ff */
[----:B------:R-:W-:Y:S02]  /*dd60*/  LEA.HI.X.SX32 R17, R5, R4, 0x1, P6 ;  /* 0x0000000405117211 */ /* 0x000fe400030f0eff */
[----:B0-----:R-:W-:Y:S02]  /*dd70*/  LEA R5, R29, R2, 0x2 ;  /* 0x000000021d057211 */ /* 0x001fe400078e10ff */
[----:B------:R-:W0:Y:S01]  /*dd80*/  LDC R29, c[0x0][0x3d8] ;  /* 0x0000f600ff1d7b82 */ /* 0x000e220000000800 */
[C---:B------:R-:W-:Y:S01]  /*dd90*/  LEA R20, P3, R7.reuse, R0, 0x1 ;  /* 0x0000000007147211 */ /* 0x040fe200078608ff */
[----:B------:R-:W-:Y:S04]  /*dda0*/  STL.64 [R1+0xdd0], R24 ;  /* 0x000dd01801007387 */ /* 0x000fe80000100a00 */
[----:B------:R1:W-:Y:S01]  /*ddb0*/  STL.64 [R1+0xdc8], R18 ;  /* 0x000dc81201007387 */ /* 0x0003e20000100a00 */
[----:B------:R-:W-:-:S03]  /*ddc0*/  LEA.HI.X.SX32 R21, R7, R4, 0x1, P3 ;  /* 0x0000000407157211 */ /* 0x000fc600018f0eff */
[----:B------:R3:W-:Y:S01]  /*ddd0*/  STL.64 [R1+0xdc0], R16 ;  /* 0x000dc01001007387 */ /* 0x0007e20000100a00 */
[CC--:B-1----:R-:W-:Y:S02]  /*dde0*/  LEA R18, P5, R8.reuse, R0.reuse, 0x1 ;  /* 0x0000000008127211 */ /* 0x0c2fe400078a08ff */
[C---:B---3--:R-:W-:Y:S02]  /*ddf0*/  LEA R16, P6, R9.reuse, R0, 0x1 ;  /* 0x0000000009107211 */ /* 0x048fe400078c08ff */
[-C--:B------:R-:W-:Y:S01]  /*de00*/  LEA.HI.X.SX32 R19, R8, R4.reuse, 0x1, P5 ;  /* 0x0000000408137211 */ /* 0x080fe200028f0eff */
[----:B------:R1:W-:Y:S01]  /*de10*/  STL.64 [R1+0xdb8], R20 ;  /* 0x000db81401007387 */ /* 0x0003e20000100a00 */
[----:B------:R-:W-:Y:S01]  /*de20*/  LEA.HI.X.SX32 R17, R9, R4, 0x1, P6 ;  /* 0x0000000409117211 */ /* 0x000fe200030f0eff */
[----:B0-----:R-:W-:Y:S02]  /*de30*/  IMAD R7, R29, 0x4, R5 ;  /* 0x000000041d077824 */ /* 0x001fe400078e0205 */
[----:B------:R0:W-:Y:S04]  /*de40*/  STL.64 [R1+0xdb0], R18 ;  /* 0x000db01201007387 */ /* 0x0001e80000100a00 */
[----:B------:R3:W-:Y:S01]  /*de50*/  STL.64 [R1+0xda8], R16 ;  /* 0x000da81001007387 */ /* 0x0007e20000100a00 */
[----:B-1----:R-:W-:-:S02]  /*de60*/  LEA R20, P5, R10, R0, 0x1 ;  /* 0x000000000a147211 */ /* 0x002fc400078a08ff */
[----:B0-----:R-:W-:Y:S02]  /*de70*/  LEA R18, P3, R11, R0, 0x1 ;  /* 0x000000000b127211 */ /* 0x001fe400078608ff */
[----:B------:R-:W-:Y:S02]  /*de80*/  LEA.HI.X.SX32 R21, R10, R4, 0x1, P5 ;  /* 0x000000040a157211 */ /* 0x000fe400028f0eff */
[CC--:B---3--:R-:W-:Y:S02]  /*de90*/  LEA R16, P6, R12.reuse, R0.reuse, 0x1 ;  /* 0x000000000c107211 */ /* 0x0c8fe400078c08ff */
[----:B------:R-:W-:Y:S02]  /*dea0*/  LEA R8, P5, R7, R0, 0x1 ;  /* 0x0000000007087211 */ /* 0x000fe400078a08ff */
[-C--:B------:R-:W-:Y:S02]  /*deb0*/  LEA.HI.X.SX32 R19, R11, R4.reuse, 0x1, P3 ;  /* 0x000000040b137211 */ /* 0x080fe400018f0eff */
[----:B------:R-:W-:-:S02]  /*dec0*/  LEA.HI.X.SX32 R17, R12, R4, 0x1, P6 ;  /* 0x000000040c117211 */ /* 0x000fc400030f0eff */
[----:B------:R-:W-:Y:S01]  /*ded0*/  LEA.HI.X.SX32 R9, R7, R4, 0x1, P5 ;  /* 0x0000000407097211 */ /* 0x000fe200028f0eff */
[----:B------:R-:W-:Y:S01]  /*dee0*/  STL.64 [R1+0xda0], R20 ;  /* 0x000da01401007387 */ /* 0x000fe20000100a00 */
[----:B------:R-:W-:-:S03]  /*def0*/  LEA R10, P3, R13, R0, 0x1 ;  /* 0x000000000d0a7211 */ /* 0x000fc600078608ff */
[----:B------:R-:W-:Y:S04]  /*df00*/  STL.64 [R1+0xd98], R18 ;  /* 0x000d981201007387 */ /* 0x000fe80000100a00 */
[----:B------:R-:W-:Y:S04]  /*df10*/  STL.64 [R1+0xd90], R16 ;  /* 0x000d901001007387 */ /* 0x000fe80000100a00 */
[----:B------:R0:W-:Y:S01]  /*df20*/  STL.64 [R1+0xd88], R8 ;  /* 0x000d880801007387 */ /* 0x0001e20000100a00 */
[----:B------:R-:W-:Y:S02]  /*df30*/  LEA.HI.X.SX32 R11, R13, R4, 0x1, P3 ;  /* 0x000000040d0b7211 */ /* 0x000fe400018f0eff */
[----:B0-----:R-:W-:-:S04]  /*df40*/  LEA R8, P6, R14, R0, 0x1 ;  /* 0x000000000e087211 */ /* 0x001fc800078c08ff */
[----:B------:R-:W-:Y:S01]  /*df50*/  LEA.HI.X.SX32 R9, R14, R4, 0x1, P6 ;  /* 0x000000040e097211 */ /* 0x000fe200030f0eff */
[----:B------:R0:W-:Y:S04]  /*df60*/  STL.64 [R1+0xd80], R10 ;  /* 0x000d800a01007387 */ /* 0x0001e80000100a00 */
[----:B------:R1:W-:Y:S01]  /*df70*/  STL.64 [R1+0xd78], R8 ;  /* 0x000d780801007387 */ /* 0x0003e20000100a00 */
[CC--:B0-----:R-:W-:Y:S02]  /*df80*/  LEA R10, P3, R15.reuse, R0.reuse, 0x1 ;  /* 0x000000000f0a7211 */ /* 0x0c1fe400078608ff */
[----:B-1----:R-:W-:Y:S02]  /*df90*/  LEA R8, P6, R6, R0, 0x1 ;  /* 0x0000000006087211 */ /* 0x002fe400078c08ff */
[----:B------:R-:W-:-:S02]  /*dfa0*/  LEA.HI.X.SX32 R11, R15, R4, 0x1, P3 ;  /* 0x000000040f0b7211 */ /* 0x000fc400018f0eff */
[----:B------:R-:W-:-:S03]  /*dfb0*/  LEA.HI.X.SX32 R9, R6, R4, 0x1, P6 ;  /* 0x0000000406097211 */ /* 0x000fc600030f0eff */
[----:B------:R0:W-:Y:S04]  /*dfc0*/  STL.64 [R1+0xd70], R10 ;  /* 0x000d700a01007387 */ /* 0x0001e80000100a00 */
[----:B------:R1:W-:Y:S01]  /*dfd0*/  STL.64 [R1+0xd68], R8 ;  /* 0x000d680801007387 */ /* 0x0003e20000100a00 */
[CC--:B0-----:R-:W-:Y:S02]  /*dfe0*/  LEA R10, P3, R2.reuse, R0.reuse, 0x1 ;  /* 0x00000000020a7211 */ /* 0x0c1fe400078608ff */
[C---:B-1----:R-:W-:Y:S02]  /*dff0*/  LEA R8, P6, R5.reuse, R0, 0x1 ;  /* 0x0000000005087211 */ /* 0x042fe400078c08ff */
[-C--:B------:R-:W-:Y:S02]  /*e000*/  LEA.HI.X.SX32 R11, R2, R4.reuse, 0x1, P3 ;  /* 0x00000004020b7211 */ /* 0x080fe400018f0eff */
[----:B------:R-:W-:Y:S01]  /*e010*/  LEA.HI.X.SX32 R9, R5, R4, 0x1, P6 ;  /* 0x0000000405097211 */ /* 0x000fe200030f0eff */
[----:B--2---:R-:W-:-:S02]  /*e020*/  IMAD R4, R3, 0x47, RZ ;  /* 0x0000004703047824 */ /* 0x004fc400078e02ff */
[C---:B------:R-:W-:Y:S01]  /*e030*/  IMAD R0, R3.reuse, 0x12, RZ ;  /* 0x0000001203007824 */ /* 0x040fe200078e02ff */
[----:B------:R-:W-:Y:S01]  /*e040*/  STL.64 [R1+0xd60], R10 ;  /* 0x000d600a01007387 */ /* 0x000fe20000100a00 */
[----:B------:R-:W-:-:S03]  /*e050*/  IMAD R2, R3, 0x9, RZ ;  /* 0x0000000903027824 */ /* 0x000fc600078e02ff */
[----:B------:R-:W-:Y:S01]  /*e060*/  STL.64 [R1+0xd58], R8 ;  /* 0x000d580801007387 */ /* 0x000fe20000100a00 */
[----:B------:R-:W-:-:S03]  /*e070*/  IMAD R29, R3, 0x92, RZ ;  /* 0x00000092031d7824 */ /* 0x000fc600078e02ff */
[----:B------:R0:W-:Y:S04]  /*e080*/  STL [R1+0x64], R4 ;  /* 0x0000640401007387 */ /* 0x0001e80000100800 */
[----:B------:R1:W-:Y:S01]  /*e090*/  STL [R1+0x1258], R0 ;  /* 0x0012580001007387 */ /* 0x0003e20000100800 */
[----:B------:R-:W-:Y:S01]  /*e0a0*/  IADD3 RZ, P5, PT, R29, R22, RZ ;  /* 0x000000161dff7210 */ /* 0x000fe20007fbe0ff */
[C---:B------:R-:W-:Y:S02]  /*e0b0*/  IMAD R29, R3.reuse, 0x4a, RZ ;  /* 0x0000004a031d7824 */ /* 0x040fe400078e02ff */
[----:B------:R2:W-:Y:S01]  /*e0c0*/  STL [R1+0x68], R2 ;  /* 0x0000680201007387 */ /* 0x0005e20000100800 */
[C---:B0-----:R-:W-:Y:S02]  /*e0d0*/  IMAD R4, R3.reuse, 0x48, RZ ;  /* 0x0000004803047824 */ /* 0x041fe400078e02ff */
[----:B-1----:R-:W-:-:S02]  /*e0e0*/  IMAD R0, R3, 0x24, RZ ;  /* 0x0000002403007824 */ /* 0x002fc400078e02ff */
[----:B--2---:R-:W-:-:S03]  /*e0f0*/  IMAD R2, R3, 0x49, RZ ;  /* 0x0000004903027824 */ /* 0x004fc600078e02ff */
[----:B------:R0:W-:Y:S04]  /*e100*/  STL [R1+0x38], R0 ;  /* 0x0000380001007387 */ /* 0x0001e80000100800 */
[----:B------:R1:W-:Y:S01]  /*e110*/  STL [R1], R4 ;  /* 0x0000000401007387 */ /* 0x0003e20000100800 */
[----:B0-----:R-:W-:-:S03]  /*e120*/  IMAD R0, R3, 0x25, RZ ;  /* 0x0000002503007824 */ /* 0x001fc600078e02ff */
[----:B------:R0:W-:Y:S04]  /*e130*/  STL [R1+0x70], R2 ;  /* 0x0000700201007387 */ /* 0x0001e80000100800 */
[----:B------:R-:W-:Y:S04]  /*e140*/  STL [R1+0x125c], R29 ;  /* 0x00125c1d01007387 */ /* 0x000fe80000100800 */
[----:B------:R2:W-:Y:S01]  /*e150*/  STL [R1+0x78], R0 ;  /* 0x0000780001007387 */ /* 0x0005e20000100800 */
[C---:B-1----:R-:W-:Y:S02]  /*e160*/  IMAD R4, R3.reuse, 0x96, RZ ;  /* 0x0000009603047824 */ /* 0x042fe400078e02ff */
[----:B0-----:R-:W-:-:S02]  /*e170*/  IMAD R2, R3, 0x13, RZ ;  /* 0x0000001303027824 */ /* 0x001fc400078e02ff */
[C---:B------:R-:W-:Y:S02]  /*e180*/  IMAD R28, R3.reuse, 0x4c, RZ ;  /* 0x0000004c031c7824 */ /* 0x040fe400078e02ff */
[----:B--2---:R-:W-:-:S05]  /*e190*/  IMAD R0, R3, 0x4b, RZ ;  /* 0x0000004b03007824 */ /* 0x004fca00078e02ff */
[----:B------:R0:W-:Y:S04]  /*e1a0*/  STL [R1+0x80], R0 ;  /* 0x0000800001007387 */ /* 0x0001e80000100800 */
[----:B------:R1:W-:Y:S01]  /*e1b0*/  STL [R1+0x6c], R4 ;  /* 0x00006c0401007387 */ /* 0x0003e20000100800 */
        /* <DEDUP_REMOVED lines=9> */
[----:B------:R-:W-:Y:S01]  /*e250*/  STL [R1+0x94], R4 ;  /* 0x0000940401007387 */ /* 0x000fe20000100800 */
[----:B0-----:R-:W-:-:S03]  /*e260*/  IMAD R0, R3, 0x27, RZ ;  /* 0x0000002703007824 */ /* 0x001fc600078e02ff */
[----:B------:R0:W-:Y:S04]  /*e270*/  STL [R1+0x7c], R2 ;  /* 0x00007c0201007387 */ /* 0x0001e80000100800 */
[----:B------:R-:W-:Y:S04]  /*e280*/  STL [R1+0x1264], R27 ;  /* 0x0012641b01007387 */ /* 0x000fe80000100800 */
[----:B------:R1:W-:Y:S01]  /*e290*/  STL [R1+0x98], R0 ;  /* 0x0000980001007387 */ /* 0x0003e20000100800 */
[C---:B0-----:R-:W-:Y:S02]  /*e2a0*/  IMAD R2, R3.reuse, 0x4f, RZ ;  /* 0x0000004f03027824 */ /* 0x041fe400078e02ff */
[----:B-1----:R-:W-:-:S02]  /*e2b0*/  IMAD R0, R3, 0x9c, RZ ;  /* 0x0000009c03007824 */ /* 0x002fc400078e02ff */
[----:B------:R-:W-:-:S03]  /*e2c0*/  IMAD R4, R3, 0xa, RZ ;  /* 0x0000000a03047824 */ /* 0x000fc600078e02ff */
[----:B------:R0:W-:Y:S04]  /*e2d0*/  STL [R1+0x84], R0 ;  /* 0x0000840001007387 */ /* 0x0001e80000100800 */
[----:B------:R1:W-:Y:S01]  /*e2e0*/  STL [R1+0x9c], R2 ;  /* 0x00009c0201007387 */ /* 0x0003e20000100800 */
[C---:B0-----:R-:W-:Y:S02]  /*e2f0*/  IMAD R0, R3.reuse, 0x5, RZ ;  /* 0x0000000503007824 */ /* 0x041fe400078e02ff */
[----:B-1----:R-:W-:-:S03]  /*e300*/  IMAD R2, R3, 0x14, RZ ;  /* 0x0000001403027824 */ /* 0x002fc600078e02ff */
[----:B------:R0:W-:Y:S04]  /*e310*/  STL [R1+0xa0], R0 ;  /* 0x0000a00001007387 */ /* 0x0001e80000100800 */
[----:B------:R1:W-:Y:S04]  /*e320*/  STL [R1+0x5c], R4 ;  /* 0x00005c0401007387 */ /* 0x0003e80000100800 */
[----:B------:R2:W-:Y:S01]  /*e330*/  STL [R1+0x50], R2 ;  /* 0x0000500201007387 */ /* 0x0005e20000100800 */
[C---:B0-----:R-:W-:Y:S02]  /*e340*/  IMAD R0, R3.reuse, 0x28, RZ ;  /* 0x0000002803007824 */ /* 0x041fe400078e02ff */
[----:B-1----:R-:W-:-:S03]  /*e350*/  IMAD R4, R3, 0xa2, RZ ;  /* 0x000000a203047824 */ /* 0x002fc600078e02ff */
[----:B------:R-:W-:Y:S01]  /*e360*/  STL [R1+0x30], R0 ;  /* 0x0000300001007387 */ /* 0x000fe20000100800 */
[----:B--2---:R-:W-:-:S03]  /*e370*/  IMAD R2, R3, 0x29, RZ ;  /* 0x0000002903027824 */ /* 0x004fc600078e02ff */
[----:B------:R0:W-:Y:S04]  /*e380*/  STL [R1+0xa4], R4 ;  /* 0x0000a40401007387 */ /* 0x0001e80000100800 */
[----:B------:R1:W-:Y:S01]  /*e390*/  STL [R1+0xb8], R2 ;  /* 0x0000b80201007387 */ /* 0x0003e20000100800 */
[C---:B------:R-:W-:Y:S02]  /*e3a0*/  IMAD R5, R3.reuse, 0xa6, RZ ;  /* 0x000000a603057824 */ /* 0x040fe400078e02ff */
[C---:B0-----:R-:W-:Y:S02]  /*e3b0*/  IMAD R4, R3.reuse, 0xa4, RZ ;  /* 0x000000a403047824 */ /* 0x041fe400078e02ff */
[----:B-1----:R-:W-:-:S03]  /*e3c0*/  IMAD R2, R3, 0x53, RZ ;  /* 0x0000005303027824 */ /* 0x002fc600078e02ff */
[----:B------:R0:W-:Y:S01]  /*e3d0*/  STL [R1+0xa8], R4 ;  /* 0x0000a80401007387 */ /* 0x0001e20000100800 */
[C---:B------:R-:W-:Y:S02]  /*e3e0*/  IMAD R25, R3.reuse, 0x52, RZ ;  /* 0x0000005203197824 */ /* 0x040fe400078e02ff */
[C---:B------:R-:W-:Y:S01]  /*e3f0*/  IMAD R24, R3.reuse, 0x54, RZ ;  /* 0x0000005403187824 */ /* 0x040fe200078e02ff */
[----:B------:R1:W-:Y:S01]  /*e400*/  STL [R1+0xc0], R2 ;  /* 0x0000c00201007387 */ /* 0x0003e20000100800 */
[----:B0-----:R-:W-:-:S03]  /*e410*/  IMAD R4, R3, 0x15, RZ ;  /* 0x0000001503047824 */ /* 0x001fc600078e02ff */
[----:B------:R-:W-:Y:S01]  /*e420*/  STL [R1+0xac], R5 ;  /* 0x0000ac0501007387 */ /* 0x000fe20000100800 */
[----:B-1----:R-:W-:-:S03]  /*e430*/  IMAD R2, R3, 0x2a, RZ ;  /* 0x0000002a03027824 */ /* 0x002fc600078e02ff */
[----:B------:R0:W-:Y:S04]  /*e440*/  STL [R1+0xc8], R4 ;  /* 0x0000c80401007387 */ /* 0x0001e80000100800 */
[----:B------:R-:W-:Y:S04]  /*e450*/  STL.64 [R1+0x1238], R24 ;  /* 0x0012381801007387 */ /* 0x000fe80000100a00 */
[----:B------:R1:W-:Y:S01]  /*e460*/  STL [R1+0x2c], R2 ;  /* 0x00002c0201007387 */ /* 0x0003e20000100800 */
[C---:B0-----:R-:W-:Y:S02]  /*e470*/  IMAD R4, R3.reuse, 0xaa, RZ ;  /* 0x000000aa03047824 */ /* 0x041fe400078e02ff */
[----:B-1----:R-:W-:-:S05]  /*e480*/  IMAD R2, R3, 0xa8, RZ ;  /* 0x000000a803027824 */ /* 0x002fca00078e02ff */
[----:B------:R0:W-:Y:S01]  /*e490*/  STL [R1+0xb0], R2 ;  /* 0x0000b00201007387 */ /* 0x0001e20000100800 */
[----:B------:R-:W-:-:S03]  /*e4a0*/  IMAD R5, R3, 0xac, RZ ;  /* 0x000000ac03057824 */ /* 0x000fc600078e02ff */
[----:B------:R1:W-:Y:S01]  /*e4b0*/  STL [R1+0xbc], R4 ;  /* 0x0000bc0401007387 */ /* 0x0003e20000100800 */
[C---:B------:R-:W-:Y:S02]  /*e4c0*/  IMAD R7, R3.reuse, 0x94, RZ ;  /* 0x0000009403077824 */ /* 0x040fe400078e02ff */
[C---:B0-----:R-:W-:Y:S02]  /*e4d0*/  IMAD R2, R3.reuse, 0x2b, RZ ;  /* 0x0000002b03027824 */ /* 0x041fe400078e02ff */
[----:B-1----:R-:W-:-:S03]  /*e4e0*/  IMAD R4, R3, 0x57, RZ ;  /* 0x0000005703047824 */ /* 0x002fc600078e02ff */
[----:B------:R0:W-:Y:S01]  /*e4f0*/  STL [R1+0xd8], R2 ;  /* 0x0000d80201007387 */ /* 0x0001e20000100800 */
[----:B------:R-:W-:-:S03]  /*e500*/  IADD3 RZ, P3, PT, R7, R22, RZ ;  /* 0x0000001607ff7210 */ /* 0x000fc60007f7e0ff */
[----:B------:R1:W-:Y:S01]  /*e510*/  STL [R1+0xc4], R5 ;  /* 0x0000c40501007387 */ /* 0x0003e20000100800 */
[C---:B------:R-:W-:Y:S02]  /*e520*/  IMAD R23, R3.reuse, 0x56, RZ ;  /* 0x0000005603177824 */ /* 0x040fe400078e02ff */
[C---:B0-----:R-:W-:Y:S01]  /*e530*/  IMAD R2, R3.reuse, 0xae, RZ ;  /* 0x000000ae03027824 */ /* 0x041fe200078e02ff */
[----:B------:R0:W-:Y:S01]  /*e540*/  STL [R1+0xdc], R4 ;  /* 0x0000dc0401007387 */ /* 0x0001e20000100800 */
[C---:B------:R-:W-:Y:S02]  /*e550*/  IMAD R22, R3.reuse, 0x58, RZ ;  /* 0x0000005803167824 */ /* 0x040fe400078e02ff */
[C---:B-1----:R-:W-:Y:S01]  /*e560*/  IMAD R5, R3.reuse, 0xb, RZ ;  /* 0x0000000b03057824 */ /* 0x042fe200078e02ff */
[----:B------:R1:W-:Y:S01]  /*e570*/  STL [R1+0xcc], R2 ;  /* 0x0000cc0201007387 */ /* 0x0003e20000100800 */
[----:B0-----:R-:W-:-:S03]  /*e580*/  IMAD R4, R3, 0x16, RZ ;  /* 0x0000001603047824 */ /* 0x001fc600078e02ff */
[----:B------:R-:W-:Y:S01]  /*e590*/  STL [R1+0xe4], R5 ;  /* 0x0000e40501007387 */ /* 0x000fe20000100800 */
[----:B-1----:R-:W-:-:S03]  /*e5a0*/  IMAD R2, R3, 0x2c, RZ ;  /* 0x0000002c03027824 */ /* 0x002fc600078e02ff */
[----:B------:R0:W-:Y:S01]  /*e5b0*/  STL [R1+0x4c], R4 ;  /* 0x00004c0401007387 */ /* 0x0001e20000100800 */
[----:B------:R-:W-:-:S03]  /*e5c0*/  IMAD R24, R3, 0x59, RZ ;  /* 0x0000005903187824 */ /* 0x000fc600078e02ff */
[----:B------:R-:W-:Y:S04]  /*e5d0*/  STL.64 [R1+0x1228], R22 ;  /* 0x0012281601007387 */ /* 0x000fe80000100a00 */
[----:B------:R1:W-:Y:S01]  /*e5e0*/  STL [R1+0x28], R2 ;  /* 0x0000280201007387 */ /* 0x0003e20000100800 */
[----:B0-----:R-:W-:-:S03]  /*e5f0*/  IMAD R4, R3, 0xb2, RZ ;  /* 0x000000b203047824 */ /* 0x001fc600078e02ff */
[----:B------:R-:W-:Y:S01]  /*e600*/  STL [R1+0x1248], R24 ;  /* 0x0012481801007387 */ /* 0x000fe20000100800 */
[----:B-1----:R-:W-:-:S05]  /*e610*/  IMAD R2, R3, 0xb0, RZ ;  /* 0x000000b003027824 */ /* 0x002fca00078e02ff */
[----:B------:R0:W-:Y:S04]  /*e620*/  STL [R1+0xd0], R2 ;  /* 0x0000d00201007387 */ /* 0x0001e80000100800 */
[----:B------:R1:W-:Y:S01]  /*e630*/  STL [R1+0xe0], R4 ;  /* 0x0000e00401007387 */ /* 0x0003e20000100800 */
[C---:B0-----:R-:W-:Y:S02]  /*e640*/  IMAD R2, R3.reuse, 0x2d, RZ ;  /* 0x0000002d03027824 */ /* 0x041fe400078e02ff */
[----:B-1----:R-:W-:-:S03]  /*e650*/  IMAD R4, R3, 0xb4, RZ ;  /* 0x000000b403047824 */ /* 0x002fc600078e02ff */
[----:B------:R0:W-:Y:S01]  /*e660*/  STL [R1+0xf8], R2 ;  /* 0x0000f80201007387 */ /* 0x0001e20000100800 */
[----:B------:R-:W-:-:S03]  /*e670*/  IMAD R5, R3, 0xb6, RZ ;  /* 0x000000b603057824 */ /* 0x000fc600078e02ff */
[----:B------:R1:W-:Y:S01]  /*e680*/  STL [R1+0xe8], R4 ;  /* 0x0000e80401007387 */ /* 0x0003e20000100800 */
[C---:B------:R-:W-:Y:S02]  /*e690*/  IMAD R21, R3.reuse, 0x5a, RZ ;  /* 0x0000005a03157824 */ /* 0x040fe400078e02ff */
[C---:B0-----:R-:W-:Y:S02]  /*e6a0*/  IMAD R2, R3.reuse, 0x5b, RZ ;  /* 0x0000005b03027824 */ /* 0x041fe400078e02ff */
[C---:B------:R-:W-:Y:S02]  /*e6b0*/  IMAD R20, R3.reuse, 0x5c, RZ ;  /* 0x0000005c03147824 */ /* 0x040fe400078e02ff */
[C---:B-1----:R-:W-:Y:S01]  /*e6c0*/  IMAD R4, R3.reuse, 0x17, RZ ;  /* 0x0000001703047824 */ /* 0x042fe200078e02ff */
[----:B------:R0:W-:Y:S04]  /*e6d0*/  STL [R1+0x100], R2 ;  /* 0x0001000201007387 */ /* 0x0001e80000100800 */
[----:B------:R1:W-:Y:S01]  /*e6e0*/  STL [R1+0xec], R5 ;  /* 0x0000ec0501007387 */ /* 0x0003e20000100800 */
[----:B0-----:R-:W-:-:S03]  /*e6f0*/  IMAD R2, R3, 0x2e, RZ ;  /* 0x0000002e03027824 */ /* 0x001fc600078e02ff */
[----:B------:R0:W-:Y:S04]  /*e700*/  STL [R1+0x108], R4 ;  /* 0x0001080401007387 */ /* 0x0001e80000100800 */
[----:B------:R-:W-:Y:S04]  /*e710*/  STL.64 [R1+0x1210], R20 ;  /* 0x0012101401007387 */ /* 0x000fe80000100a00 */
[----:B------:R2:W-:Y:S01]  /*e720*/  STL [R1+0x24], R2 ;  /* 0x0000240201007387 */ /* 0x0005e20000100800 */
[C---:B-1----:R-:W-:Y:S02]  /*e730*/  IMAD R5, R3.reuse, 0x5d, RZ ;  /* 0x0000005d03057824 */ /* 0x042fe400078e02ff */
[----:B0-----:R-:W-:-:S02]  /*e740*/  IMAD R4, R3, 0xba, RZ ;  /* 0x000000ba03047824 */ /* 0x001fc400078e02ff */
[----:B--2---:R-:W-:-:S05]  /*e750*/  IMAD R2, R3, 0xb8, RZ ;  /* 0x000000b803027824 */ /* 0x004fca00078e02ff */
[----:B------:R0:W-:Y:S04]  /*e760*/  STL [R1+0xf0], R2 ;  /* 0x0000f00201007387 */ /* 0x0001e80000100800 */
[----:B------:R1:W-:Y:S01]  /*e770*/  STL [R1+0x114], R5 ;  /* 0x0001140501007387 */ /* 0x0003e20000100800 */
[----:B0-----:R-:W-:-:S03]  /*e780*/  IMAD R2, R3, 0x2f, RZ ;  /* 0x0000002f03027824 */ /* 0x001fc600078e02ff */
[----:B------:R0:W-:Y:S04]  /*e790*/  STL [R1+0xfc], R4 ;  /* 0x0000fc0401007387 */ /* 0x0001e80000100800 */
[----:B------:R2:W-:Y:S01]  /*e7a0*/  STL [R1+0x118], R2 ;  /* 0x0001180201007387 */ /* 0x0005e20000100800 */
[C---:B-1----:R-:W-:Y:S02]  /*e7b0*/  IMAD R5, R3.reuse, 0xbe, RZ ;  /* 0x000000be03057824 */ /* 0x042fe400078e02ff */
[C---:B0-----:R-:W-:Y:S02]  /*e7c0*/  IMAD R4, R3.reuse, 0xbc, RZ ;  /* 0x000000bc03047824 */ /* 0x041fe400078e02ff */
[----:B--2---:R-:W-:-:S03]  /*e7d0*/  IMAD R2, R3, 0x5f, RZ ;  /* 0x0000005f03027824 */ /* 0x004fc600078e02ff */
[----:B------:R0:W-:Y:S04]  /*e7e0*/  STL [R1+0x104], R4 ;  /* 0x0001040401007387 */ /* 0x0001e80000100800 */
[----:B------:R1:W-:Y:S01]  /*e7f0*/  STL [R1+0x11c], R2 ;  /* 0x00011c0201007387 */ /* 0x0003e20000100800 */
[----:B0-----:R-:W-:-:S03]  /*e800*/  IMAD R4, R3, 0x3, RZ ;  /* 0x0000000303047824 */ /* 0x001fc600078e02ff */
[----:B------:R0:W-:Y:S01]  /*e810*/  STL [R1+0x10c], R5 ;  /* 0x00010c0501007387 */ /* 0x0001e20000100800 */
[----:B-1----:R-:W-:-:S03]  /*e820*/  IMAD R2, R3, 0x6, RZ ;  /* 0x0000000603027824 */ /* 0x002fc600078e02ff */
[----:B------:R1:W-:Y:S01]  /*e830*/  STL [R1+0x120], R4 ;  /* 0x0001200401007387 */ /* 0x0003e20000100800 */
[C---:B------:R-:W-:Y:S02]  /*e840*/  IMAD R19, R3.reuse, 0x5e, RZ ;  /* 0x0000005e03137824 */ /* 0x040fe400078e02ff */
[C---:B------:R-:W-:Y:S01]  /*e850*/  IMAD R18, R3.reuse, 0x60, RZ ;  /* 0x0000006003127824 */ /* 0x040fe200078e02ff */
[----:B------:R2:W-:Y:S01]  /*e860*/  STL [R1+0x60], R2 ;  /* 0x0000600201007387 */ /* 0x0005e20000100800 */
[C---:B0-----:R-:W-:Y:S02]  /*e870*/  IMAD R5, R3.reuse, 0xc, RZ ;  /* 0x0000000c03057824 */ /* 0x041fe400078e02ff */
[----:B-1----:R-:W-:-:S03]  /*e880*/  IMAD R4, R3, 0x18, RZ ;  /* 0x0000001803047824 */ /* 0x002fc600078e02ff */
[----:B------:R0:W-:Y:S01]  /*e890*/  STL [R1+0x58], R5 ;  /* 0x0000580501007387 */ /* 0x0001e20000100800 */
[----:B--2---:R-:W-:-:S03]  /*e8a0*/  IMAD R2, R3, 0x30, RZ ;  /* 0x0000003003027824 */ /* 0x004fc600078e02ff */
[----:B------:R1:W-:Y:S04]  /*e8b0*/  STL [R1+0x48], R4 ;  /* 0x0000480401007387 */ /* 0x0003e80000100800 */
[----:B------:R-:W-:Y:S04]  /*e8c0*/  STL.64 [R1+0x11f0], R18 ;  /* 0x0011f01201007387 */ /* 0x000fe80000100a00 */
[----:B------:R2:W-:Y:S01]  /*e8d0*/  STL [R1+0x20], R2 ;  /* 0x0000200201007387 */ /* 0x0005e20000100800 */
[C---:B0-----:R-:W-:Y:S02]  /*e8e0*/  IMAD R5, R3.reuse, 0x61, RZ ;  /* 0x0000006103057824 */ /* 0x041fe400078e02ff */
[----:B-1----:R-:W-:-:S02]  /*e8f0*/  IMAD R4, R3, 0xc2, RZ ;  /* 0x000000c203047824 */ /* 0x002fc400078e02ff */
        /* <DEDUP_REMOVED lines=9> */
[----:B------:R0:W-:Y:S01]  /*e990*/  STL [R1+0x128], R4 ;  /* 0x0001280401007387 */ /* 0x0001e20000100800 */
[C---:B------:R-:W-:Y:S02]  /*e9a0*/  IMAD R17, R3.reuse, 0x62, RZ ;  /* 0x0000006203117824 */ /* 0x040fe400078e02ff */
[C---:B------:R-:W-:Y:S01]  /*e9b0*/  IMAD R16, R3.reuse, 0x64, RZ ;  /* 0x0000006403107824 */ /* 0x040fe200078e02ff */
[----:B------:R1:W-:Y:S01]  /*e9c0*/  STL [R1+0x140], R2 ;  /* 0x0001400201007387 */ /* 0x0003e20000100800 */
[----:B0-----:R-:W-:-:S03]  /*e9d0*/  IMAD R4, R3, 0x19, RZ ;  /* 0x0000001903047824 */ /* 0x001fc600078e02ff */
[----:B------:R0:W-:Y:S01]  /*e9e0*/  STL [R1+0x12c], R5 ;  /* 0x00012c0501007387 */ /* 0x0001e20000100800 */
[----:B-1----:R-:W-:-:S03]  /*e9f0*/  IMAD R2, R3, 0x32, RZ ;  /* 0x0000003203027824 */ /* 0x002fc600078e02ff */
        /* <DEDUP_REMOVED lines=9> */
[----:B------:R0:W-:Y:S01]  /*ea90*/  STL [R1+0x13c], R4 ;  /* 0x00013c0401007387 */ /* 0x0001e20000100800 */
[----:B-1----:R-:W-:-:S03]  /*eaa0*/  IMAD R5, R3, 0xcc, RZ ;  /* 0x000000cc03057824 */ /* 0x002fc600078e02ff */
        /* <DEDUP_REMOVED lines=31> */
[----:B------:R-:W-:Y:S01]  /*eca0*/  STL [R1+0x16c], R5 ;  /* 0x00016c0501007387 */ /* 0x000fe20000100800 */
[----:B-1----:R-:W-:-:S03]  /*ecb0*/  IMAD R2, R3, 0x36, RZ ;  /* 0x0000003603027824 */ /* 0x002fc600078e02ff */
[----:B------:R-:W-:Y:S01]  /*ecc0*/  STL [R1+0x188], R4 ;  /* 0x0001880401007387 */ /* 0x000fe20000100800 */
[----:B------:R-:W-:-:S03]  /*ecd0*/  IMAD R14, R3, 0x6d, RZ ;  /* 0x0000006d030e7824 */ /* 0x000fc600078e02ff */
[----:B------:R-:W-:Y:S04]  /*ece0*/  STL.64 [R1+0x11d0], R12 ;  /* 0x0011d00c01007387 */ /* 0x000fe80000100a00 */
[----:B------:R0:W-:Y:S04]  /*ecf0*/  STL [R1+0x14], R2 ;  /* 0x0000140201007387 */ /* 0x0001e80000100800 */
[----:B------:R-:W-:Y:S01]  /*ed00*/  STL [R1+0x1240], R14 ;  /* 0x0012400e01007387 */ /* 0x000fe20000100800 */
[----:B0-----:R-:W-:-:S05]  /*ed10*/  IMAD R2, R3, 0xd8, RZ ;  /* 0x000000d803027824 */ /* 0x001fca00078e02ff */
[----:B------:R0:W-:Y:S01]  /*ed20*/  STL [R1+0x170], R2 ;  /* 0x0001700201007387 */ /* 0x0001e20000100800 */
[C---:B------:R-:W-:Y:S02]  /*ed30*/  IMAD R4, R3.reuse, 0x37, RZ ;  /* 0x0000003703047824 */ /* 0x040fe400078e02ff */
[----:B0-----:R-:W-:-:S05]  /*ed40*/  IMAD R2, R3, 0xda, RZ ;  /* 0x000000da03027824 */ /* 0x001fca00078e02ff */
[----:B------:R0:W-:Y:S01]  /*ed50*/  STL [R1+0x17c], R2 ;  /* 0x00017c0201007387 */ /* 0x0001e20000100800 */
[----:B------:R-:W-:-:S03]  /*ed60*/  IMAD R5, R3, 0x6f, RZ ;  /* 0x0000006f03057824 */ /* 0x000fc600078e02ff */
[----:B------:R1:W-:Y:S01]  /*ed70*/  STL [R1+0x198], R4 ;  /* 0x0001980401007387 */ /* 0x0003e20000100800 */
[C---:B0-----:R-:W-:Y:S02]  /*ed80*/  IMAD R2, R3.reuse, 0xdc, RZ ;  /* 0x000000dc03027824 */ /* 0x041fe400078e02ff */
[----:B-1----:R-:W-:-:S03]  /*ed90*/  IMAD R4, R3, 0xde, RZ ;  /* 0x000000de03047824 */ /* 0x002fc600078e02ff */
[----:B------:R0:W-:Y:S01]  /*eda0*/  STL [R1+0x184], R2 ;  /* 0x0001840201007387 */ /* 0x0001e20000100800 */
[----:B------:R-:W-:-:S03]  /*edb0*/  IMAD R11, R3, 0x6e, RZ ;  /* 0x0000006e030b7824 */ /* 0x000fc600078e02ff */
[----:B------:R1:W-:Y:S01]  /*edc0*/  STL [R1+0x19c], R5 ;  /* 0x00019c0501007387 */ /* 0x0003e20000100800 */
[C---:B------:R-:W-:Y:S02]  /*edd0*/  IMAD R10, R3.reuse, 0x70, RZ ;  /* 0x00000070030a7824 */ /* 0x040fe400078e02ff */
[C---:B0-----:R-:W-:Y:S01]  /*ede0*/  IMAD R2, R3.reuse, 0x7, RZ ;  /* 0x0000000703027824 */ /* 0x041fe200078e02ff */
[----:B------:R0:W-:Y:S01]  /*edf0*/  STL [R1+0x18c], R4 ;  /* 0x00018c0401007387 */ /* 0x0001e20000100800 */
[----:B-1----:R-:W-:-:S03]  /*ee00*/  IMAD R5, R3, 0xe, RZ ;  /* 0x0000000e03057824 */ /* 0x002fc600078e02ff */
        /* <DEDUP_REMOVED lines=52> */
[C---:B-1----:R-:W-:Y:S01]  /*f150*/  IMAD R4, R3.reuse, 0xf2, RZ ;  /* 0x000000f203047824 */ /* 0x042fe200078e02ff */
[----:B------:R0:W-:Y:S01]  /*f160*/  STL [R1+0x124c], R7 ;  /* 0x00124c0701007387 */ /* 0x0001e20000100800 */
[----:B--2---:R-:W-:-:S05]  /*f170*/  IMAD R2, R3, 0xf0, RZ ;  /* 0x000000f003027824 */ /* 0x004fca00078e02ff */
[----:B------:R1:W-:Y:S01]  /*f180*/  STL [R1+0x1d0], R2 ;  /* 0x0001d00201007387 */ /* 0x0003e20000100800 */
[----:B0-----:R-:W-:-:S03]  /*f190*/  IMAD R7, R3, 0xf4, RZ ;  /* 0x000000f403077824 */ /* 0x001fc600078e02ff */
[----:B------:R-:W-:Y:S01]  /*f1a0*/  STL [R1+0x1f8], R5 ;  /* 0x0001f80501007387 */ /* 0x000fe20000100800 */
[----:B-1----:R-:W-:-:S03]  /*f1b0*/  IMAD R2, R3, 0x3d, RZ ;  /* 0x0000003d03027824 */ /* 0x002fc600078e02ff */
[----:B------:R0:W-:Y:S04]  /*f1c0*/  STL [R1+0x1e0], R4 ;  /* 0x0001e00401007387 */ /* 0x0001e80000100800 */
[----:B------:R1:W-:Y:S01]  /*f1d0*/  STL [R1+0x1fc], R2 ;  /* 0x0001fc0201007387 */ /* 0x0003e20000100800 */
[C---:B0-----:R-:W-:Y:S02]  /*f1e0*/  IMAD R4, R3.reuse, 0xf6, RZ ;  /* 0x000000f603047824 */ /* 0x041fe400078e02ff */
[C---:B-1----:R-:W-:Y:S01]  /*f1f0*/  IMAD R2, R3.reuse, 0x7b, RZ ;  /* 0x0000007b03027824 */ /* 0x042fe200078e02ff */
[----:B------:R0:W-:Y:S01]  /*f200*/  STL [R1+0x1e8], R7 ;  /* 0x0001e80701007387 */ /* 0x0001e20000100800 */
[----:B------:R-:W-:-:S03]  /*f210*/  IMAD R5, R3, 0x7a, RZ ;  /* 0x0000007a03057824 */ /* 0x000fc600078e02ff */
[----:B------:R1:W-:Y:S04]  /*f220*/  STL [R1+0x204], R2 ;  /* 0x0002040201007387 */ /* 0x0003e80000100800 */
[----:B------:R2:W-:Y:S01]  /*f230*/  STL [R1+0x1ec], R4 ;  /* 0x0001ec0401007387 */ /* 0x0005e20000100800 */
[C---:B0-----:R-:W-:Y:S02]  /*f240*/  IMAD R7, R3.reuse, 0x1f, RZ ;  /* 0x0000001f03077824 */ /* 0x041fe400078e02ff */
[C---:B-1----:R-:W-:Y:S02]  /*f250*/  IMAD R2, R3.reuse, 0x3e, RZ ;  /* 0x0000003e03027824 */ /* 0x042fe400078e02ff */
[C---:B--2---:R-:W-:Y:S01]  /*f260*/  IMAD R4, R3.reuse, 0x7c, RZ ;  /* 0x0000007c03047824 */ /* 0x044fe200078e02ff */
[----:B------:R0:W-:Y:S04]  /*f270*/  STL [R1+0x20c], R7 ;  /* 0x00020c0701007387 */ /* 0x0001e80000100800 */
[----:B------:R-:W-:Y:S04]  /*f280*/  STL.64 [R1+0x1180], R4 ;  /* 0x0011800401007387 */ /* 0x000fe80000100a00 */
[----:B------:R1:W-:Y:S04]  /*f290*/  STL [R1+0x4], R2 ;  /* 0x0000040201007387 */ /* 0x0003e80000100800 */
[----:B------:R-:W-:Y:S04]  /*f2a0*/  STL [R1+0x1218], R5 ;  /* 0x0012180501007387 */ /* 0x000fe80000100800 */
[----:B------:R2:W-:Y:S01]  /*f2b0*/  STL [R1+0x1250], R5 ;  /* 0x0012500501007387 */ /* 0x0005e20000100800 */
[----:B0-----:R-:W-:-:S02]  /*f2c0*/  IMAD R7, R3, 0xfa, RZ ;  /* 0x000000fa03077824 */ /* 0x001fc400078e02ff */
[C---:B-1----:R-:W-:Y:S02]  /*f2d0*/  IMAD R2, R3.reuse, 0x7d, RZ ;  /* 0x0000007d03027824 */ /* 0x042fe400078e02ff */
[----:B--2---:R-:W-:-:S05]  /*f2e0*/  IMAD R5, R3, 0xf8, RZ ;  /* 0x000000f803057824 */ /* 0x004fca00078e02ff */
[----:B------:R0:W-:Y:S01]  /*f2f0*/  STL [R1+0x1f0], R5 ;  /* 0x0001f00501007387 */ /* 0x0001e20000100800 */
[----:B------:R-:W-:-:S03]  /*f300*/  IMAD R29, R3, 0x9e, RZ ;  /* 0x0000009e031d7824 */ /* 0x000fc600078e02ff */
[----:B------:R1:W-:Y:S01]  /*f310*/  STL [R1+0x214], R2 ;  /* 0x0002140201007387 */ /* 0x0003e20000100800 */
[----:B0-----:R-:W-:-:S03]  /*f320*/  IMAD R5, R3, 0x3f, RZ ;  /* 0x0000003f03057824 */ /* 0x001fc600078e02ff */
[----:B------:R0:W-:Y:S01]  /*f330*/  STL [R1+0x200], R7 ;  /* 0x0002000701007387 */ /* 0x0001e20000100800 */
[C---:B------:R-:W-:Y:S02]  /*f340*/  IMAD R26, R3.reuse, 0x50, RZ ;  /* 0x00000050031a7824 */ /* 0x040fe400078e02ff */
[C---:B------:R-:W-:Y:S01]  /*f350*/  IMAD R27, R3.reuse, 0xa0, RZ ;  /* 0x000000a0031b7824 */ /* 0x040fe200078e02ff */
[----:B------:R2:W-:Y:S01]  /*f360*/  STL [R1+0x220], R5 ;  /* 0x0002200501007387 */ /* 0x0005e20000100800 */
[C---:B------:R-:W-:Y:S02]  /*f370*/  IMAD R0, R3.reuse, 0x51, RZ ;  /* 0x0000005103007824 */ /* 0x040fe400078e02ff */
[C---:B------:R-:W-:Y:S02]  /*f380*/  IMAD R28, R3.reuse, 0x55, RZ ;  /* 0x00000055031c7824 */ /* 0x040fe400078e02ff */
[C---:B-1----:R-:W-:Y:S02]  /*f390*/  IMAD R2, R3.reuse, 0x7e, RZ ;  /* 0x0000007e03027824 */ /* 0x042fe400078e02ff */
[----:B0-----:R-:W-:-:S02]  /*f3a0*/  IMAD R7, R3, 0xfc, RZ ;  /* 0x000000fc03077824 */ /* 0x001fc400078e02ff */
[C---:B--2---:R-:W-:Y:S02]  /*f3b0*/  IMAD R5, R3.reuse, 0xfe, RZ ;  /* 0x000000fe03057824 */ /* 0x044fe400078e02ff */
[----:B------:R-:W-:Y:S01]  /*f3c0*/  IMAD R3, R3, 0x7f, RZ ;  /* 0x0000007f03037824 */ /* 0x000fe200078e02ff */
[----:B------:R-:W-:Y:S04]  /*f3d0*/  STL [R1+0x208], R7 ;  /* 0x0002080701007387 */ /* 0x000fe80000100800 */
[----:B------:R0:W-:Y:S04]  /*f3e0*/  STL.64 [R1+0x1188], R2 ;  /* 0x0011880201007387 */ /* 0x0001e80000100a00 */
[----:B------:R1:W-:Y:S04]  /*f3f0*/  STL [R1+0x210], R5 ;  /* 0x0002100501007387 */ /* 0x0003e80000100800 */
[----:B------:R2:W-:Y:S01]  /*f400*/  STL [R1+0x1244], R3 ;  /* 0x0012440301007387 */ /* 0x0005e20000100800 */
[----:B0-----:R-:W-:-:S03]  /*f410*/  MOV R2, 0xff800000 ;  /* 0xff80000000027802 */ /* 0x001fc60000000f00 */
[----:B------:R-:W-:Y:S01]  /*f420*/  STL [R1+0x694], RZ ;  /* 0x000694ff01007387 */ /* 0x000fe20000100800 */
[----:B-1----:R-:W-:-:S03]  /*f430*/  IMAD.MOV.U32 R5, RZ, RZ, -0x800000 ;  /* 0xff800000ff057424 */ /* 0x002fc600078e00ff */
[----:B------:R-:W-:Y:S01]  /*f440*/  STL [R1+0x1f4], R2 ;  /* 0x0001f40201007387 */ /* 0x000fe20000100800 */
[----:B--2---:R-:W-:-:S03]  /*f450*/  MOV R3, 0xff800000 ;  /* 0xff80000000037802 */ /* 0x004fc60000000f00 */
[----:B------:R-:W-:Y:S04]  /*f460*/  STL [R1+0x690], RZ ;  /* 0x000690ff01007387 */ /* 0x000fe80000100800 */
        /* <DEDUP_REMOVED lines=30> */
[----:B------:R-:W-:Y:S04]  /*f650*/  STL [R1+0x460], RZ ;  /* 0x000460ff01007387 */ /* 0x000fe80000100800 */
[----:B------:R0:W-:Y:S04]  /*f660*/  STL [R1+0x970], R2 ;  /* 0x0009700201007387 */ /* 0x0001e80000100800 */
[----:B------:R-:W-:Y:S04]  /*f670*/  STL [R1+0x464], RZ ;  /* 0x000464ff01007387 */ /* 0x000fe80000100800 */
        /* <DEDUP_REMOVED lines=185> */
[----:B------:R-:W-:Y:S01]  /*10210*/  STL [R1+0x61c], RZ ;  /* 0x00061cff01007387 */ /* 0x000fe20000100800 */
[----:B------:R-:W-:-:S03]  /*10220*/  IMAD.MOV.U32 R25, RZ, RZ, R27 ;  /* 0x000000ffff197224 */ /* 0x000fc600078e001b */
[----:B------:R-:W-:Y:S04]  /*10230*/  STL [R1+0x600], RZ ;  /* 0x000600ff01007387 */ /* 0x000fe80000100800 */
[----:B------:R-:W-:Y:S04]  /*10240*/  STL [R1+0x604], RZ ;  /* 0x000604ff01007387 */ /* 0x000fe80000100800 */
[----:B------:R-:W-:Y:S04]  /*10250*/  STL [R1+0x608], RZ ;  /* 0x000608ff01007387 */ /* 0x000fe80000100800 */
[----:B------:R-:W-:Y:S04]  /*10260*/  STL [R1+0x60c], RZ ;  /* 0x00060cff01007387 */ /* 0x000fe80000100800 */
[----:B------:R-:W2:Y:S04]  /*10270*/  LDL.LU R27, [R1+0x1264] ;  /* 0x00126400011b7983 */ /* 0x000ea80000300800 */
[----:B------:R-:W3:Y:S04]  /*10280*/  LDL.LU R22, [R1+0x6c] ;  /* 0x00006c0001167983 */ /* 0x000ee80000300800 */
[----:B------:R-:W4:Y:S04]  /*10290*/  LDL.LU R20, [R1+0x70] ;  /* 0x0000700001147983 */ /* 0x000f280000300800 */
        /* <DEDUP_REMOVED lines=8> */
[----:B------:R-:W-:-:S03]  /*10320*/  MOV R21, R28 ;  /* 0x0000001c00157202 */ /* 0x000fc60000000f00 */
[----:B------:R-:W-:Y:S04]  /*10330*/  STL [R1+0x650], RZ ;  /* 0x000650ff01007387 */ /* 0x000fe80000100800 */
[----:B------:R-:W-:Y:S04]  /*10340*/  STL [R1+0x654], RZ ;  /* 0x000654ff01007387 */ /* 0x000fe80000100800 */
[----:B------:R-:W-:Y:S04]  /*10350*/  STL [R1+0x658], RZ ;  /* 0x000658ff01007387 */ /* 0x000fe80000100800 */
[----:B------:R-:W-:Y:S04]  /*10360*/  STL [R1+0x65c], RZ ;  /* 0x00065cff01007387 */ /* 0x000fe80000100800 */
[----:B------:R-:W5:Y:S04]  /*10370*/  LDL.LU R28, [R1+0x1260] ;  /* 0x00126000011c7983 */ /* 0x000f680000300800 */
[----:B------:R-:W2:Y:S04]  /*10380*/  LDL.LU R17, [R1+0x80] ;  /* 0x0000800001117983 */ /* 0x000ea80000300800 */
[----:B0-----:R-:W2:Y:S04]  /*10390*/  LDL.64 R2, [R1+0x698] ;  /* 0x0006980001027983 */ /* 0x001ea80000100a00 */
[----:B------:R-:W-:Y:S04]  /*103a0*/  STL [R1+0x640], RZ ;  /* 0x000640ff01007387 */ /* 0x000fe80000100800 */
[----:B------:R-:W-:Y:S04]  /*103b0*/  STL [R1+0x644], RZ ;  /* 0x000644ff01007387 */ /* 0x000fe80000100800 */
[----:B------:R-:W-:Y:S04]  /*103c0*/  STL [R1+0x648], RZ ;  /* 0x000648ff01007387 */ /* 0x000fe80000100800 */
[----:B------:R-:W-:Y:S01]  /*103d0*/  STL [R1+0x64c], RZ ;  /* 0x00064cff01007387 */ /* 0x000fe20000100800 */
[----:B------:R-:W-:-:S03]  /*103e0*/  IMAD.MOV.U32 R24, RZ, RZ, R29 ;  /* 0x000000ffff187224 */ /* 0x000fc600078e001d */
[----:B------:R-:W-:Y:S01]  /*103f0*/  STL [R1+0x680], RZ ;  /* 0x000680ff01007387 */ /* 0x000fe20000100800 */
[----:B------:R-:W-:-:S03]  /*10400*/  MOV R23, R0 ;  /* 0x0000000000177202 */ /* 0x000fc60000000f00 */
[----:B------:R-:W-:Y:S04]  /*10410*/  STL [R1+0x684], RZ ;  /* 0x000684ff01007387 */ /* 0x000fe80000100800 */
[----:B------:R-:W-:Y:S04]  /*10420*/  STL [R1+0x688], RZ ;  /* 0x000688ff01007387 */ /* 0x000fe80000100800 */
[----:B------:R-:W-:Y:S04]  /*10430*/  STL [R1+0x68c], RZ ;  /* 0x00068cff01007387 */ /* 0x000fe80000100800 */
[----:B------:R-:W2:Y:S04]  /*10440*/  LDL.LU R29, [R1+0x125c] ;  /* 0x00125c00011d7983 */ /* 0x000ea80000300800 */
[----:B------:R-:W2:Y:S04]  /*10450*/  LDL.LU R0, [R1+0x1258] ;  /* 0x0012580001007983 */ /* 0x000ea80000300800 */
[----:B------:R-:W2:Y:S04]  /*10460*/  LDL.LU R19, [R1+0x64] ;  /* 0x0000640001137983 */ /* 0x000ea80000300800 */
[----:B------:R-:W-:Y:S04]  /*10470*/  STL [R1+0x740], RZ ;  /* 0x000740ff01007387 */ /* 0x000fe80000100800 */
[----:B------:R-:W-:Y:S04]  /*10480*/  STL [R1+0x744], RZ ;  /* 0x000744ff01007387 */ /* 0x000fe80000100800 */
[----:B------:R-:W-:Y:S04]  /*10490*/  STL [R1+0x748], RZ ;  /* 0x000748ff01007387 */ /* 0x000fe80000100800 */
[----:B------:R-:W-:Y:S04]  /*104a0*/  STL [R1+0x74c], RZ ;  /* 0x00074cff01007387 */ /* 0x000fe80000100800 */
[----:B------:R-:W3:Y:S04]  /*104b0*/  LDL.LU R10, [R1+0x38] ;  /* 0x00003800010a7983 */ /* 0x000ee80000300800 */
        /* <DEDUP_REMOVED lines=9> */
[----:B------:R-:W5:Y:S04]  /*10550*/  LDL.LU R16, [R1] ;  /* 0x0000000001107983 */ /* 0x000f680000300800 */
        /* <DEDUP_REMOVED lines=10> */
[----:B----4-:R-:W-:Y:S01]  /*10600*/  IMAD.MOV.U32 R12, RZ, RZ, R20 ;  /* 0x000000ffff0c7224 */ /* 0x010fe200078e0014 */
[----:B--2---:R-:W-:-:S02]  /*10610*/  LEA.HI.X.SX32 R19, R19, R3, 0x1, P2 ;  /* 0x0000000313137211 */ /* 0x004fc400010f0eff */
[----:B------:R-:W-:-:S03]  /*10620*/  IADD3 R14, P2, PT, R0, R2, RZ ;  /* 0x00000002000e7210 */ /* 0x000fc60007f5e0ff */
[----:B------:R0:W-:Y:S04]  /*10630*/  STL [R1+0x994], R19 ;  /* 0x0009941301007387 */ /* 0x0001e80000100800 */
[----:B------:R-:W-:Y:S04]  /*10640*/  STL [R1+0x7b8], RZ ;  /* 0x0007b8ff01007387 */ /* 0x000fe80000100800 */
[----:B------:R-:W-:Y:S04]  /*10650*/  STL [R1+0x7bc], RZ ;  /* 0x0007bcff01007387 */ /* 0x000fe80000100800 */
[----:B0-----:R-:W2:Y:S04]  /*10660*/  LDL.LU R19, [R1+0x74] ;  /* 0x0000740001137983 */ /* 0x001ea80000300800 */
[----:B------:R-:W4:Y:S04]  /*10670*/  LDL.LU R20, [R1+0x78] ;  /* 0x0000780001147983 */ /* 0x000f280000300800 */
[----:B------:R-:W2:Y:S04]  /*10680*/  LDL.LU R18, [R1+0x34] ;  /* 0x0000340001127983 */ /* 0x000ea80000300800 */
[----:B------:R-:W-:Y:S01]  /*10690*/  STL [R1+0x7a0], RZ ;  /* 0x0007a0ff01007387 */ /* 0x000fe20000100800 */
[----:B---3--:R-:W-:-:S05]  /*106a0*/  LEA.HI.X.SX32 R15, R13, R3, 0x1, P2 ;  /* 0x000000030d0f7211 */ /* 0x008fca00010f0eff */
[----:B------:R0:W-:Y:S04]  /*106b0*/  STL.64 [R1+0xd50], R14 ;  /* 0x000d500e01007387 */ /* 0x0001e80000100a00 */
[----:B------:R-:W-:Y:S04]  /*106c0*/  STL [R1+0x7a4], RZ ;  /* 0x0007a4ff01007387 */ /* 0x000fe80000100800 */
[----:B------:R-:W-:Y:S01]  /*106d0*/  STL [R1+0x7a8], RZ ;  /* 0x0007a8ff01007387 */ /* 0x000fe20000100800 */
[----:B0-----:R-:W-:-:S03]  /*106e0*/  IADD3 R14, P2, PT, R10, R2, RZ ;  /* 0x000000020a0e7210 */ /* 0x001fc60007f5e0ff */
[----:B------:R-:W-:Y:S01]  /*106f0*/  STL [R1+0x7ac], RZ ;  /* 0x0007acff01007387 */ /* 0x000fe20000100800 */
[----:B------:R-:W-:-:S03]  /*10700*/  LEA.HI.X.SX32 R15, R0, R3, 0x1, P2 ;  /* 0x00000003000f7211 */ /* 0x000fc600010f0eff */
[----:B------:R-:W3:Y:S04]  /*10710*/  LDL.LU R11, [R1+0x7c] ;  /* 0x00007c00010b7983 */ /* 0x000ee80000300800 */
[----:B------:R-:W3:Y:S01]  /*10720*/  LDL.LU R13, [R1+0x88] ;  /* 0x00008800010d7983 */ /* 0x000ee20000300800 */
[----:B------:R-:W-:-:S03]  /*10730*/  MOV R0, R17 ;  /* 0x0000001100007202 */ /* 0x000fc60000000f00 */
[----:B------:R5:W-:Y:S04]  /*10740*/  STL.64 [R1+0xd48], R14 ;  /* 0x000d480e01007387 */ /* 0x000be80000100a00 */
[----:B------:R-:W3:Y:S01]  /*10750*/  LDL.LU R17, [R1+0x84] ;  /* 0x0000840001117983 */ /* 0x000ee20000300800 */
[----:B-----5:R-:W-:-:S03]  /*10760*/  IADD3 R14, P2, PT, R16, R2, RZ ;  /* 0x00000002100e7210 */ /* 0x020fc60007f5e0ff */
[----:B------:R-:W-:Y:S01]  /*10770*/  STL [R1+0x790], RZ ;  /* 0x000790ff01007387 */ /* 0x000fe20000100800 */
[----:B------:R-:W-:-:S03]  /*10780*/  LEA.HI.X.SX32 R15, R10, R3, 0x1, P2 ;  /* 0x000000030a0f7211 */ /* 0x000fc600010f0eff */
[----:B------:R-:W-:Y:S04]  /*10790*/  STL [R1+0x794], RZ ;  /* 0x000794ff01007387 */ /* 0x000fe80000100800 */
[----:B------:R-:W-:Y:S04]  /*107a0*/  STL [R1+0x798], RZ ;  /* 0x000798ff01007387 */ /* 0x000fe80000100800 */
[----:B------:R0:W-:Y:S02]  /*107b0*/  STL.64 [R1+0xd40], R14 ;  /* 0x000d400e01007387 */ /* 0x0001e40000100a00 */
[----:B0-----:R-:W-:Y:S01]  /*107c0*/  IMAD.MOV.U32 R15, RZ, RZ, R24 ;  /* 0x000000ffff0f7224 */ /* 0x001fe200078e0018 */
[----:B------:R-:W-:-:S04]  /*107d0*/  MOV R14, R2 ;  /* 0x00000002000e7202 */ /* 0x000fc80000000f00 */
[----:B------:R0:W-:Y:S01]  /*107e0*/  STL [R1+0x1254], R15 ;  /* 0x0012540f01007387 */ /* 0x0001e20000100800 */
[----:B------:R-:W-:-:S03]  /*107f0*/  IADD3 R2, P2, PT, R29, R14, RZ ;  /* 0x0000000e1d027210 */ /* 0x000fc60007f5e0ff */
[----:B------:R-:W5:Y:S04]  /*10800*/  LDL.LU R24, [R1+0x94] ;  /* 0x0000940001187983 */ /* 0x000f680000300800 */
[----:B------:R-:W5:Y:S01]  /*10810*/  LDL.LU R10, [R1+0x5c] ;  /* 0x00005c00010a7983 */ /* 0x000f620000300800 */
[----:B0-----:R-:W-:-:S05]  /*10820*/  IMAD.MOV.U32 R15, RZ, RZ, R3 ;  /* 0x000000ffff0f7224 */ /* 0x001fca00078e0003 */
[-C--:B------:R-:W-:Y:S02]  /*10830*/  LEA.HI.X.SX32 R7, R16, R15.reuse, 0x1, P4 ;  /* 0x0000000f10077211 */ /* 0x080fe400020f0eff */
[----:B------:R-:W-:Y:S02]  /*10840*/  LEA.HI.X.SX32 R5, R12, R15, 0x1, P5 ;  /* 0x0000000f0c057211 */ /* 0x000fe400028f0eff */
[----:B------:R-:W-:Y:S01]  /*10850*/  IADD3 R6, P4, PT, R22, R14, RZ ;  /* 0x0000000e16067210 */ /* 0x000fe20007f9e0ff */
[----:B------:R0:W-:Y:S01]  /*10860*/  STL [R1+0x98c], R7 ;  /* 0x00098c0701007387 */ /* 0x0001e20000100800 */
[----:B------:R-:W-:-:S03]  /*10870*/  MOV R22, R25 ;  /* 0x0000001900167202 */ /* 0x000fc60000000f00 */
[----:B------:R-:W5:Y:S04]  /*10880*/  LDL.LU R25, [R1+0x98] ;  /* 0x0000980001197983 */ /* 0x000f680000300800 */
[----:B------:R-:W5:Y:S04]  /*10890*/  LDL.LU R16, [R1+0x50] ;  /* 0x0000500001107983 */ /* 0x000f680000300800 */
[----:B------:R-:W-:Y:S04]  /*108a0*/  STL [R1+0x984], R5 ;  /* 0x0009840501007387 */ /* 0x000fe80000100800 */
[----:B------:R-:W5:Y:S01]  /*108b0*/  LDL.LU R12, [R1+0x9c] ;  /* 0x00009c00010c7983 */ /* 0x000f620000300800 */
[----:B------:R-:W-:-:S02]  /*108c0*/  LEA.HI.X.SX32 R9, R29, R15, 0x1, P3 ;  /* 0x0000000f1d097211 */ /* 0x000fc400018f0eff */
[-C--:B0-----:R-:W-:Y:S02]  /*108d0*/  LEA.HI.X.SX32 R7, R0, R15.reuse, 0x1, P4 ;  /* 0x0000000f00077211 */ /* 0x081fe400020f0eff */
[-C--:B------:R-:W-:Y:S02]  /*108e0*/  IADD3 R8, P3, PT, R28, R14.reuse, RZ ;  /* 0x0000000e1c087210 */ /* 0x080fe40007f7e0ff */
[----:B----4-:R-:W-:Y:S02]  /*108f0*/  LEA.HI.X.SX32 R3, R20, R15, 0x1, P2 ;  /* 0x0000000f14037211 */ /* 0x010fe400010f0eff */
[----:B------:R-:W4:Y:S04]  /*10900*/  LDL.LU R20, [R1+0x30] ;  /* 0x0000300001147983 */ /* 0x000f280000300800 */
[----:B------:R0:W-:Y:S01]  /*10910*/  STL.64 [R1+0xd38], R2 ;  /* 0x000d380201007387 */ /* 0x0001e20000100a00 */
[----:B--2---:R-:W-:-:S03]  /*10920*/  IADD3 R4, P5, PT, R19, R14, RZ ;  /* 0x0000000e13047210 */ /* 0x004fc60007fbe0ff */
[----:B------:R-:W2:Y:S01]  /*10930*/  LDL.LU R19, [R1+0xa0] ;  /* 0x0000a00001137983 */ /* 0x000ea20000300800 */
[----:B0-----:R-:W-:-:S03]  /*10940*/  IADD3 R2, P2, PT, R18, R14, RZ ;  /* 0x0000000e12027210 */ /* 0x001fc60007f5e0ff */
[----:B------:R0:W-:Y:S01]  /*10950*/  STL [R1+0x97c], R9 ;  /* 0x00097c0901007387 */ /* 0x0001e20000100800 */
[----:B------:R-:W-:-:S03]  /*10960*/  LEA.HI.X.SX32 R5, R28, R15, 0x1, P5 ;  /* 0x0000000f1c057211 */ /* 0x000fc600028f0eff */
[----:B------:R-:W-:Y:S01]  /*10970*/  STL.64 [R1+0xd28], R6 ;  /* 0x000d280601007387 */ /* 0x000fe20000100a00 */
[-C--:B0-----:R-:W-:Y:S02]  /*10980*/  LEA.HI.X.SX32 R9, R18, R15.reuse, 0x1, P3 ;  /* 0x0000000f12097211 */ /* 0x081fe400018f0eff */
[----:B---3--:R-:W-:Y:S02]  /*10990*/  LEA.HI.X.SX32 R3, R13, R15, 0x1, P2 ;  /* 0x0000000f0d037211 */ /* 0x008fe400010f0eff */
[----:B------:R-:W3:Y:S04]  /*109a0*/  LDL.LU R13, [R1+0xa4] ;  /* 0x0000a400010d7983 */ /* 0x000ee80000300800 */
[----:B------:R0:W-:Y:S02]  /*109b0*/  STL.64 [R1+0xd30], R2 ;  /* 0x000d300201007387 */ /* 0x0001e40000100a00 */
[----:B0-----:R-:W-:-:S02]  /*109c0*/  IADD3 R2, P2, PT, R17, R14, RZ ;  /* 0x0000000e11027210 */ /* 0x001fc40007f5e0ff */
[----:B------:R-:W2:Y:S04]  /*109d0*/  LDL.LU R17, [R1+0xa8] ;  /* 0x0000a80001117983 */ /* 0x000ea80000300800 */
[----:B------:R-:W-:Y:S04]  /*109e0*/  STL.64 [R1+0xd18], R8 ;  /* 0x000d180801007387 */ /* 0x000fe80000100a00 */
[----:B------:R-:W2:Y:S04]  /*109f0*/  LDL.LU R15, [R1+0x1254] ;  /* 0x00125400010f7983 */ /* 0x000ea80000300800 */
[----:B------:R0:W-:Y:S04]  /*10a00*/  STL.64 [R1+0xd20], R4 ;  /* 0x000d200401007387 */ /* 0x0001e80000100a00 */
[----:B0-----:R-:W2:Y:S04]  /*10a10*/  LDL.LU R5, [R1+0x1250] ;  /* 0x0012500001057983 */ /* 0x001ea80000300800 */
[----:B------:R-:W2:Y:S04]  /*10a20*/  LDL.LU R18, [R1+0x2c] ;  /* 0x00002c0001127983 */ /* 0x000ea80000300800 */
[----:B------:R-:W5:Y:S01]  /*10a30*/  LDL.64 R28, [R1+0x698] ;  /* 0x00069800011c7983 */ /* 0x000f620000100a00 */
[----:B------:R-:W-:Y:S01]  /*10a40*/  IADD3 R6, P4, PT, R11, R14, RZ ;  /* 0x0000000e0b067210 */ /* 0x000fe20007f9e0ff */
[----:B------:R-:W-:-:S03]  /*10a50*/  IMAD.MOV.U32 R0, RZ, RZ, R23 ;  /* 0x000000ffff007224 */ /* 0x000fc600078e0017 */
[----:B-----5:R-:W-:-:S05]  /*10a60*/  LEA.HI.X.SX32 R7, R24, R29, 0x1, P4 ;  /* 0x0000001d18077211 */ /* 0x020fca00020f0eff */
[----:B------:R0:W-:Y:S04]  /*10a70*/  STL.64 [R1+0xd10], R6 ;  /* 0x000d100601007387 */ /* 0x0001e80000100a00 */
[----:B0-----:R-:W5:Y:S04]  /*10a80*/  LDL.LU R7, [R1+0x124c] ;  /* 0x00124c0001077983 */ /* 0x001f680000300800 */
[----:B------:R-:W3:Y:S01]  /*10a90*/  LDL.LU R23, [R1+0xac] ;  /* 0x0000ac0001177983 */ /* 0x000ee20000300800 */
[----:B------:R-:W-:Y:S02]  /*10aa0*/  IADD3 R8, P3, PT, R27, R14, RZ ;  /* 0x0000000e1b087210 */ /* 0x000fe40007f7e0ff */
[----:B--2---:R-:W-:-:S02]  /*10ab0*/  IADD3 R14, P5, PT, R15, R28, RZ ;  /* 0x0000001c0f0e7210 */ /* 0x004fc40007fbe0ff */
[-C--:B------:R-:W-:Y:S02]  /*10ac0*/  LEA.HI.X.SX32 R9, R25, R29.reuse, 0x1, P3 ;  /* 0x0000001d19097211 */ /* 0x080fe400018f0eff */
[-C--:B------:R-:W-:Y:S02]  /*10ad0*/  LEA.HI.X.SX32 R3, R27, R29.reuse, 0x1, P2 ;  /* 0x0000001d1b037211 */ /* 0x080fe400010f0eff */
[-C--:B------:R-:W-:Y:S02]  /*10ae0*/  IADD3 R24, P3, PT, R10, R28.reuse, RZ ;  /* 0x0000001c0a187210 */ /* 0x080fe40007f7e0ff */
[-C--:B------:R-:W-:Y:S02]  /*10af0*/  LEA.HI.X.SX32 R15, R12, R29.reuse, 0x1, P5 ;  /* 0x0000001d0c0f7211 */ /* 0x080fe400028f0eff */
[----:B------:R-:W-:Y:S01]  /*10b00*/  LEA.HI.X.SX32 R25, R19, R29, 0x1, P3 ;  /* 0x0000001d13197211 */ /* 0x000fe200018f0eff */
[----:B---3--:R-:W-:Y:S04]  /*10b10*/  STL [R1+0x1230], R23 ;  /* 0x0012301701007387 */ /* 0x008fe80000100800 */
[----:B------:R-:W2:Y:S04]  /*10b20*/  LDL.LU R4, [R1+0xb0] ;  /* 0x0000b00001047983 */ /* 0x000ea80000300800 */
[----:B------:R-:W3:Y:S04]  /*10b30*/  LDL.LU R6, [R1+0xb8] ;  /* 0x0000b80001067983 */ /* 0x000ee80000300800 */
[----:B------:R0:W-:Y:S04]  /*10b40*/  STL.64 [R1+0xd00], R8 ;  /* 0x000d000801007387 */ /* 0x0001e80000100a00 */
[----:B0-----:R-:W2:Y:S04]  /*10b50*/  LDL.LU R8, [R1+0xc0] ;  /* 0x0000c00001087983 */ /* 0x001ea80000300800 */
[----:B------:R0:W-:Y:S04]  /*10b60*/  STL.64 [R1+0xd08], R2 ;  /* 0x000d080201007387 */ /* 0x0001e80000100a00 */
[----:B------:R-:W2:Y:S04]  /*10b70*/  LDL.LU R9, [R1+0xbc] ;  /* 0x0000bc0001097983 */ /* 0x000ea80000300800 */
[----:B------:R-:W2:Y:S04]  /*10b80*/  LDL.LU R11, [R1+0xc8] ;  /* 0x0000c800010b7983 */ /* 0x000ea80000300800 */
[----:B------:R-:W2:Y:S01]  /*10b90*/  LDL.LU R12, [R1+0xc4] ;  /* 0x0000c400010c7983 */ /* 0x000ea20000300800 */
[----:B0-----:R-:W-:-:S03]  /*10ba0*/  IADD3 R2, P2, PT, R16, R28, RZ ;  /* 0x0000001c10027210 */ /* 0x001fc60007f5e0ff */
[----:B------:R4:W-:Y:S04]  /*10bb0*/  STL.64 [R1+0xcf0], R14 ;  /* 0x000cf00e01007387 */ /* 0x0009e80000100a00 */
[----:B------:R0:W-:Y:S01]  /*10bc0*/  STL.64 [R1+0xcf8], R24 ;  /* 0x000cf81801007387 */ /* 0x0001e20000100a00 */
[-C--:B------:R-:W-:Y:S02]  /*10bd0*/  LEA.HI.X.SX32 R3, R10, R29.reuse, 0x1, P2 ;  /* 0x0000001d0a037211 */ /* 0x080fe400010f0eff */
[-C--:B----4-:R-:W-:Y:S01]  /*10be0*/  IADD3 R14, P5, PT, R20, R28.reuse, RZ ;  /* 0x0000001c140e7210 */ /* 0x090fe20007fbe0ff */
[----:B0-----:R-:W4:Y:S03]  /*10bf0*/  LDL.LU R24, [R1+0x1248] ;  /* 0x0012480001187983 */ /* 0x001f260000300800 */
[-C--:B------:R-:W-:Y:S01]  /*10c00*/  LEA.HI.X.SX32 R15, R16, R29.reuse, 0x1, P5 ;  /* 0x0000001d100f7211 */ /* 0x080fe200028f0eff */
[----:B------:R0:W-:Y:S04]  /*10c10*/  STL.64 [R1+0xce0], R2 ;  /* 0x000ce00201007387 */ /* 0x0001e80000100a00 */
[----:B0-----:R-:W2:Y:S04]  /*10c20*/  LDL.LU R3, [R1+0x1244] ;  /* 0x0012440001037983 */ /* 0x001ea80000300800 */
[----:B------:R0:W-:Y:S04]  /*10c30*/  STL.64 [R1+0xcd8], R14 ;  /* 0x000cd80e01007387 */ /* 0x0001e80000100a00 */
[----:B0-----:R-:W2:Y:S01]  /*10c40*/  LDL.LU R14, [R1+0x1240] ;  /* 0x00124000010e7983 */ /* 0x001ea20000300800 */
[-C--:B------:R-:W-:Y:S01]  /*10c50*/  IADD3 R2, P2, PT, R13, R28.reuse, RZ ;  /* 0x0000001c0d027210 */ /* 0x080fe20007f5e0ff */
[----:B------:R-:W-:Y:S01]  /*10c60*/  IMAD.MOV.U32 R15, RZ, RZ, R21 ;  /* 0x000000ffff0f7224 */ /* 0x000fe200078e0015 */
[----:B------:R-:W-:Y:S01]  /*10c70*/  IADD3 R22, P4, PT, R22, R28, RZ ;  /* 0x0000001c16167210 */ /* 0x000fe20007f9e0ff */
[----:B------:R-:W3:Y:S04]  /*10c80*/  LDL.LU R10, [R1+0x4c] ;  /* 0x00004c00010a7983 */ /* 0x000ee80000300800 */
[----:B------:R-:W-:Y:S01]  /*10c90*/  STL [R1+0xcc8], R2 ;  /* 0x000cc80201007387 */ /* 0x000fe20000100800 */
[----:B------:R-:W-:-:S02]  /*10ca0*/  LEA.HI.X.SX32 R23, R26, R29, 0x1, P4 ;  /* 0x0000001d1a177211 */ /* 0x000fc400020f0eff */
[----:B----4-:R-:W-:Y:S02]  /*10cb0*/  MOV R19, R24 ;  /* 0x0000001800137202 */ /* 0x010fe40000000f00 */
[----:B------:R-:W-:-:S04]  /*10cc0*/  IADD3 R24, P3, PT, R26, R28, RZ ;  /* 0x0000001c1a187210 */ /* 0x000fc80007f7e0ff */
[----:B------:R-:W-:-:S05]  /*10cd0*/  LEA.HI.X.SX32 R25, R20, R29, 0x1, P3 ;  /* 0x0000001d14197211 */ /* 0x000fca00018f0eff */
[----:B------:R0:W-:Y:S04]  /*10ce0*/  STL.64 [R1+0xcd0], R24 ;  /* 0x000cd01801007387 */ /* 0x0001e80000100a00 */
[----:B0-----:R-:W4:Y:S04]  /*10cf0*/  LDL.LU.64 R24, [R1+0x1238] ;  /* 0x0012380001187983 */ /* 0x001f280000300a00 */
[----:B--2---:R-:W-:Y:S04]  /*10d00*/  STL.64 [R1+0x1220], R14 ;  /* 0x0012200e01007387 */ /* 0x004fe80000100a00 */
[----:B------:R-:W2:Y:S04]  /*10d10*/  LDL.LU R13, [R1+0xcc] ;  /* 0x0000cc00010d7983 */ /* 0x000ea80000300800 */
[----:B------:R-:W2:Y:S04]  /*10d20*/  LDL.LU R20, [R1+0xd0] ;  /* 0x0000d00001147983 */ /* 0x000ea80000300800 */
[----:B------:R-:W2:Y:S04]  /*10d30*/  LDL.LU R21, [R1+0xd8] ;  /* 0x0000d80001157983 */ /* 0x000ea80000300800 */
[----:B------:R0:W-:Y:S04]  /*10d40*/  STL.64 [R1+0xce8], R22 ;  /* 0x000ce81601007387 */ /* 0x0001e80000100a00 */
[----:B0-----:R-:W2:Y:S01]  /*10d50*/  LDL.LU R23, [R1+0x1230] ;  /* 0x0012300001177983 */ /* 0x001ea20000300800 */
[----:B------:R-:W-:Y:S01]  /*10d60*/  MOV R14, R2 ;  /* 0x00000002000e7202 */ /* 0x000fe20000000f00 */
[----:B------:R-:W-:Y:S01]  /*10d70*/  IMAD.MOV.U32 R15, RZ, RZ, R3 ;  /* 0x000000ffff0f7224 */ /* 0x000fe200078e0003 */
[----:B------:R-:W-:-:S02]  /*10d80*/  LEA.HI.X.SX32 R15, R0, R29, 0x1, P2 ;  /* 0x0000001d000f7211 */ /* 0x000fc400010f0eff */
[----:B------:R-:W-:-:S03]  /*10d90*/  IADD3 R16, P5, PT, R17, R28, RZ ;  /* 0x0000001c11107210 */ /* 0x000fc60007fbe0ff */
[----:B------:R-:W-:Y:S01]  /*10da0*/  STL [R1+0xccc], R15 ;  /* 0x000ccc0f01007387 */ /* 0x000fe20000100800 */
[-C--:B------:R-:W-:Y:S02]  /*10db0*/  IADD3 R14, P2, PT, R4, R28.reuse, RZ ;  /* 0x0000001c040e7210 */ /* 0x080fe40007f5e0ff */
[----:B----4-:R-:W-:-:S04]  /*10dc0*/  IADD3 R2, P3, PT, R25, R28, RZ ;  /* 0x0000001c19027210 */ /* 0x010fc80007f7e0ff */
[-C--:B---3--:R-:W-:Y:S02]  /*10dd0*/  LEA.HI.X.SX32 R3, R6, R29.reuse, 0x1, P3 ;  /* 0x0000001d06037211 */ /* 0x088fe400018f0eff */
[----:B------:R-:W-:-:S03]  /*10de0*/  LEA.HI.X.SX32 R17, R25, R29, 0x1, P5 ;  /* 0x0000001d19117211 */ /* 0x000fc600028f0eff */
[----:B------:R0:W-:Y:S04]  /*10df0*/  STL.64 [R1+0xcb8], R2 ;  /* 0x000cb80201007387 */ /* 0x0001e80000100a00 */
[----:B------:R-:W3:Y:S04]  /*10e00*/  LDL.LU R26, [R1+0xdc] ;  /* 0x0000dc00011a7983 */ /* 0x000ee80000300800 */
[----:B------:R1:W-:Y:S01]  /*10e10*/  STL.64 [R1+0xcc0], R16 ;  /* 0x000cc01001007387 */ /* 0x0003e20000100a00 */
[----:B0-----:R-:W-:-:S04]  /*10e20*/  IADD3 R2, P3, PT, R18, R28, RZ ;  /* 0x0000001c12027210 */ /* 0x001fc80007f7e0ff */
[----:B------:R-:W-:Y:S02]  /*10e30*/  LEA.HI.X.SX32 R3, R11, R29, 0x1, P3 ;  /* 0x0000001d0b037211 */ /* 0x000fe400018f0eff */
[-C--:B-1----:R-:W-:Y:S02]  /*10e40*/  IADD3 R16, P5, PT, R24, R28.reuse, RZ ;  /* 0x0000001c18107210 */ /* 0x082fe40007fbe0ff */
[----:B--2---:R-:W-:-:S04]  /*10e50*/  IADD3 R22, P4, PT, R23, R28, RZ ;  /* 0x0000001c17167210 */ /* 0x004fc80007f9e0ff */
[----:B------:R-:W-:Y:S02]  /*10e60*/  LEA.HI.X.SX32 R23, R8, R29, 0x1, P4 ;  /* 0x0000001d08177211 */ /* 0x000fe400020f0eff */
[----:B------:R-:W-:-:S03]  /*10e70*/  IADD3 R4, P4, PT, R9, R28, RZ ;  /* 0x0000001c09047210 */ /* 0x000fc60007f9e0ff */
[----:B------:R0:W-:Y:S01]  /*10e80*/  STL.64 [R1+0xca8], R22 ;  /* 0x000ca81601007387 */ /* 0x0001e20000100a00 */
[----:B------:R-:W-:-:S03]  /*10e90*/  LEA.HI.X.SX32 R17, R18, R29, 0x1, P5 ;  /* 0x0000001d12117211 */ /* 0x000fc600028f0eff */
[----:B0-----:R-:W2:Y:S04]  /*10ea0*/  LDL.LU.64 R22, [R1+0x1228] ;  /* 0x0012280001167983 */ /* 0x001ea80000300a00 */
[----:B------:R-:W4:Y:S04]  /*10eb0*/  LDL.LU R0, [R1+0xe4] ;  /* 0x0000e40001007983 */ /* 0x000f280000300800 */
[----:B------:R-:W2:Y:S04]  /*10ec0*/  LDL.LU R6, [R1+0xe0] ;  /* 0x0000e00001067983 */ /* 0x000ea80000300800 */
[----:B------:R-:W-:Y:S04]  /*10ed0*/  STL.64 [R1+0xcb0], R2 ;  /* 0x000cb00201007387 */ /* 0x000fe80000100a00 */
[----:B------:R-:W2:Y:S04]  /*10ee0*/  LDL.LU R8, [R1+0x24] ;  /* 0x0000240001087983 */ /* 0x000ea80000300800 */
[----:B------:R-:W-:Y:S04]  /*10ef0*/  STL [R1+0xc90], R4 ;  /* 0x000c900401007387 */ /* 0x000fe80000100800 */
[----:B------:R-:W2:Y:S04]  /*10f00*/  LDL.LU R11, [R1+0xe8] ;  /* 0x0000e800010b7983 */ /* 0x000ea80000300800 */
[----:B------:R0:W-:Y:S04]  /*10f10*/  STL.64 [R1+0xc98], R16 ;  /* 0x000c981001007387 */ /* 0x0001e80000100a00 */
[----:B0-----:R-:W2:Y:S01]  /*10f20*/  LDL.LU R17, [R1+0xec] ;  /* 0x0000ec0001117983 */ /* 0x001ea20000300800 */
[----:B------:R-:W-:-:S02]  /*10f30*/  LEA.HI.X.SX32 R15, R24, R29, 0x1, P2 ;  /* 0x0000001d180f7211 */ /* 0x000fc400010f0eff */
[----:B------:R-:W-:Y:S01]  /*10f40*/  MOV R27, R19 ;  /* 0x00000013001b7202 */ /* 0x000fe20000000f00 */
[----:B--2---:R-:W-:Y:S04]  /*10f50*/  STL [R1+0x1208], R17 ;  /* 0x0012081101007387 */ /* 0x004fe80000100800 */
[----:B------:R-:W2:Y:S04]  /*10f60*/  LDL.LU R18, [R1+0xf0] ;  /* 0x0000f00001127983 */ /* 0x000ea80000300800 */
[----:B------:R-:W2:Y:S04]  /*10f70*/  LDL.LU R19, [R1+0xf8] ;  /* 0x0000f80001137983 */ /* 0x000ea80000300800 */
[----:B------:R0:W-:Y:S04]  /*10f80*/  STL.64 [R1+0xca0], R14 ;  /* 0x000ca00e01007387 */ /* 0x0001e80000100a00 */
[----:B0-----:R-:W2:Y:S01]  /*10f90*/  LDL.LU.64 R14, [R1+0x1220] ;  /* 0x00122000010e7983 */ /* 0x001ea20000300a00 */
[----:B------:R-:W-:Y:S01]  /*10fa0*/  IMAD.MOV.U32 R16, RZ, RZ, R4 ;  /* 0x000000ffff107224 */ /* 0x000fe200078e0004 */
[----:B------:R-:W-:-:S02]  /*10fb0*/  IADD3 R4, P5, PT, R23, R28, RZ ;  /* 0x0000001c17047210 */ /* 0x000fc40007fbe0ff */
[----:B------:R-:W-:Y:S01]  /*10fc0*/  IADD3 R2, P3, PT, R12, R28, RZ ;  /* 0x0000001c0c027210 */ /* 0x000fe20007f7e0ff */
[----:B------:R-:W3:Y:S01]  /*10fd0*/  LDL.LU R24, [R1+0x28] ;  /* 0x0000280001187983 */ /* 0x000ee20000300800 */
[----:B------:R-:W-:Y:S02]  /*10fe0*/  MOV R17, R5 ;  /* 0x0000000500117202 */ /* 0x000fe40000000f00 */
[-C--:B------:R-:W-:Y:S02]  /*10ff0*/  LEA.HI.X.SX32 R5, R21, R29.reuse, 0x1, P5 ;  /* 0x0000001d15057211 */ /* 0x080fe400028f0eff */
[-C--:B------:R-:W-:Y:S02]  /*11000*/  LEA.HI.X.SX32 R3, R23, R29.reuse, 0x1, P3 ;  /* 0x0000001d17037211 */ /* 0x080fe400018f0eff */
[----:B--2---:R-:W-:-:S05]  /*11010*/  LEA.HI.X.SX32 R17, R15, R29, 0x1, P4 ;  /* 0x0000001d0f117211 */ /* 0x004fca00020f0eff */
[----:B------:R-:W-:Y:S04]  /*11020*/  STL [R1+0xc94], R17 ;  /* 0x000c941101007387 */ /* 0x000fe80000100800 */
[----:B------:R-:W-:Y:S04]  /*11030*/  STL.64 [R1+0xc80], R4 ;  /* 0x000c800401007387 */ /* 0x000fe80000100a00 */
[----:B------:R0:W-:Y:S04]  /*11040*/  STL.64 [R1+0xc88], R2 ;  /* 0x000c880201007387 */ /* 0x0001e80000100a00 */
[----:B0-----:R-:W2:Y:S04]  /*11050*/  LDL.LU R2, [R1+0x100] ;  /* 0x0001000001027983 */ /* 0x001ea80000300800 */
[----:B------:R-:W2:Y:S01]  /*11060*/  LDL.LU R3, [R1+0xfc] ;  /* 0x0000fc0001037983 */ /* 0x000ea20000300800 */
[----:B------:R-:W-:-:S02]  /*11070*/  IADD3 R12, P2, PT, R13, R28, RZ ;  /* 0x0000001c0d0c7210 */ /* 0x000fc40007f5e0ff */
[-C--:B------:R-:W-:Y:S02]  /*11080*/  IADD3 R4, P5, PT, R10, R28.reuse, RZ ;  /* 0x0000001c0a047210 */ /* 0x080fe40007fbe0ff */
[-C--:B---3--:R-:W-:Y:S01]  /*11090*/  LEA.HI.X.SX32 R13, R26, R29.reuse, 0x1, P2 ;  /* 0x0000001d1a0d7211 */ /* 0x088fe200010f0eff */
[----:B------:R-:W-:Y:S01]  /*110a0*/  IMAD.MOV.U32 R9, RZ, RZ, R14 ;  /* 0x000000ffff097224 */ /* 0x000fe200078e000e */
[----:B----4-:R-:W-:Y:S02]  /*110b0*/  LEA.HI.X.SX32 R5, R0, R29, 0x1, P5 ;  /* 0x0000001d00057211 */ /* 0x010fe400028f0eff */
[-C--:B------:R-:W-:Y:S02]  /*110c0*/  IADD3 R16, P4, PT, R20, R28.reuse, RZ ;  /* 0x0000001c14107210 */ /* 0x080fe40007f9e0ff */
[----:B------:R-:W-:-:S04]  /*110d0*/  IADD3 R20, P3, PT, R24, R28, RZ ;  /* 0x0000001c18147210 */ /* 0x000fc80007f7e0ff */
[-C--:B------:R-:W-:Y:S02]  /*110e0*/  LEA.HI.X.SX32 R21, R10, R29.reuse, 0x1, P3 ;  /* 0x0000001d0a157211 */ /* 0x080fe400018f0eff */
[----:B------:R-:W-:Y:S01]  /*110f0*/  LEA.HI.X.SX32 R17, R22, R29, 0x1, P4 ;  /* 0x0000001d16117211 */ /* 0x000fe200020f0eff */
[----:B--2---:R0:W-:Y:S04]  /*11100*/  STL.64 [R1+0x1200], R2 ;  /* 0x0012000201007387 */ /* 0x0041e80000100a00 */
[----:B------:R-:W2:Y:S04]  /*11110*/  LDL.LU R14, [R1+0x108] ;  /* 0x00010800010e7983 */ /* 0x000ea80000300800 */
[----:B------:R-:W3:Y:S04]  /*11120*/  LDL.LU R15, [R1+0x104] ;  /* 0x00010400010f7983 */ /* 0x000ee80000300800 */
[----:B------:R1:W-:Y:S01]  /*11130*/  STL.64 [R1+0xc70], R12 ;  /* 0x000c700c01007387 */ /* 0x0003e20000100a00 */
[----:B0-----:R-:W-:-:S03]  /*11140*/  IADD3 R2, P5, PT, R6, R28, RZ ;  /* 0x0000001c06027210 */ /* 0x001fc60007fbe0ff */
[----:B------:R0:W-:Y:S01]  /*11150*/  STL.64 [R1+0xc78], R4 ;  /* 0x000c780401007387 */ /* 0x0001e20000100a00 */
[----:B-1----:R-:W-:-:S03]  /*11160*/  IADD3 R12, P2, PT, R22, R28, RZ ;  /* 0x0000001c160c7210 */ /* 0x002fc60007f5e0ff */
[----:B0-----:R-:W4:Y:S04]  /*11170*/  LDL.LU R5, [R1+0x1218] ;  /* 0x0012180001057983 */ /* 0x001f280000300800 */
[----:B------:R-:W2:Y:S01]  /*11180*/  LDL.LU R25, [R1+0x10c] ;  /* 0x00010c0001197983 */ /* 0x000ea20000300800 */
[----:B------:R-:W-:-:S03]  /*11190*/  LEA.HI.X.SX32 R13, R24, R29, 0x1, P2 ;  /* 0x0000001d180d7211 */ /* 0x000fc600010f0eff */
[----:B------:R-:W2:Y:S04]  /*111a0*/  LDL.LU R26, [R1+0x114] ;  /* 0x00011400011a7983 */ /* 0x000ea80000300800 */
[----:B------:R-:W2:Y:S04]  /*111b0*/  LDL.LU R0, [R1+0x60] ;  /* 0x0000600001007983 */ /* 0x000ea80000300800 */
[----:B------:R-:W-:Y:S04]  /*111c0*/  STL [R1+0xc50], R2 ;  /* 0x000c500201007387 */ /* 0x000fe80000100800 */
[----:B------:R0:W-:Y:S01]  /*111d0*/  STL.64 [R1+0xc60], R20 ;  /* 0x000c601401007387 */ /* 0x0001e20000100a00 */
[----:B------:R-:W-:Y:S01]  /*111e0*/  MOV R22, R2 ;  /* 0x0000000200167202 */ /* 0x000fe20000000f00 */
[----:B------:R-:W-:-:S02]  /*111f0*/  IMAD.MOV.U32 R23, RZ, RZ, R3 ;  /* 0x000000ffff177224 */ /* 0x000fc400078e0003 */
[----:B0-----:R-:W2:Y:S04]  /*11200*/  LDL.LU.64 R20, [R1+0x1210] ;  /* 0x0012100001147983 */ /* 0x001ea80000300a00 */
[----:B------:R-:W3:Y:S04]  /*11210*/  LDL.LU R4, [R1+0x110] ;  /* 0x0001100001047983 */ /* 0x000ee80000300800 */
[----:B------:R-:W3:Y:S04]  /*11220*/  LDL.LU R6, [R1+0x118] ;  /* 0x0001180001067983 */ /* 0x000ee80000300800 */
[----:B------:R-:W-:Y:S04]  /*11230*/  STL.64 [R1+0xc58], R12 ;  /* 0x000c580c01007387 */ /* 0x000fe80000100a00 */
[----:B------:R0:W-:Y:S04]  /*11240*/  STL.64 [R1+0xc68], R16 ;  /* 0x000c681001007387 */ /* 0x0001e80000100a00 */
[----:B0-----:R-:W3:Y:S04]  /*11250*/  LDL.LU R17, [R1+0x1208] ;  /* 0x0012080001117983 */ /* 0x001ee80000300800 */
[----:B------:R-:W4:Y:S01]  /*11260*/  LDL.LU.64 R2, [R1+0x1200] ;  /* 0x0012000001027983 */ /* 0x000f220000300a00 */
[----:B------:R-:W-:-:S02]  /*11270*/  LEA.HI.X.SX32 R23, R27, R29, 0x1, P5 ;  /* 0x0000001d1b177211 */ /* 0x000fc400028f0eff */
[-C--:B------:R-:W-:Y:S02]  /*11280*/  IADD3 R10, P3, PT, R11, R28.reuse, RZ ;  /* 0x0000001c0b0a7210 */ /* 0x080fe40007f7e0ff */
[-C--:B------:R-:W-:Y:S01]  /*11290*/  IADD3 R22, P5, PT, R18, R28.reuse, RZ ;  /* 0x0000001c12167210 */ /* 0x080fe20007fbe0ff */
[----:B------:R-:W-:Y:S01]  /*112a0*/  STL [R1+0xc54], R23 ;  /* 0x000c541701007387 */ /* 0x000fe20000100800 */
[----:B--2---:R-:W-:-:S04]  /*112b0*/  IADD3 R12, P2, PT, R21, R28, RZ ;  /* 0x0000001c150c7210 */ /* 0x004fc80007f5e0ff */
[-C--:B------:R-:W-:Y:S02]  /*112c0*/  LEA.HI.X.SX32 R13, R19, R29.reuse, 0x1, P2 ;  /* 0x0000001d130d7211 */ /* 0x080fe400010f0eff */
[----:B------:R-:W-:Y:S02]  /*112d0*/  IADD3 R18, P2, PT, R8, R28, RZ ;  /* 0x0000001c08127210 */ /* 0x000fe40007f5e0ff */
[-C--:B------:R-:W-:Y:S01]  /*112e0*/  LEA.HI.X.SX32 R11, R21, R29.reuse, 0x1, P3 ;  /* 0x0000001d150b7211 */ /* 0x080fe200018f0eff */
[----:B------:R0:W-:Y:S01]  /*112f0*/  STL.64 [R1+0xc40], R12 ;  /* 0x000c400c01007387 */ /* 0x0001e20000100a00 */
[----:B------:R-:W-:-:S03]  /*11300*/  LEA.HI.X.SX32 R19, R14, R29, 0x1, P2 ;  /* 0x0000001d0e137211 */ /* 0x000fc600010f0eff */
[----:B0-----:R-:W2:Y:S04]  /*11310*/  LDL.LU R12, [R1+0x11c] ;  /* 0x00011c00010c7983 */ /* 0x001ea80000300800 */
[----:B------:R-:W2:Y:S01]  /*11320*/  LDL.LU R27, [R1+0x20] ;  /* 0x00002000011b7983 */ /* 0x000ea20000300800 */
[----:B---3--:R-:W-:-:S03]  /*11330*/  IADD3 R16, P4, PT, R17, R28, RZ ;  /* 0x0000001c11107210 */ /* 0x008fc60007f9e0ff */
[----:B------:R-:W3:Y:S01]  /*11340*/  LDL.LU R13, [R1+0x120] ;  /* 0x00012000010d7983 */ /* 0x000ee20000300800 */
[----:B----4-:R-:W-:-:S03]  /*11350*/  LEA.HI.X.SX32 R17, R2, R29, 0x1, P4 ;  /* 0x0000001d02117211 */ /* 0x010fc600020f0eff */
[----:B------:R-:W4:Y:S04]  /*11360*/  LDL.LU R21, [R1+0x48] ;  /* 0x0000480001157983 */ /* 0x000f280000300800 */
[----:B------:R-:W-:Y:S04]  /*11370*/  STL.64 [R1+0xc48], R10 ;  /* 0x000c480a01007387 */ /* 0x000fe80000100a00 */
[----:B------:R0:W-:Y:S04]  /*11380*/  STL.64 [R1+0xc30], R16 ;  /* 0x000c301001007387 */ /* 0x0001e80000100a00 */
[----:B0-----:R-:W2:Y:S04]  /*11390*/  LDL.LU.64 R16, [R1+0x11f8] ;  /* 0x0011f80001107983 */ /* 0x001ea80000300a00 */
[----:B------:R0:W-:Y:S04]  /*113a0*/  STL.64 [R1+0xc38], R18 ;  /* 0x000c381201007387 */ /* 0x0001e80000100a00 */
[----:B0-----:R-:W2:Y:S01]  /*113b0*/  LDL.LU.64 R18, [R1+0x11f0] ;  /* 0x0011f00001127983 */ /* 0x001ea20000300a00 */
[----:B------:R-:W-:-:S04]  /*113c0*/  IADD3 R10, P3, PT, R20, R28, RZ ;  /* 0x0000001c140a7210 */ /* 0x000fc80007f7e0ff */
[-C--:B------:R-:W-:Y:S02]  /*113d0*/  LEA.HI.X.SX32 R11, R8, R29.reuse, 0x1, P3 ;  /* 0x0000001d080b7211 */ /* 0x080fe400018f0eff */
[----:B------:R-:W-:Y:S01]  /*113e0*/  IADD3 R2, P4, PT, R3, R28, RZ ;  /* 0x0000001c03027210 */ /* 0x000fe20007f9e0ff */
[----:B------:R-:W3:Y:S01]  /*113f0*/  LDL.LU R8, [R1+0x124] ;  /* 0x0001240001087983 */ /* 0x000ee20000300800 */
[----:B------:R-:W-:-:S03]  /*11400*/  LEA.HI.X.SX32 R23, R20, R29, 0x1, P5 ;  /* 0x0000001d14177211 */ /* 0x000fc600028f0eff */
[----:B------:R-:W-:Y:S01]  /*11410*/  STL.64 [R1+0xc20], R10 ;  /* 0x000c200a01007387 */ /* 0x000fe20000100a00 */
[-C--:B------:R-:W-:Y:S02]  /*11420*/  IADD3 R14, P2, PT, R15, R28.reuse, RZ ;  /* 0x0000001c0f0e7210 */ /* 0x080fe40007f5e0ff */
[----:B------:R-:W-:Y:S01]  /*11430*/  LEA.HI.X.SX32 R3, R26, R29, 0x1, P4 ;  /* 0x0000001d1a037211 */ /* 0x000fe200020f0eff */
[----:B------:R-:W3:Y:S01]  /*11440*/  LDL.LU R20, [R1+0x58] ;  /* 0x0000580001147983 */ /* 0x000ee20000300800 */
[----:B------:R-:W-:-:S03]  /*11450*/  IADD3 R4, P4, PT, R4, R28, RZ ;  /* 0x0000001c04047210 */ /* 0x000fc60007f9e0ff */
[----:B------:R0:W-:Y:S02]  /*11460*/  STL.64 [R1+0xc28], R22 ;  /* 0x000c281601007387 */ /* 0x0001e40000100a00 */
[-C--:B0-----:R-:W-:Y:S02]  /*11470*/  IADD3 R22, P5, PT, R25, R28.reuse, RZ ;  /* 0x0000001c19167210 */ /* 0x081fe40007fbe0ff */
[----:B------:R-:W3:Y:S04]  /*11480*/  LDL.LU R25, [R1+0x128] ;  /* 0x0001280001197983 */ /* 0x000ee80000300800 */
[----:B------:R0:W-:Y:S04]  /*11490*/  STL.64 [R1+0xc18], R2 ;  /* 0x000c180201007387 */ /* 0x0001e80000100a00 */
[----:B0-----:R-:W4:Y:S01]  /*114a0*/  LDL.LU R3, [R1+0x1c] ;  /* 0x00001c0001037983 */ /* 0x001f220000300800 */
[----:B--2---:R-:W-:-:S02]  /*114b0*/  IADD3 R10, P3, PT, R19, R28, RZ ;  /* 0x0000001c130a7210 */ /* 0x004fc40007f7e0ff */
[-C--:B------:R-:W-:Y:S02]  /*114c0*/  LEA.HI.X.SX32 R15, R19, R29.reuse, 0x1, P2 ;  /* 0x0000001d130f7211 */ /* 0x080fe400010f0eff */
[----:B------:R-:W-:-:S05]  /*114d0*/  LEA.HI.X.SX32 R11, R6, R29, 0x1, P3 ;  /* 0x0000001d060b7211 */ /* 0x000fca00018f0eff */
[----:B------:R-:W-:Y:S04]  /*114e0*/  STL.64 [R1+0xc08], R10 ;  /* 0x000c080a01007387 */ /* 0x000fe80000100a00 */
[----:B------:R-:W-:Y:S04]  /*114f0*/  STL [R1+0xbf0], R4 ;  /* 0x000bf00401007387 */ /* 0x000fe80000100800 */
[----:B------:R0:W-:Y:S04]  /*11500*/  STL.64 [R1+0xc10], R14 ;  /* 0x000c100e01007387 */ /* 0x0001e80000100a00 */
[----:B0-----:R-:W2:Y:S01]  /*11510*/  LDL.LU R15, [R1+0x12c] ;  /* 0x00012c00010f7983 */ /* 0x001ea20000300800 */
[----:B------:R-:W-:-:S02]  /*11520*/  LEA.HI.X.SX32 R23, R12, R29, 0x1, P5 ;  /* 0x0000001d0c177211 */ /* 0x000fc400028f0eff */
[----:B------:R-:W-:-:S04]  /*11530*/  IADD3 R10, P3, PT, R0, R28, RZ ;  /* 0x0000001c000a7210 */ /* 0x000fc80007f7e0ff */
[----:B---3--:R-:W-:Y:S01]  /*11540*/  LEA.HI.X.SX32 R11, R13, R29, 0x1, P3 ;  /* 0x0000001d0d0b7211 */ /* 0x008fe200018f0eff */
[----:B--2---:R0:W-:Y:S04]  /*11550*/  STL [R1+0x11e8], R15 ;  /* 0x0011e80f01007387 */ /* 0x0041e80000100800 */
[----:B------:R-:W2:Y:S04]  /*11560*/  LDL.LU R6, [R1+0x134] ;  /* 0x0001340001067983 */ /* 0x000ea80000300800 */
[----:B------:R-:W3:Y:S04]  /*11570*/  LDL.LU R26, [R1+0x130] ;  /* 0x00013000011a7983 */ /* 0x000ee80000300800 */
[----:B------:R-:W2:Y:S04]  /*11580*/  LDL.LU R2, [R1+0x138] ;  /* 0x0001380001027983 */ /* 0x000ea80000300800 */
[----:B------:R-:W2:Y:S04]  /*11590*/  LDL.LU R12, [R1+0x140] ;  /* 0x00014000010c7983 */ /* 0x000ea80000300800 */
[----:B------:R4:W-:Y:S04]  /*115a0*/  STL.64 [R1+0xbf8], R22 ;  /* 0x000bf81601007387 */ /* 0x0009e80000100a00 */
[----:B------:R-:W2:Y:S01]  /*115b0*/  LDL.LU R13, [R1+0x13c] ;  /* 0x00013c00010d7983 */ /* 0x000ea20000300800 */
[----:B------:R-:W-:-:S02]  /*115c0*/  MOV R14, R4 ;  /* 0x00000004000e7202 */ /* 0x000fc40000000f00 */
[----:B------:R-:W-:Y:S01]  /*115d0*/  IADD3 R4, P2, PT, R20, R28, RZ ;  /* 0x0000001c14047210 */ /* 0x000fe20007f5e0ff */
[----:B0-----:R-:W-:-:S03]  /*115e0*/  IMAD.MOV.U32 R15, RZ, RZ, R5 ;  /* 0x000000ffff0f7224 */ /* 0x001fc600078e0005 */
[----:B------:R-:W-:Y:S02]  /*115f0*/  LEA.HI.X.SX32 R5, R0, R29, 0x1, P2 ;  /* 0x0000001d00057211 */ /* 0x000fe400010f0eff */
[----:B----4-:R-:W-:-:S04]  /*11600*/  IADD3 R22, P5, PT, R21, R28, RZ ;  /* 0x0000001c15167210 */ /* 0x010fc80007fbe0ff */
[-C--:B------:R-:W-:Y:S02]  /*11610*/  LEA.HI.X.SX32 R23, R20, R29.reuse, 0x1, P5 ;  /* 0x0000001d14177211 */ /* 0x080fe400028f0eff */
[----:B------:R-:W-:Y:S01]  /*11620*/  LEA.HI.X.SX32 R15, R18, R29, 0x1, P4 ;  /* 0x0000001d120f7211 */ /* 0x000fe200020f0eff */
[----:B--2---:R-:W-:Y:S04]  /*11630*/  STL.64 [R1+0x11e0], R12 ;  /* 0x0011e00c01007387 */ /* 0x004fe80000100a00 */
[----:B------:R0:W-:Y:S04]  /*11640*/  STL.64 [R1+0xc00], R10 ;  /* 0x000c000a01007387 */ /* 0x0001e80000100a00 */
[----:B------:R-:W2:Y:S04]  /*11650*/  LDL.LU R24, [R1+0x148] ;  /* 0x0001480001187983 */ /* 0x000ea80000300800 */
[----:B------:R-:W4:Y:S01]  /*11660*/  LDL.LU R0, [R1+0x144] ;  /* 0x0001440001007983 */ /* 0x000f220000300800 */
[----:B0-----:R-:W-:-:S03]  /*11670*/  IADD3 R10, P3, PT, R27, R28, RZ ;  /* 0x0000001c1b0a7210 */ /* 0x001fc60007f7e0ff */
[----:B------:R0:W-:Y:S01]  /*11680*/  STL.64 [R1+0xbe8], R4 ;  /* 0x000be80401007387 */ /* 0x0001e20000100a00 */
[----:B------:R-:W-:-:S03]  /*11690*/  LEA.HI.X.SX32 R11, R21, R29, 0x1, P3 ;  /* 0x0000001d150b7211 */ /* 0x000fc600018f0eff */
[----:B------:R1:W-:Y:S01]  /*116a0*/  STL.64 [R1+0xbe0], R22 ;  /* 0x000be01601007387 */ /* 0x0003e20000100a00 */
[-C--:B------:R-:W-:Y:S02]  /*116b0*/  IADD3 R12, P3, PT, R25, R28.reuse, RZ ;  /* 0x0000001c190c7210 */ /* 0x080fe40007f7e0ff */
[-C--:B0-----:R-:W-:Y:S02]  /*116c0*/  IADD3 R4, P2, PT, R18, R28.reuse, RZ ;  /* 0x0000001c12047210 */ /* 0x081fe40007f5e0ff */
[----:B-1----:R-:W-:Y:S02]  /*116d0*/  IADD3 R22, P5, PT, R8, R28, RZ ;  /* 0x0000001c08167210 */ /* 0x002fe40007fbe0ff */
[----:B------:R-:W-:Y:S01]  /*116e0*/  LEA.HI.X.SX32 R5, R27, R29, 0x1, P2 ;  /* 0x0000001d1b057211 */ /* 0x000fe200010f0eff */
[----:B------:R-:W4:Y:S04]  /*116f0*/  LDL.LU R8, [R1+0x14c] ;  /* 0x00014c0001087983 */ /* 0x000f280000300800 */
[----:B------:R0:W-:Y:S01]  /*11700*/  STL.64 [R1+0xbd8], R10 ;  /* 0x000bd80a01007387 */ /* 0x0001e20000100a00 */
[----:B------:R-:W-:-:S03]  /*11710*/  MOV R18, R12 ;  /* 0x0000000c00127202 */ /* 0x000fc60000000f00 */
[----:B0-----:R-:W4:Y:S04]  /*11720*/  LDL.LU R10, [R1+0x154] ;  /* 0x00015400010a7983 */ /* 0x001f280000300800 */
[----:B------:R-:W4:Y:S04]  /*11730*/  LDL.LU R11, [R1+0x150] ;  /* 0x00015000010b7983 */ /* 0x000f280000300800 */
[----:B------:R0:W-:Y:S04]  /*11740*/  STL.64 [R1+0xbd0], R4 ;  /* 0x000bd00401007387 */ /* 0x0001e80000100a00 */
[----:B0-----:R-:W4:Y:S04]  /*11750*/  LDL.LU R5, [R1+0x158] ;  /* 0x0001580001057983 */ /* 0x001f280000300800 */
[----:B------:R-:W4:Y:S04]  /*11760*/  LDL.LU R27, [R1+0x44] ;  /* 0x00004400011b7983 */ /* 0x000f280000300800 */
[----:B------:R-:W-:Y:S04]  /*11770*/  STL [R1+0xbc0], R12 ;  /* 0x000bc00c01007387 */ /* 0x000fe80000100800 */
[----:B------:R-:W4:Y:S04]  /*11780*/  LDL.LU R4, [R1+0x18] ;  /* 0x0000180001047983 */ /* 0x000f280000300800 */
[----:B------:R0:W-:Y:S04]  /*11790*/  STL [R1+0xbf4], R15 ;  /* 0x000bf40f01007387 */ /* 0x0001e80000100800 */
[----:B0-----:R-:W4:Y:S04]  /*117a0*/  LDL.LU R15, [R1+0x11e8] ;  /* 0x0011e800010f7983 */ /* 0x001f280000300800 */
[----:B------:R0:W-:Y:S02]  /*117b0*/  STL [R1+0x11b8], R19 ;  /* 0x0011b81301007387 */ /* 0x0001e40000100800 */
[----:B0-----:R-:W-:-:S02]  /*117c0*/  IMAD.MOV.U32 R19, RZ, RZ, R13 ;  /* 0x000000ffff137224 */ /* 0x001fc400078e000d */
[----:B------:R-:W5:Y:S01]  /*117d0*/  LDL.LU.64 R12, [R1+0x11e0] ;  /* 0x0011e000010c7983 */ /* 0x000f620000300a00 */
[C---:B------:R-:W-:Y:S02]  /*117e0*/  IADD3 R20, P2, PT, R17.reuse, R28, RZ ;  /* 0x0000001c11147210 */ /* 0x040fe40007f5e0ff */
[-C--:B------:R-:W-:Y:S02]  /*117f0*/  LEA.HI.X.SX32 R23, R6, R29.reuse, 0x1, P5 ;  /* 0x0000001d06177211 */ /* 0x080fe400028f0eff */
[-C--:B------:R-:W-:Y:S01]  /*11800*/  LEA.HI.X.SX32 R21, R2, R29.reuse, 0x1, P2 ;  /* 0x0000001d02157211 */ /* 0x080fe200010f0eff */
[----:B------:R-:W5:Y:S01]  /*11810*/  LDL.LU R6, [R1+0x15c] ;  /* 0x00015c0001067983 */ /* 0x000f620000300800 */
[----:B------:R-:W-:-:S03]  /*11820*/  LEA.HI.X.SX32 R19, R17, R29, 0x1, P3 ;  /* 0x0000001d11137211 */ /* 0x000fc600018f0eff */
[----:B------:R3:W-:Y:S01]  /*11830*/  STL.64 [R1+0xbc8], R22 ;  /* 0x000bc81601007387 */ /* 0x0007e20000100a00 */
[----:B------:R-:W-:-:S03]  /*11840*/  IADD3 R18, P3, PT, R16, R28, RZ ;  /* 0x0000001c10127210 */ /* 0x000fc60007f7e0ff */
[----:B------:R0:W-:Y:S04]  /*11850*/  STL.64 [R1+0xbb8], R20 ;  /* 0x000bb81401007387 */ /* 0x0001e80000100a00 */
[----:B------:R1:W-:Y:S01]  /*11860*/  STL [R1+0xbc4], R19 ;  /* 0x000bc41301007387 */ /* 0x0003e20000100800 */
[-C--:B---3--:R-:W-:Y:S02]  /*11870*/  IADD3 R22, P5, PT, R26, R28.reuse, RZ ;  /* 0x0000001c1a167210 */ /* 0x088fe40007fbe0ff */
[C---:B0-----:R-:W-:Y:S02]  /*11880*/  IADD3 R20, P2, PT, R3.reuse, R28, RZ ;  /* 0x0000001c03147210 */ /* 0x041fe40007f5e0ff */
[-C--:B-1----:R-:W-:Y:S02]  /*11890*/  LEA.HI.X.SX32 R19, R3, R29.reuse, 0x1, P3 ;  /* 0x0000001d03137211 */ /* 0x082fe400018f0eff */
[----:B------:R-:W-:-:S02]  /*118a0*/  LEA.HI.X.SX32 R23, R16, R29, 0x1, P5 ;  /* 0x0000001d10177211 */ /* 0x000fc400028f0eff */
[----:B--2---:R-:W-:Y:S02]  /*118b0*/  LEA.HI.X.SX32 R21, R24, R29, 0x1, P2 ;  /* 0x0000001d18157211 */ /* 0x004fe400010f0eff */
[----:B----4-:R-:W-:-:S04]  /*118c0*/  IADD3 R14, P4, PT, R15, R28, RZ ;  /* 0x0000001c0f0e7210 */ /* 0x010fc80007f9e0ff */
[----:B-----5:R-:W-:Y:S02]  /*118d0*/  LEA.HI.X.SX32 R15, R12, R29, 0x1, P4 ;  /* 0x0000001d0c0f7211 */ /* 0x020fe400020f0eff */
[----:B------:R-:W-:-:S03]  /*118e0*/  IADD3 R12, P4, PT, R13, R28, RZ ;  /* 0x0000001c0d0c7210 */ /* 0x000fc60007f9e0ff */
[----:B------:R0:W-:Y:S01]  /*118f0*/  STL.64 [R1+0xba8], R14 ;  /* 0x000ba80e01007387 */ /* 0x0001e20000100a00 */
[----:B------:R-:W-:Y:S02]  /*11900*/  LEA.HI.X.SX32 R13, R10, R29, 0x1, P4 ;  /* 0x0000001d0a0d7211 */ /* 0x000fe400020f0eff */
[-C--:B------:R-:W-:Y:S01]  /*11910*/  IADD3 R16, P4, PT, R11, R28.reuse, RZ ;  /* 0x0000001c0b107210 */ /* 0x080fe20007f9e0ff */
[----:B0-----:R-:W2:Y:S04]  /*11920*/  LDL.LU.64 R14, [R1+0x11d8] ;  /* 0x0011d800010e7983 */ /* 0x001ea80000300a00 */
[----:B------:R-:W3:Y:S04]  /*11930*/  LDL.LU R25, [R1+0x164] ;  /* 0x0001640001197983 */ /* 0x000ee80000300800 */
[----:B------:R-:W4:Y:S04]  /*11940*/  LDL.LU R26, [R1+0x160] ;  /* 0x00016000011a7983 */ /* 0x000f280000300800 */
[----:B------:R-:W5:Y:S04]  /*11950*/  LDL.LU R2, [R1+0x168] ;  /* 0x0001680001027983 */ /* 0x000f680000300800 */
[----:B------:R-:W-:Y:S04]  /*11960*/  STL.64 [R1+0xbb0], R20 ;  /* 0x000bb01401007387 */ /* 0x000fe80000100a00 */
[----:B------:R-:W-:Y:S04]  /*11970*/  STL.64 [R1+0xb98], R18 ;  /* 0x000b981201007387 */ /* 0x000fe80000100a00 */
[----:B------:R-:W-:Y:S04]  /*11980*/  STL.64 [R1+0xba0], R22 ;  /* 0x000ba01601007387 */ /* 0x000fe80000100a00 */
[----:B------:R-:W3:Y:S04]  /*11990*/  LDL.LU R24, [R1+0x14] ;  /* 0x0000140001187983 */ /* 0x000ee80000300800 */
[----:B------:R0:W-:Y:S04]  /*119a0*/  STL.64 [R1+0xb90], R12 ;  /* 0x000b900c01007387 */ /* 0x0001e80000100a00 */
[----:B0-----:R-:W3:Y:S04]  /*119b0*/  LDL.LU.64 R12, [R1+0x11d0] ;  /* 0x0011d000010c7983 */ /* 0x001ee80000300a00 */
[----:B------:R-:W3:Y:S01]  /*119c0*/  LDL.LU R11, [R1+0x16c] ;  /* 0x00016c00010b7983 */ /* 0x000ee20000300800 */
[----:B------:R-:W-:-:S02]  /*119d0*/  IADD3 R20, P2, PT, R0, R28, RZ ;  /* 0x0000001c00147210 */ /* 0x000fc40007f5e0ff */
[----:B------:R-:W-:-:S04]  /*119e0*/  IADD3 R22, P5, PT, R8, R28, RZ ;  /* 0x0000001c08167210 */ /* 0x000fc80007fbe0ff */
[-C--:B------:R-:W-:Y:S02]  /*119f0*/  LEA.HI.X.SX32 R23, R6, R29.reuse, 0x1, P5 ;  /* 0x0000001d06177211 */ /* 0x080fe400028f0eff */
[CC--:B--2---:R-:W-:Y:S02]  /*11a00*/  IADD3 R18, P3, PT, R15.reuse, R28.reuse, RZ ;  /* 0x0000001c0f127210 */ /* 0x0c4fe40007f7e0ff */
[-C--:B------:R-:W-:Y:S02]  /*11a10*/  LEA.HI.X.SX32 R21, R15, R29.reuse, 0x1, P2 ;  /* 0x0000001d0f157211 */ /* 0x080fe400010f0eff */
[----:B------:R-:W-:Y:S01]  /*11a20*/  LEA.HI.X.SX32 R19, R5, R29, 0x1, P3 ;  /* 0x0000001d05137211 */ /* 0x000fe200018f0eff */
[----:B---3--:R-:W-:Y:S04]  /*11a30*/  STL [R1+0x11c8], R11 ;  /* 0x0011c80b01007387 */ /* 0x008fe80000100800 */
[----:B------:R-:W-:Y:S04]  /*11a40*/  STL [R1+0xb68], R16 ;  /* 0x000b681001007387 */ /* 0x000fe80000100800 */
[----:B------:R-:W2:Y:S04]  /*11a50*/  LDL.LU R3, [R1+0x174] ;  /* 0x0001740001037983 */ /* 0x000ea80000300800 */
[----:B------:R-:W3:Y:S04]  /*11a60*/  LDL.LU R8, [R1+0x170] ;  /* 0x0001700001087983 */ /* 0x000ee80000300800 */
[----:B------:R-:W2:Y:S04]  /*11a70*/  LDL.LU R5, [R1+0x178] ;  /* 0x0001780001057983 */ /* 0x000ea80000300800 */
[----:B------:R-:W-:Y:S04]  /*11a80*/  STL.64 [R1+0xb80], R18 ;  /* 0x000b801201007387 */ /* 0x000fe80000100a00 */
[----:B------:R-:W-:Y:S04]  /*11a90*/  STL.64 [R1+0xb88], R20 ;  /* 0x000b881401007387 */ /* 0x000fe80000100a00 */
[----:B------:R0:W-:Y:S04]  /*11aa0*/  STL.64 [R1+0xb70], R22 ;  /* 0x000b701601007387 */ /* 0x0001e80000100a00 */
[----:B0-----:R-:W2:Y:S04]  /*11ab0*/  LDL.LU R22, [R1+0x180] ;  /* 0x0001800001167983 */ /* 0x001ea80000300800 */
[----:B------:R-:W2:Y:S01]  /*11ac0*/  LDL.LU R6, [R1+0x17c] ;  /* 0x00017c0001067983 */ /* 0x000ea20000300800 */
[----:B------:R-:W-:-:S04]  /*11ad0*/  IADD3 R18, P3, PT, R27, R28, RZ ;  /* 0x0000001c1b127210 */ /* 0x000fc80007f7e0ff */
[----:B------:R-:W-:Y:S02]  /*11ae0*/  LEA.HI.X.SX32 R19, R25, R29, 0x1, P3 ;  /* 0x0000001d19137211 */ /* 0x000fe400018f0eff */
[----:B------:R-:W-:Y:S01]  /*11af0*/  MOV R25, R9 ;  /* 0x0000000900197202 */ /* 0x000fe20000000f00 */
[----:B--2---:R5:W-:Y:S04]  /*11b00*/  STL.64 [R1+0x11c0], R6 ;  /* 0x0011c00601007387 */ /* 0x004be80000100a00 */
[----:B------:R-:W2:Y:S04]  /*11b10*/  LDL.LU R23, [R1+0x188] ;  /* 0x0001880001177983 */ /* 0x000ea80000300800 */
[----:B------:R-:W2:Y:S04]  /*11b20*/  LDL.LU R0, [R1+0x184] ;  /* 0x0001840001007983 */ /* 0x000ea80000300800 */
[----:B------:R4:W-:Y:S04]  /*11b30*/  STL.64 [R1+0xb78], R18 ;  /* 0x000b781201007387 */ /* 0x0009e80000100a00 */
[----:B------:R-:W2:Y:S01]  /*11b40*/  LDL.LU R9, [R1+0x18c] ;  /* 0x00018c0001097983 */ /* 0x000ea20000300800 */
[----:B------:R-:W-:-:S02]  /*11b50*/  IADD3 R20, P2, PT, R4, R28, RZ ;  /* 0x0000001c04147210 */ /* 0x000fc40007f5e0ff */
[----:B------:R-:W-:Y:S02]  /*11b60*/  MOV R10, R16 ;  /* 0x00000010000a7202 */ /* 0x000fe40000000f00 */
[-C--:B------:R-:W-:Y:S02]  /*11b70*/  LEA.HI.X.SX32 R21, R27, R29.reuse, 0x1, P2 ;  /* 0x0000001d1b157211 */ /* 0x080fe400010f0eff */
[-C--:B-----5:R-:W-:Y:S02]  /*11b80*/  IADD3 R6, P2, PT, R2, R28.reuse, RZ ;  /* 0x0000001c02067210 */ /* 0x0a0fe40007f5e0ff */
[-C--:B------:R-:W-:Y:S01]  /*11b90*/  IADD3 R16, P5, PT, R14, R28.reuse, RZ ;  /* 0x0000001c0e107210 */ /* 0x080fe20007fbe0ff */
[----:B------:R0:W-:Y:S01]  /*11ba0*/  STL.64 [R1+0xb60], R20 ;  /* 0x000b601401007387 */ /* 0x0001e20000100a00 */
[----:B------:R-:W-:Y:S01]  /*11bb0*/  IMAD.MOV.U32 R11, RZ, RZ, R17 ;  /* 0x000000ffff0b7224 */ /* 0x000fe200078e0011 */
[----:B----4-:R-:W-:Y:S02]  /*11bc0*/  IADD3 R18, P3, PT, R26, R28, RZ ;  /* 0x0000001c1a127210 */ /* 0x010fe40007f7e0ff */
[----:B------:R-:W-:-:S02]  /*11bd0*/  LEA.HI.X.SX32 R17, R4, R29, 0x1, P5 ;  /* 0x0000001d04117211 */ /* 0x000fc400028f0eff */
[----:B------:R-:W-:Y:S01]  /*11be0*/  LEA.HI.X.SX32 R11, R14, R29, 0x1, P4 ;  /* 0x0000001d0e0b7211 */ /* 0x000fe200020f0eff */
[----:B------:R-:W-:Y:S01]  /*11bf0*/  IMAD.MOV.U32 R14, RZ, RZ, R6 ;  /* 0x000000ffff0e7224 */ /* 0x000fe200078e0006 */
[----:B------:R-:W-:Y:S01]  /*11c00*/  MOV R15, R7 ;  /* 0x00000007000f7202 */ /* 0x000fe20000000f00 */
[----:B--2---:R-:W-:Y:S04]  /*11c10*/  STL [R1+0x11a8], R9 ;  /* 0x0011a80901007387 */ /* 0x004fe80000100800 */
[----:B------:R-:W-:Y:S04]  /*11c20*/  STL [R1+0xb48], R6 ;  /* 0x000b480601007387 */ /* 0x000fe80000100800 */
[----:B------:R-:W2:Y:S04]  /*11c30*/  LDL.LU R26, [R1+0x190] ;  /* 0x00019000011a7983 */ /* 0x000ea80000300800 */
[----:B------:R-:W4:Y:S04]  /*11c40*/  LDL.LU R27, [R1+0x198] ;  /* 0x00019800011b7983 */ /* 0x000f280000300800 */
[----:B0-----:R-:W5:Y:S04]  /*11c50*/  LDL.LU R20, [R1+0x54] ;  /* 0x0000540001147983 */ /* 0x001f680000300800 */
[----:B------:R-:W2:Y:S04]  /*11c60*/  LDL.LU R2, [R1+0x40] ;  /* 0x0000400001027983 */ /* 0x000ea80000300800 */
[----:B------:R-:W-:Y:S04]  /*11c70*/  STL.64 [R1+0xb58], R16 ;  /* 0x000b581001007387 */ /* 0x000fe80000100a00 */
[----:B------:R0:W-:Y:S04]  /*11c80*/  STL [R1+0xb6c], R11 ;  /* 0x000b6c0b01007387 */ /* 0x0001e80000100800 */
[----:B0-----:R-:W2:Y:S04]  /*11c90*/  LDL.LU R11, [R1+0x11c8] ;  /* 0x0011c800010b7983 */ /* 0x001ea80000300800 */
[----:B------:R-:W4:Y:S01]  /*11ca0*/  LDL.LU.64 R6, [R1+0x11c0] ;  /* 0x0011c00001067983 */ /* 0x000f220000300a00 */
[----:B------:R-:W-:-:S02]  /*11cb0*/  IADD3 R16, P5, PT, R13, R28, RZ ;  /* 0x0000001c0d107210 */ /* 0x000fc40007fbe0ff */
[-C--:B------:R-:W-:Y:S01]  /*11cc0*/  LEA.HI.X.SX32 R19, R3, R29.reuse, 0x1, P3 ;  /* 0x0000001d03137211 */ /* 0x080fe200018f0eff */
[----:B------:R-:W5:Y:S01]  /*11cd0*/  LDL.LU R4, [R1+0x19c] ;  /* 0x00019c0001047983 */ /* 0x000f620000300800 */
[----:B------:R-:W-:-:S03]  /*11ce0*/  LEA.HI.X.SX32 R17, R5, R29, 0x1, P5 ;  /* 0x0000001d05117211 */ /* 0x000fc600028f0eff */
[----:B------:R-:W5:Y:S04]  /*11cf0*/  LDL.LU R21, [R1+0x10] ;  /* 0x0000100001157983 */ /* 0x000f680000300800 */
[----:B------:R0:W-:Y:S01]  /*11d00*/  STL.64 [R1+0xb50], R18 ;  /* 0x000b501201007387 */ /* 0x0001e20000100a00 */
[----:B------:R-:W-:Y:S02]  /*11d10*/  LEA.HI.X.SX32 R15, R13, R29, 0x1, P2 ;  /* 0x0000001d0d0f7211 */ /* 0x000fe400010f0eff */
[-C--:B------:R-:W-:Y:S01]  /*11d20*/  IADD3 R14, P2, PT, R12, R28.reuse, RZ ;  /* 0x0000001c0c0e7210 */ /* 0x080fe20007f5e0ff */
[----:B0-----:R-:W5:Y:S04]  /*11d30*/  LDL.LU R19, [R1+0x11b8] ;  /* 0x0011b80001137983 */ /* 0x001f680000300800 */
[----:B------:R-:W5:Y:S04]  /*11d40*/  LDL.LU R18, [R1+0x1a0] ;  /* 0x0001a00001127983 */ /* 0x000f680000300800 */
[----:B------:R-:W5:Y:S04]  /*11d50*/  LDL.LU R5, [R1+0x1a4] ;  /* 0x0001a40001057983 */ /* 0x000f680000300800 */
[----:B------:R0:W-:Y:S01]  /*11d60*/  STL.64 [R1+0xb40], R16 ;  /* 0x000b401001007387 */ /* 0x0001e20000100a00 */
[----:B---3--:R-:W-:-:S03]  /*11d70*/  IADD3 R8, P3, PT, R8, R28, RZ ;  /* 0x0000001c08087210 */ /* 0x008fc60007f7e0ff */
[----:B------:R-:W3:Y:S01]  /*11d80*/  LDL.LU R3, [R1+0x1a8] ;  /* 0x0001a80001037983 */ /* 0x000ee20000300800 */
[----:B0-----:R-:W-:-:S03]  /*11d90*/  IADD3 R16, P5, PT, R24, R28, RZ ;  /* 0x0000001c18107210 */ /* 0x001fc60007fbe0ff */
[----:B------:R0:W-:Y:S01]  /*11da0*/  STL [R1+0xb4c], R15 ;  /* 0x000b4c0f01007387 */ /* 0x0001e20000100800 */
[-C--:B------:R-:W-:Y:S02]  /*11db0*/  LEA.HI.X.SX32 R17, R23, R29.reuse, 0x1, P5 ;  /* 0x0000001d17117211 */ /* 0x080fe400028f0eff */
[-C--:B------:R-:W-:Y:S02]  /*11dc0*/  LEA.HI.X.SX32 R9, R12, R29.reuse, 0x1, P3 ;  /* 0x0000001d0c097211 */ /* 0x080fe400018f0eff */
[----:B0-----:R-:W-:Y:S02]  /*11dd0*/  LEA.HI.X.SX32 R15, R24, R29, 0x1, P2 ;  /* 0x0000001d180f7211 */ /* 0x001fe400010f0eff */
[----:B--2---:R-:W-:-:S04]  /*11de0*/  IADD3 R10, P4, PT, R11, R28, RZ ;  /* 0x0000001c0b0a7210 */ /* 0x004fc80007f9e0ff */
[----:B------:R-:W-:Y:S02]  /*11df0*/  LEA.HI.X.SX32 R11, R22, R29, 0x1, P4 ;  /* 0x0000001d160b7211 */ /* 0x000fe400020f0eff */
[----:B----4-:R-:W-:-:S03]  /*11e00*/  IADD3 R6, P4, PT, R6, R28, RZ ;  /* 0x0000001c06067210 */ /* 0x010fc60007f9e0ff */
[----:B------:R0:W-:Y:S04]  /*11e10*/  STL.64 [R1+0xb30], R10 ;  /* 0x000b300a01007387 */ /* 0x0001e80000100a00 */
[----:B0-----:R-:W2:Y:S04]  /*11e20*/  LDL.LU.64 R10, [R1+0x11b0] ;  /* 0x0011b000010a7983 */ /* 0x001ea80000300a00 */
[----:B------:R-:W4:Y:S04]  /*11e30*/  LDL.LU R22, [R1+0x1ac] ;  /* 0x0001ac0001167983 */ /* 0x000f280000300800 */
[----:B------:R0:W-:Y:S04]  /*11e40*/  STL.64 [R1+0xb38], R16 ;  /* 0x000b381001007387 */ /* 0x0001e80000100a00 */
[----:B------:R-:W-:Y:S01]  /*11e50*/  STL [R1+0xb18], R6 ;  /* 0x000b180601007387 */ /* 0x000fe20000100800 */
[----:B0-----:R-:W-:-:S03]  /*11e60*/  IADD3 R16, P5, PT, R0, R28, RZ ;  /* 0x0000001c00107210 */ /* 0x001fc60007fbe0ff */
[----:B------:R-:W3:Y:S04]  /*11e70*/  LDL.LU R0, [R1+0x1b4] ;  /* 0x0001b40001007983 */ /* 0x000ee80000300800 */
[----:B------:R-:W3:Y:S04]  /*11e80*/  LDL.LU R23, [R1+0x1b0] ;  /* 0x0001b00001177983 */ /* 0x000ee80000300800 */
[----:B------:R-:W3:Y:S04]  /*11e90*/  LDL.LU R24, [R1+0xc] ;  /* 0x00000c0001187983 */ /* 0x000ee80000300800 */
[----:B------:R-:W-:Y:S04]  /*11ea0*/  STL.64 [R1+0xb20], R14 ;  /* 0x000b200e01007387 */ /* 0x000fe80000100a00 */
[----:B------:R0:W-:Y:S04]  /*11eb0*/  STL.64 [R1+0xb28], R8 ;  /* 0x000b280801007387 */ /* 0x0001e80000100a00 */
[----:B0-----:R-:W3:Y:S01]  /*11ec0*/  LDL.LU R9, [R1+0x11a8] ;  /* 0x0011a80001097983 */ /* 0x001ee20000300800 */
[----:B------:R-:W-:-:S02]  /*11ed0*/  MOV R13, R7 ;  /* 0x00000007000d7202 */ /* 0x000fc40000000f00 */
[----:B------:R-:W-:Y:S01]  /*11ee0*/  LEA.HI.X.SX32 R13, R25, R29, 0x1, P4 ;  /* 0x0000001d190d7211 */ /* 0x000fe200020f0eff */
[----:B------:R-:W-:Y:S02]  /*11ef0*/  IMAD.MOV.U32 R12, RZ, RZ, R6 ;  /* 0x000000ffff0c7224 */ /* 0x000fe400078e0006 */
[----:B------:R-:W4:Y:S04]  /*11f00*/  LDL.LU.64 R6, [R1+0x11a0] ;  /* 0x0011a00001067983 */ /* 0x000f280000300a00 */
[----:B------:R-:W4:Y:S04]  /*11f10*/  LDL.LU R25, [R1+0x1b8] ;  /* 0x0001b80001197983 */ /* 0x000f280000300800 */
[----:B------:R-:W-:Y:S01]  /*11f20*/  STL [R1+0xb1c], R13 ;  /* 0x000b1c0d01007387 */ /* 0x000fe20000100800 */
[----:B------:R-:W-:-:S02]  /*11f30*/  IADD3 R12, P4, PT, R26, R28, RZ ;  /* 0x0000001c1a0c7210 */ /* 0x000fc40007f9e0ff */
[----:B--2---:R-:W-:-:S04]  /*11f40*/  IADD3 R14, P2, PT, R11, R28, RZ ;  /* 0x0000001c0b0e7210 */ /* 0x004fc80007f5e0ff */
[-C--:B------:R-:W-:Y:S02]  /*11f50*/  LEA.HI.X.SX32 R15, R27, R29.reuse, 0x1, P2 ;  /* 0x0000001d1b0f7211 */ /* 0x080fe400010f0eff */
[----:B------:R-:W-:-:S03]  /*11f60*/  LEA.HI.X.SX32 R17, R11, R29, 0x1, P5 ;  /* 0x0000001d0b117211 */ /* 0x000fc600028f0eff */
[----:B------:R5:W-:Y:S04]  /*11f70*/  STL.64 [R1+0xb08], R14 ;  /* 0x000b080e01007387 */ /* 0x000be80000100a00 */
[----:B------:R0:W-:Y:S04]  /*11f80*/  STL.64 [R1+0xb10], R16 ;  /* 0x000b101001007387 */ /* 0x0001e80000100a00 */
[----:B------:R-:W2:Y:S01]  /*11f90*/  LDL.LU R26, [R1+0x1c0] ;  /* 0x0001c000011a7983 */ /* 0x000ea20000300800 */
[----:B-----5:R-:W-:-:S03]  /*11fa0*/  IADD3 R14, P2, PT, R20, R28, RZ ;  /* 0x0000001c140e7210 */ /* 0x020fc60007f5e0ff */
[----:B------:R-:W5:Y:S01]  /*11fb0*/  LDL.LU R27, [R1+0x1bc] ;  /* 0x0001bc00011b7983 */ /* 0x000f620000300800 */
[----:B------:R-:W-:Y:S02]  /*11fc0*/  LEA.HI.X.SX32 R15, R18, R29, 0x1, P2 ;  /* 0x0000001d120f7211 */ /* 0x000fe400010f0eff */
[----:B0-----:R-:W-:-:S04]  /*11fd0*/  IADD3 R16, P5, PT, R2, R28, RZ ;  /* 0x0000001c02107210 */ /* 0x001fc80007fbe0ff */
[-C--:B------:R-:W-:Y:S02]  /*11fe0*/  LEA.HI.X.SX32 R17, R20, R29.reuse, 0x1, P5 ;  /* 0x0000001d14117211 */ /* 0x080fe400028f0eff */
[----:B------:R-:W-:Y:S02]  /*11ff0*/  LEA.HI.X.SX32 R13, R10, R29, 0x1, P4 ;  /* 0x0000001d0a0d7211 */ /* 0x000fe400020f0eff */
[----:B---3--:R-:W-:-:S04]  /*12000*/  IADD3 R8, P3, PT, R9, R28, RZ ;  /* 0x0000001c09087210 */ /* 0x008fc80007f7e0ff */
[----:B------:R-:W-:Y:S02]  /*12010*/  LEA.HI.X.SX32 R9, R4, R29, 0x1, P3 ;  /* 0x0000001d04097211 */ /* 0x000fe400018f0eff */
[----:B------:R-:W3:Y:S04]  /*12020*/  LDL.LU R4, [R1+0x1c8] ;  /* 0x0001c80001047983 */ /* 0x000ee80000300800 */
[----:B------:R0:W-:Y:S04]  /*12030*/  STL.64 [R1+0xaf8], R8 ;  /* 0x000af80801007387 */ /* 0x0001e80000100a00 */
[----:B------:R1:W-:Y:S01]  /*12040*/  STL.64 [R1+0xb00], R14 ;  /* 0x000b000e01007387 */ /* 0x0003e20000100a00 */
[----:B0-----:R-:W-:-:S02]  /*12050*/  IADD3 R8, P3, PT, R21, R28, RZ ;  /* 0x0000001c15087210 */ /* 0x001fc40007f7e0ff */
[-C--:B-1----:R-:W-:Y:S02]  /*12060*/  IADD3 R14, P2, PT, R10, R28.reuse, RZ ;  /* 0x0000001c0a0e7210 */ /* 0x082fe40007f5e0ff */
[-C--:B------:R-:W-:Y:S01]  /*12070*/  LEA.HI.X.SX32 R9, R2, R29.reuse, 0x1, P3 ;  /* 0x0000001d02097211 */ /* 0x080fe200018f0eff */
[----:B------:R0:W-:Y:S01]  /*12080*/  STL.64 [R1+0xae8], R16 ;  /* 0x000ae81001007387 */ /* 0x0001e20000100a00 */
[-C--:B------:R-:W-:Y:S02]  /*12090*/  LEA.HI.X.SX32 R15, R21, R29.reuse, 0x1, P2 ;  /* 0x0000001d150f7211 */ /* 0x080fe400010f0eff */
[----:B0-----:R-:W-:Y:S02]  /*120a0*/  IADD3 R16, P5, PT, R5, R28, RZ ;  /* 0x0000001c05107210 */ /* 0x001fe40007fbe0ff */
[----:B------:R-:W3:Y:S02]  /*120b0*/  LDL.LU R5, [R1+0x1c4] ;  /* 0x0001c40001057983 */ /* 0x000ee40000300800 */
[----:B------:R-:W-:-:S02]  /*120c0*/  LEA.HI.X.SX32 R17, R0, R29, 0x1, P5 ;  /* 0x0000001d00117211 */ /* 0x000fc400028f0eff */
[----:B------:R0:W-:Y:S04]  /*120d0*/  STL.64 [R1+0xae0], R8 ;  /* 0x000ae00801007387 */ /* 0x0001e80000100a00 */
[----:B0-----:R-:W3:Y:S04]  /*120e0*/  LDL.LU.64 R8, [R1+0x1198] ;  /* 0x0011980001087983 */ /* 0x001ee80000300a00 */
[----:B------:R-:W-:Y:S04]  /*120f0*/  STL.64 [R1+0xad8], R14 ;  /* 0x000ad80e01007387 */ /* 0x000fe80000100a00 */
[----:B------:R0:W-:Y:S04]  /*12100*/  STL.64 [R1+0xaf0], R12 ;  /* 0x000af00c01007387 */ /* 0x0001e80000100a00 */
[----:B0-----:R-:W5:Y:S04]  /*12110*/  LDL.LU R12, [R1+0x1cc] ;  /* 0x0001cc00010c7983 */ /* 0x001f680000300800 */
[----:B------:R-:W5:Y:S04]  /*12120*/  LDL.LU R0, [R1+0x1d4] ;  /* 0x0001d40001007983 */ /* 0x000f680000300800 */
[----:B------:R-:W5:Y:S04]  /*12130*/  LDL.LU R10, [R1+0x3c] ;  /* 0x00003c00010a7983 */ /* 0x000f680000300800 */
[----:B------:R0:W-:Y:S04]  /*12140*/  STL.64 [R1+0xad0], R16 ;  /* 0x000ad01001007387 */ /* 0x0001e80000100a00 */
[----:B0-----:R-:W5:Y:S04]  /*12150*/  LDL.LU R16, [R1+0x8] ;  /* 0x0000080001107983 */ /* 0x001f680000300800 */
[----:B------:R-:W5:Y:S01]  /*12160*/  LDL.LU R13, [R1+0x1d0] ;  /* 0x0001d000010d7983 */ /* 0x000f620000300800 */
[----:B------:R-:W-:-:S02]  /*12170*/  IADD3 R18, P5, PT, R23, R28, RZ ;  /* 0x0000001c17127210 */ /* 0x000fc40007fbe0ff */
[-C--:B------:R-:W-:Y:S02]  /*12180*/  IADD3 R2, P3, PT, R3, R28.reuse, RZ ;  /* 0x0000001c03027210 */ /* 0x080fe40007f7e0ff */
[----:B----4-:R-:W-:-:S04]  /*12190*/  IADD3 R20, P4, PT, R22, R28, RZ ;  /* 0x0000001c16147210 */ /* 0x010fc80007f9e0ff */
[----:B--2---:R-:W-:Y:S02]  /*121a0*/  LEA.HI.X.SX32 R21, R26, R29, 0x1, P4 ;  /* 0x0000001d1a157211 */ /* 0x004fe400020f0eff */
[----:B---3--:R-:W-:-:S04]  /*121b0*/  IADD3 R14, P2, PT, R9, R28, RZ ;  /* 0x0000001c090e7210 */ /* 0x008fc80007f5e0ff */
[-C--:B------:R-:W-:Y:S02]  /*121c0*/  LEA.HI.X.SX32 R15, R25, R29.reuse, 0x1, P2 ;  /* 0x0000001d190f7211 */ /* 0x080fe400010f0eff */
[----:B------:R-:W-:Y:S01]  /*121d0*/  LEA.HI.X.SX32 R3, R9, R29, 0x1, P3 ;  /* 0x0000001d09037211 */ /* 0x000fe200018f0eff */
[----:B-----5:R0:W-:Y:S04]  /*121e0*/  STL.64 [R1+0x1190], R12 ;  /* 0x0011900c01007387 */ /* 0x0201e80000100a00 */
[----:B------:R1:W-:Y:S04]  /*121f0*/  STL [R1+0xaa8], R18 ;  /* 0x000aa81201007387 */ /* 0x0003e80000100800 */
[----:B------:R2:W-:Y:S01]  /*12200*/  STL.64 [R1+0xac0], R14 ;  /* 0x000ac00e01007387 */ /* 0x0005e20000100a00 */
[----:B0-----:R-:W-:Y:S01]  /*12210*/  IMAD.MOV.U32 R12, RZ, RZ, R18 ;  /* 0x000000ffff0c7224 */ /* 0x001fe200078e0012 */
[----:B-1----:R-:W-:-:S02]  /*12220*/  IADD3 R18, P2, PT, R24, R28, RZ ;  /* 0x0000001c18127210 */ /* 0x002fc40007f5e0ff */
[----:B------:R-:W-:Y:S02]  /*12230*/  MOV R13, R19 ;  /* 0x00000013000d7202 */ /* 0x000fe40000000f00 */
[----:B------:R-:W-:Y:S01]  /*12240*/  LEA.HI.X.SX32 R19, R4, R29, 0x1, P2 ;  /* 0x0000001d04137211 */ /* 0x000fe200010f0eff */
[----:B--2---:R-:W2:Y:S04]  /*12250*/  LDL.LU R14, [R1+0x1e4] ;  /* 0x0001e400010e7983 */ /* 0x004ea80000300800 */
[----:B------:R-:W3:Y:S04]  /*12260*/  LDL.LU R15, [R1+0x1e0] ;  /* 0x0001e000010f7983 */ /* 0x000ee80000300800 */
[----:B------:R-:W4:Y:S04]  /*12270*/  LDL.LU R11, [R1+0x1e8] ;  /* 0x0001e800010b7983 */ /* 0x000f280000300800 */
[----:B------:R0:W-:Y:S04]  /*12280*/  STL.64 [R1+0xac8], R2 ;  /* 0x000ac80201007387 */ /* 0x0001e80000100a00 */
[----:B------:R-:W5:Y:S04]  /*12290*/  LDL.LU R25, [R1+0x4] ;  /* 0x0000040001197983 */ /* 0x000f680000300800 */
[----:B------:R-:W2:Y:S01]  /*122a0*/  LDL.LU R17, [R1+0x1ec] ;  /* 0x0001ec0001117983 */ /* 0x000ea20000300800 */
[----:B0-----:R-:W-:-:S03]  /*122b0*/  IADD3 R2, P3, PT, R8, R28, RZ ;  /* 0x0000001c08027210 */ /* 0x001fc60007f7e0ff */
[----:B------:R-:W-:Y:S01]  /*122c0*/  STL.64 [R1+0xab0], R20 ;  /* 0x000ab01401007387 */ /* 0x000fe20000100a00 */
[----:B------:R-:W-:-:S03]  /*122d0*/  IADD3 R4, P2, PT, R5, R28, RZ ;  /* 0x0000001c05047210 */ /* 0x000fc60007f5e0ff */
[----:B------:R0:W-:Y:S01]  /*122e0*/  STL.64 [R1+0xab8], R18 ;  /* 0x000ab81201007387 */ /* 0x0001e20000100a00 */
[-C--:B------:R-:W-:Y:S02]  /*122f0*/  LEA.HI.X.SX32 R3, R24, R29.reuse, 0x1, P3 ;  /* 0x0000001d18037211 */ /* 0x080fe400018f0eff */
[----:B------:R-:W-:Y:S01]  /*12300*/  LEA.HI.X.SX32 R13, R8, R29, 0x1, P5 ;  /* 0x0000001d080d7211 */ /* 0x000fe200028f0eff */
[----:B0-----:R-:W2:Y:S04]  /*12310*/  LDL.LU R18, [R1+0x1f8] ;  /* 0x0001f80001127983 */ /* 0x001ea80000300800 */
[----:B------:R-:W2:Y:S04]  /*12320*/  LDL.LU R19, [R1+0x1f0] ;  /* 0x0001f00001137983 */ /* 0x000ea80000300800 */
[----:B------:R-:W2:Y:S04]  /*12330*/  LDL.LU R20, [R1+0x1fc] ;  /* 0x0001fc0001147983 */ /* 0x000ea80000300800 */
[----:B------:R-:W2:Y:S04]  /*12340*/  LDL.LU R5, [R1+0x1d8] ;  /* 0x0001d80001057983 */ /* 0x000ea80000300800 */
[----:B------:R-:W3:Y:S04]  /*12350*/  LDL.LU R21, [R1+0x204] ;  /* 0x0002040001157983 */ /* 0x000ee80000300800 */
[----:B------:R-:W3:Y:S04]  /*12360*/  LDL.LU R22, [R1+0x200] ;  /* 0x0002000001167983 */ /* 0x000ee80000300800 */
[----:B------:R-:W3:Y:S04]  /*12370*/  LDL.LU R23, [R1+0x20c] ;  /* 0x00020c0001177983 */ /* 0x000ee80000300800 */
[----:B------:R-:W-:Y:S04]  /*12380*/  STL.64 [R1+0xaa0], R2 ;  /* 0x000aa00201007387 */ /* 0x000fe80000100a00 */
[----:B------:R-:W3:Y:S04]  /*12390*/  LDL.LU R24, [R1+0x208] ;  /* 0x0002080001187983 */ /* 0x000ee80000300800 */
[----:B------:R0:W-:Y:S04]  /*123a0*/  STL [R1+0xaac], R13 ;  /* 0x000aac0d01007387 */ /* 0x0001e80000100800 */
[----:B0-----:R-:W3:Y:S04]  /*123b0*/  LDL.LU.64 R12, [R1+0x1190] ;  /* 0x00119000010c7983 */ /* 0x001ee80000300a00 */
[----:B------:R-:W4:Y:S01]  /*123c0*/  LDL.LU R9, [R1+0x1dc] ;  /* 0x0001dc0001097983 */ /* 0x000f220000300800 */
[----:B------:R-:W-:-:S02]  /*123d0*/  IADD3 R26, P4, PT, R27, R28, RZ ;  /* 0x0000001c1b1a7210 */ /* 0x000fc40007f9e0ff */
[----:B------:R-:W-:Y:S02]  /*123e0*/  IADD3 R2, P3, PT, R7, R28, RZ ;  /* 0x0000001c07027210 */ /* 0x000fe40007f7e0ff */
[----:B------:R-:W-:-:S05]  /*123f0*/  LEA.HI.X.SX32 R27, R0, R29, 0x1, P4 ;  /* 0x0000001d001b7211 */ /* 0x000fca00020f0eff */
[----:B------:R0:W-:Y:S04]  /*12400*/  STL.64 [R1+0xa98], R26 ;  /* 0x000a981a01007387 */ /* 0x0001e80000100a00 */
[----:B0-----:R-:W5:Y:S04]  /*12410*/  LDL.LU R26, [R1+0x210] ;  /* 0x00021000011a7983 */ /* 0x001f680000300800 */
[----:B------:R-:W5:Y:S04]  /*12420*/  LDL.LU R27, [R1+0x214] ;  /* 0x00021400011b7983 */ /* 0x000f680000300800 */
[----:B------:R-:W5:Y:S01]  /*12430*/  LDL.LU R0, [R1+0x220] ;  /* 0x0002200001007983 */ /* 0x000f620000300800 */
[----:B--2---:R-:W-:-:S02]  /*12440*/  LEA.HI.X.SX32 R3, R5, R29, 0x1, P3 ;  /* 0x0000001d05037211 */ /* 0x004fc400018f0eff */
[----:B------:R-:W-:-:S03]  /*12450*/  LEA.HI.X.SX32 R5, R7, R29, 0x1, P2 ;  /* 0x0000001d07057211 */ /* 0x000fc600010f0eff */
[----:B------:R0:W-:Y:S04]  /*12460*/  STL.64 [R1+0xa88], R2 ;  /* 0x000a880201007387 */ /* 0x0001e80000100a00 */
[----:B------:R1:W-:Y:S01]  /*12470*/  STL.64 [R1+0xa90], R4 ;  /* 0x000a900401007387 */ /* 0x0003e20000100a00 */
[-C--:B0-----:R-:W-:Y:S02]  /*12480*/  IADD3 R2, P3, PT, R10, R28.reuse, RZ ;  /* 0x0000001c0a027210 */ /* 0x081fe40007f7e0ff */
[----:B-1----:R-:W-:Y:S02]  /*12490*/  IADD3 R4, P2, PT, R16, R28, RZ ;  /* 0x0000001c10047210 */ /* 0x002fe40007f5e0ff */
[-C--:B------:R-:W-:Y:S02]  /*124a0*/  LEA.HI.X.SX32 R3, R14, R29.reuse, 0x1, P3 ;  /* 0x0000001d0e037211 */ /* 0x080fe400018f0eff */
[----:B------:R-:W-:-:S02]  /*124b0*/  LEA.HI.X.SX32 R5, R10, R29, 0x1, P2 ;  /* 0x0000001d0a057211 */ /* 0x000fc400010f0eff */
[----:B---3--:R-:W-:-:S04]  /*124c0*/  IADD3 R8, P5, PT, R12, R28, RZ ;  /* 0x0000001c0c087210 */ /* 0x008fc80007fbe0ff */
[----:B----4-:R-:W-:-:S05]  /*124d0*/  LEA.HI.X.SX32 R9, R9, R29, 0x1, P5 ;  /* 0x0000001d09097211 */ /* 0x010fca00028f0eff */
[----:B------:R-:W-:Y:S04]  /*124e0*/  STL.64 [R1+0xa78], R8 ;  /* 0x000a780801007387 */ /* 0x000fe80000100a00 */
[----:B------:R0:W-:Y:S04]  /*124f0*/  STL.64 [R1+0xa80], R2 ;  /* 0x000a800201007387 */ /* 0x0001e80000100a00 */
[----:B0-----:R-:W2:Y:S04]  /*12500*/  LDL.LU.64 R2, [R1+0x1188] ;  /* 0x0011880001027983 */ /* 0x001ea80000300a00 */
[----:B------:R0:W-:Y:S04]  /*12510*/  STL.64 [R1+0xa68], R4 ;  /* 0x000a680401007387 */ /* 0x0001e80000100a00 */
[----:B0-----:R-:W3:Y:S01]  /*12520*/  LDL.LU.64 R4, [R1+0x1180] ;  /* 0x0011800001047983 */ /* 0x001ee20000300a00 */
[----:B------:R-:W-:-:S04]  /*12530*/  IADD3 R8, P5, PT, R6, R28, RZ ;  /* 0x0000001c06087210 */ /* 0x000fc80007fbe0ff */
[----:B------:R-:W-:Y:S02]  /*12540*/  LEA.HI.X.SX32 R9, R16, R29, 0x1, P5 ;  /* 0x0000001d10097211 */ /* 0x000fe400028f0eff */
[----:B------:R-:W-:-:S03]  /*12550*/  IADD3 R12, P4, PT, R13, R28, RZ ;  /* 0x0000001c0d0c7210 */ /* 0x000fc60007f9e0ff */
[----:B------:R-:W-:Y:S01]  /*12560*/  STL.64 [R1+0xa60], R8 ;  /* 0x000a600801007387 */ /* 0x000fe20000100a00 */
[-C--:B------:R-:W-:Y:S02]  /*12570*/  IADD3 R14, P3, PT, R15, R28.reuse, RZ ;  /* 0x0000001c0f0e7210 */ /* 0x080fe40007f7e0ff */
[----:B------:R-:W-:Y:S02]  /*12580*/  IADD3 R10, P2, PT, R11, R28, RZ ;  /* 0x0000001c0b0a7210 */ /* 0x000fe40007f5e0ff */
[-C--:B------:R-:W-:Y:S02]  /*12590*/  LEA.HI.X.SX32 R13, R6, R29.reuse, 0x1, P4 ;  /* 0x0000001d060d7211 */ /* 0x080fe400020f0eff */
[----:B------:R-:W-:-:S03]  /*125a0*/  LEA.HI.X.SX32 R15, R18, R29, 0x1, P3 ;  /* 0x0000001d120f7211 */ /* 0x000fc600018f0eff */
[----:B------:R0:W-:Y:S01]  /*125b0*/  STL.64 [R1+0xa70], R12 ;  /* 0x000a700c01007387 */ /* 0x0001e20000100a00 */
[-C--:B------:R-:W-:Y:S02]  /*125c0*/  IADD3 R6, P3, PT, R19, R28.reuse, RZ ;  /* 0x0000001c13067210 */ /* 0x080fe40007f7e0ff */
[----:B0-----:R-:W-:-:S04]  /*125d0*/  IADD3 R12, P4, PT, R17, R28, RZ ;  /* 0x0000001c110c7210 */ /* 0x001fc80007f9e0ff */
[-C--:B------:R-:W-:Y:S01]  /*125e0*/  LEA.HI.X.SX32 R13, R21, R29.reuse, 0x1, P4 ;  /* 0x0000001d150d7211 */ /* 0x080fe200020f0eff */
[----:B------:R-:W-:Y:S01]  /*125f0*/  UMOV UR4, URZ ;  /* 0x000000ff00047c82 */ /* 0x000fe20008000000 */
[C---:B---3--:R-:W-:Y:S02]  /*12600*/  IADD3 R8, P5, PT, R5.reuse, R28, RZ ;  /* 0x0000001c05087210 */ /* 0x048fe40007fbe0ff */
[-C--:B------:R-:W-:Y:S02]  /*12610*/  LEA.HI.X.SX32 R11, R5, R29.reuse, 0x1, P2 ;  /* 0x0000001d050b7211 */ /* 0x080fe400010f0eff */
[----:B------:R-:W-:-:S05]  /*12620*/  LEA.HI.X.SX32 R9, R20, R29, 0x1, P5 ;  /* 0x0000001d14097211 */ /* 0x000fca00028f0eff */
[----:B------:R5:W-:Y:S04]  /*12630*/  STL.64 [R1+0xa48], R8 ;  /* 0x000a480801007387 */ /* 0x000be80000100a00 */
[----:B------:R-:W-:Y:S04]  /*12640*/  STL.64 [R1+0xa58], R14 ;  /* 0x000a580e01007387 */ /* 0x000fe80000100a00 */
[----:B------:R0:W-:Y:S01]  /*12650*/  STL.64 [R1+0xa50], R10 ;  /* 0x000a500a01007387 */ /* 0x0001e20000100a00 */
[----:B-----5:R-:W-:-:S04]  /*12660*/  IADD3 R8, P5, PT, R25, R28, RZ ;  /* 0x0000001c19087210 */ /* 0x020fc80007fbe0ff */
[-C--:B------:R-:W-:Y:S02]  /*12670*/  LEA.HI.X.SX32 R9, R23, R29.reuse, 0x1, P5 ;  /* 0x0000001d17097211 */ /* 0x080fe400028f0eff */
[C---:B0-----:R-:W-:Y:S01]  /*12680*/  IADD3 R10, P2, PT, R4.reuse, R28, RZ ;  /* 0x0000001c040a7210 */ /* 0x041fe20007f5e0ff */
[----:B------:R0:W-:Y:S03]  /*12690*/  STL.64 [R1+0xa38], R12 ;  /* 0x000a380c01007387 */ /* 0x0001e60000100a00 */
[-C--:B------:R-:W-:Y:S01]  /*126a0*/  LEA.HI.X.SX32 R11, R25, R29.reuse, 0x1, P2 ;  /* 0x0000001d190b7211 */ /* 0x080fe200010f0eff */
[----:B------:R1:W-:Y:S01]  /*126b0*/  STL.64 [R1+0xa40], R8 ;  /* 0x000a400801007387 */ /* 0x0003e20000100a00 */
[----:B------:R-:W-:-:S03]  /*126c0*/  LEA.HI.X.SX32 R7, R4, R29, 0x1, P3 ;  /* 0x0000001d04077211 */ /* 0x000fc600018f0eff */
[----:B------:R2:W-:Y:S01]  /*126d0*/  STL.64 [R1+0xa28], R10 ;  /* 0x000a280a01007387 */ /* 0x0005e20000100a00 */
[----:B0-----:R-:W-:-:S03]  /*126e0*/  IADD3 R12, P4, PT, R22, R28, RZ ;  /* 0x0000001c160c7210 */ /* 0x001fc60007f9e0ff */
[----:B------:R0:W-:Y:S01]  /*126f0*/  STL.64 [R1+0xa30], R6 ;  /* 0x000a300601007387 */ /* 0x0001e20000100a00 */
[-C--:B-1----:R-:W-:Y:S02]  /*12700*/  IADD3 R8, P5, PT, R24, R28.reuse, RZ ;  /* 0x0000001c18087210 */ /* 0x082fe40007fbe0ff */
[-C--:B--2---:R-:W-:Y:S02]  /*12710*/  IADD3 R10, P2, PT, R2, R28.reuse, RZ ;  /* 0x0000001c020a7210 */ /* 0x084fe40007f5e0ff */
[-C--:B------:R-:W-:Y:S02]  /*12720*/  LEA.HI.X.SX32 R13, R27, R29.reuse, 0x1, P4 ;  /* 0x0000001d1b0d7211 */ /* 0x080fe400020f0eff */
[-C--:B------:R-:W-:Y:S02]  /*12730*/  LEA.HI.X.SX32 R11, R0, R29.reuse, 0x1, P2 ;  /* 0x0000001d000b7211 */ /* 0x080fe400010f0eff */
[----:B0-----:R-:W-:Y:S02]  /*12740*/  IADD3 R6, P3, PT, R26, R28, RZ ;  /* 0x0000001c1a067210 */ /* 0x001fe40007f7e0ff */
[-C--:B------:R-:W-:Y:S01]  /*12750*/  LEA.HI.X.SX32 R9, R2, R29.reuse, 0x1, P5 ;  /* 0x0000001d02097211 */ /* 0x080fe200028f0eff */
[----:B------:R-:W-:Y:S01]  /*12760*/  STL.64 [R1+0xa20], R12 ;  /* 0x000a200c01007387 */ /* 0x000fe20000100a00 */
[----:B------:R-:W-:-:S03]  /*12770*/  LEA.HI.X.SX32 R7, R3, R29, 0x1, P3 ;  /* 0x0000001d03077211 */ /* 0x000fc600018f0eff */
[----:B------:R-:W-:Y:S04]  /*12780*/  STL.64 [R1+0xa10], R10 ;  /* 0x000a100a01007387 */ /* 0x000fe80000100a00 */
[----:B------:R-:W-:Y:S04]  /*12790*/  STL [R1+0x79c], RZ ;  /* 0x00079cff01007387 */ /* 0x000fe80000100800 */
[----:B------:R-:W-:Y:S04]  /*127a0*/  STL.64 [R1+0xa18], R8 ;  /* 0x000a180801007387 */ /* 0x000fe80000100a00 */
[----:B------:R0:W-:Y:S04]  /*127b0*/  STL.64 [R1+0xa08], R6 ;  /* 0x000a080601007387 */ /* 0x0001e80000100a00 */
[----:B------:R1:W-:Y:S04]  /*127c0*/  STL [R1+0x7c0], RZ ;  /* 0x0007c0ff01007387 */ /* 0x0003e80000100800 */
[----:B------:R1:W-:Y:S04]  /*127d0*/  STL [R1+0x7c4], RZ ;  /* 0x0007c4ff01007387 */ /* 0x0003e80000100800 */
[----:B------:R1:W-:Y:S04]  /*127e0*/  STL [R1+0x7c8], RZ ;  /* 0x0007c8ff01007387 */ /* 0x0003e80000100800 */
[----:B------:R1:W-:Y:S01]  /*127f0*/  STL [R1+0x7cc], RZ ;  /* 0x0007ccff01007387 */ /* 0x0003e20000100800 */
[----:B------:R-:W-:-:S03]  /*12800*/  IMAD.MOV.U32 R2, RZ, RZ, 0x3f800000 ;  /* 0x3f800000ff027424 */ /* 0x000fc600078e00ff */
[----:B------:R1:W-:Y:S01]  /*12810*/  STL [R1+0x7e0], RZ ;  /* 0x0007e0ff01007387 */ /* 0x0003e20000100800 */
[----:B------:R-:W-:-:S03]  /*12820*/  MOV R3, 0x3f800000 ;  /* 0x3f80000000037802 */ /* 0x000fc60000000f00 */
[----:B------:R1:W-:Y:S01]  /*12830*/  STL [R1+0x7e4], RZ ;  /* 0x0007e4ff01007387 */ /* 0x0003e20000100800 */
[----:B0-----:R-:W-:Y:S01]  /*12840*/  IMAD.MOV.U32 R6, RZ, RZ, 0x3f800000 ;  /* 0x3f800000ff067424 */ /* 0x001fe200078e00ff */
[----:B------:R-:W-:Y:S02]  /*12850*/  MOV R7, 0x3f800000 ;  /* 0x3f80000000077802 */ /* 0x000fe40000000f00 */
[----:B------:R1:W-:Y:S01]  /*12860*/  STL [R1+0x7e8], RZ ;  /* 0x0007e8ff01007387 */ /* 0x0003e20000100800 */
[----:B------:R-:W-:Y:S01]  /*12870*/  IMAD.MOV.U32 R4, RZ, RZ, 0x3f800000 ;  /* 0x3f800000ff047424 */ /* 0x000fe200078e00ff */
[----:B------:R-:W-:Y:S02]  /*12880*/  MOV R5, 0x3f800000 ;  /* 0x3f80000000057802 */ /* 0x000fe40000000f00 */
        /* <DEDUP_REMOVED lines=20> */
[----:B------:R1:W-:Y:S02]  /*129d0*/  STL.64 [R1+0x9f8], R4 ;  /* 0x0009f80401007387 */ /* 0x0003e40000100a00 */
.L_x_1:
[----:B--2---:R-:W2:Y:S04]  /*129e0*/  LDL R12, [R1+0x694] ;  /* 0x00069400010c7983 */ /* 0x004ea80000100800 */
[----:B------:R-:W2:Y:S04]  /*129f0*/  LDL.64 R22, [R1+0x698] ;  /* 0x0006980001167983 */ /* 0x000ea80000100a00 */
[----:B-1----:R-:W3:Y:S04]  /*12a00*/  LDL.64 R4, [R1+0x1178] ;  /* 0x0011780001047983 */ /* 0x002ee80000100a00 */
[----:B------:R-:W4:Y:S04]  /*12a10*/  LDL.64 R2, [R1+0xc00] ;  /* 0x000c000001027983 */ /* 0x000f280000100a00 */
[----:B------:R-:W5:Y:S04]  /*12a20*/  LDL.64 R10, [R1+0xcf8] ;  /* 0x000cf800010a7983 */ /* 0x000f680000100a00 */
[----:B------:R-:W5:Y:S04]  /*12a30*/  LDL.64 R18, [R1+0xb00] ;  /* 0x000b000001127983 */ /* 0x000f680000100a00 */
[----:B------:R-:W5:Y:S04]  /*12a40*/  LDL.64 R8, [R1+0xbe8] ;  /* 0x000be80001087983 */ /* 0x000f680000100a00 */
[----:B------:R-:W5:Y:S04]  /*12a50*/  LDL.64 R16, [R1+0xd50] ;  /* 0x000d500001107983 */ /* 0x000f680000100a00 */
[----:B------:R-:W5:Y:S04]  /*12a60*/  LDL.64 R14, [R1+0xce0] ;  /* 0x000ce000010e7983 */ /* 0x000f680000100a00 */
[----:B------:R-:W5:Y:S04]  /*12a70*/  LDL.64 R28, [R1+0xae8] ;  /* 0x000ae800011c7983 */ /* 0x000f680000100a00 */
[----:B------:R-:W5:Y:S04]  /*12a80*/  LDL.64 R26, [R1+0xa80] ;  /* 0x000a8000011a7983 */ /* 0x000f680000100a00 */
[----:B------:R-:W5:Y:S01]  /*12a90*/  LDL.64 R24, [R1+0x1168] ;  /* 0x0011680001187983 */ /* 0x000f620000100a00 */
[----:B--2---:R-:W-:-:S04]  /*12aa0*/  IMAD.WIDE R6, R12, 0x2, R22 ;  /* 0x000000020c067825 */ /* 0x004fc800078e0216 */
[C---:B---3--:R-:W-:Y:S01]  /*12ab0*/  IMAD.WIDE R4, R12.reuse, 0x2, R4 ;  /* 0x000000020c047825 */ /* 0x048fe200078e0204 */
[----:B------:R0:W2:Y:S04]  /*12ac0*/  LDG.E.U16 R21, desc[UR10][R6.64] ;  /* 0x0000000a06157981 */ /* 0x0000a8000c1e1500 */
[----:B------:R1:W3:Y:S01]  /*12ad0*/  LDG.E.U16 R0, desc[UR10][R4.64] ;  /* 0x0000000a04007981 */ /* 0x0002e2000c1e1500 */
[----:B----4-:R-:W-:-:S04]  /*12ae0*/  IMAD.WIDE R2, R12, 0x2, R2 ;  /* 0x000000020c027825 */ /* 0x010fc800078e0202 */
[C---:B-----5:R-:W-:Y:S01]  /*12af0*/  IMAD.WIDE R10, R12.reuse, 0x2, R10 ;  /* 0x000000020c0a7825 */ /* 0x060fe200078e020a */
[----:B------:R4:W5:Y:S03]  /*12b00*/  LDG.E.U16 R13, desc[UR10][R2.64] ;  /* 0x0000000a020d7981 */ /* 0x000966000c1e1500 */
[----:B0-----:R-:W-:-:S04]  /*12b10*/  IMAD.WIDE R6, R12, 0x2, R18 ;  /* 0x000000020c067825 */ /* 0x001fc800078e0212 */
[----:B------:R-:W-:-:S04]  /*12b20*/  IMAD.WIDE R8, R12, 0x2, R8 ;  /* 0x000000020c087825 */ /* 0x000fc800078e0208 */
[C---:B-1----:R-:W-:Y:S02]  /*12b30*/  IMAD.WIDE R4, R12.reuse, 0x2, R16 ;  /* 0x000000020c047825 */ /* 0x042fe400078e0210 */
[----:B------:R-:W5:Y:S02]  /*12b40*/  LDG.E.U16 R17, desc[UR10][R10.64] ;  /* 0x0000000a0a117981 */ /* 0x000f64000c1e1500 */
[C---:B----4-:R-:W-:Y:S02]  /*12b50*/  IMAD.WIDE R2, R12.reuse, 0x2, R14 ;  /* 0x000000020c027825 */ /* 0x050fe400078e020e */
[----:B------:R0:W4:Y:S04]  /*12b60*/  LDG.E.U16 R15, desc[UR10][R6.64] ;  /* 0x0000000a060f7981 */ /* 0x000128000c1e1500 */
[----:B------:R1:W4:Y:S04]  /*12b70*/  LDG.E.U16 R14, desc[UR10][R8.64] ;  /* 0x0000000a080e7981 */ /* 0x000328000c1e1500 */
[----:B------:R-:W4:Y:S04]  /*12b80*/  LDL.64 R10, [R1+0xc78] ;  /* 0x000c7800010a7983 */ /* 0x000f280000100a00 */
[----:B------:R-:W0:Y:S04]  /*12b90*/  LDL.64 R6, [R1+0xb78] ;  /* 0x000b780001067983 */ /* 0x000e280000100a00 */
[----:B------:R-:W1:Y:S04]  /*12ba0*/  LDL.64 R8, [R1+0xbe0] ;  /* 0x000be00001087983 */ /* 0x000e680000100a00 */
[----:B--2---:R2:W-:Y:S04]  /*12bb0*/  STL [R1+0x70], R21 ;  /* 0x0000701501007387 */ /* 0x0045e80000100800 */
[----:B------:R-:W4:Y:S04]  /*12bc0*/  LDL.64 R18, [R1+0xd30] ;  /* 0x000d300001127983 */ /* 0x000f280000100a00 */
[----:B--2---:R-:W2:Y:S04]  /*12bd0*/  LDL.64 R20, [R1+0xd48] ;  /* 0x000d480001147983 */ /* 0x004ea80000100a00 */
[----:B---3--:R3:W-:Y:S04]  /*12be0*/  STL [R1+0x130], R0 ;  /* 0x0001300001007387 */ /* 0x0087e80000100800 */
[----:B---3--:R3:W2:Y:S04]  /*12bf0*/  LDG.E.U16 R0, desc[UR10][R4.64] ;  /* 0x0000000a04007981 */ /* 0x0086a8000c1e1500 */
[----:B-----5:R5:W-:Y:S04]  /*12c00*/  STL [R1+0x178], R13 ;  /* 0x0001780d01007387 */ /* 0x020be80000100800 */
[----:B------:R3:W-:Y:S01]  /*12c10*/  STL [R1+0x190], R17 ;  /* 0x0001901101007387 */ /* 0x0007e20000100800 */
[----:B----4-:R-:W-:-:S03]  /*12c20*/  IMAD.WIDE R10, R12, 0x2, R10 ;  /* 0x000000020c0a7825 */ /* 0x010fc600078e020a */
[----:B-----5:R4:W5:Y:S01]  /*12c30*/  LDG.E.U16 R13, desc[UR10][R2.64] ;  /* 0x0000000a020d7981 */ /* 0x020962000c1e1500 */
[----:B0-----:R-:W-:-:S03]  /*12c40*/  IMAD.WIDE R6, R12, 0x2, R6 ;  /* 0x000000020c067825 */ /* 0x001fc600078e0206 */
[----:B---3--:R-:W3:Y:S01]  /*12c50*/  LDL.64 R16, [R1+0xcd8] ;  /* 0x000cd80001107983 */ /* 0x008ee20000100a00 */
[----:B-1----:R-:W-:-:S03]  /*12c60*/  IMAD.WIDE R8, R12, 0x2, R8 ;  /* 0x000000020c087825 */ /* 0x002fc600078e0208 */
[----:B------:R-:W-:Y:S01]  /*12c70*/  STL [R1+0x19c], R15 ;  /* 0x00019c0f01007387 */ /* 0x000fe20000100800 */
[----:B------:R-:W-:-:S03]  /*12c80*/  IMAD.WIDE R4, R12, 0x2, R28 ;  /* 0x000000020c047825 */ /* 0x000fc600078e021c */
[----:B------:R-:W3:Y:S01]  /*12c90*/  LDG.E.U16 R29, desc[UR10][R10.64] ;  /* 0x0000000a0a1d7981 */ /* 0x000ee2000c1e1500 */
[----:B----4-:R-:W-:-:S03]  /*12ca0*/  IMAD.WIDE R2, R12, 0x2, R26 ;  /* 0x000000020c027825 */ /* 0x010fc600078e021a */
[----:B------:R0:W-:Y:S04]  /*12cb0*/  STL [R1+0x1a0], R14 ;  /* 0x0001a00e01007387 */ /* 0x0001e80000100800 */
[----:B------:R-:W4:Y:S04]  /*12cc0*/  LDG.E.U16 R27, desc[UR10][R6.64] ;  /* 0x0000000a061b7981 */ /* 0x000f28000c1e1500 */
[----:B------:R1:W4:Y:S04]  /*12cd0*/  LDG.E.U16 R26, desc[UR10][R8.64] ;  /* 0x0000000a081a7981 */ /* 0x000328000c1e1500 */
[----:B0-----:R-:W4:Y:S04]  /*12ce0*/  LDL.64 R14, [R1+0xcb0] ;  /* 0x000cb000010e7983 */ /* 0x001f280000100a00 */
[----:B--2---:R0:W-:Y:S04]  /*12cf0*/  STL [R1+0x128], R0 ;  /* 0x0001280001007387 */ /* 0x0041e80000100800 */
[----:B0-----:R0:W2:Y:S01]  /*12d00*/  LDG.E.U16 R0, desc[UR10][R4.64] ;  /* 0x0000000a04007981 */ /* 0x0010a2000c1e1500 */
[----:B-1----:R-:W-:-:S03]  /*12d10*/  IMAD.WIDE R8, R12, 0x2, R20 ;  /* 0x000000020c087825 */ /* 0x002fc600078e0214 */
[----:B-----5:R1:W-:Y:S01]  /*12d20*/  STL [R1+0x168], R13 ;  /* 0x0001680d01007387 */ /* 0x0203e20000100800 */
[----:B------:R-:W-:-:S04]  /*12d30*/  IMAD.WIDE R6, R12, 0x2, R18 ;  /* 0x000000020c067825 */ /* 0x000fc800078e0212 */
[C---:B------:R-:W-:Y:S01]  /*12d40*/  IMAD.WIDE R10, R12.reuse, 0x2, R24 ;  /* 0x000000020c0a7825 */ /* 0x040fe200078e0218 */
[----:B-1----:R1:W5:Y:S04]  /*12d50*/  LDG.E.U16 R13, desc[UR10][R2.64] ;  /* 0x0000000a020d7981 */ /* 0x002368000c1e1500 */
[----:B---3--:R3:W-:Y:S01]  /*12d60*/  STL [R1+0x174], R29 ;  /* 0x0001741d01007387 */ /* 0x0087e20000100800 */
[----:B0-----:R-:W-:-:S03]  /*12d70*/  IMAD.WIDE R4, R12, 0x2, R16 ;  /* 0x000000020c047825 */ /* 0x001fc600078e0210 */
[----:B------:R-:W5:Y:S04]  /*12d80*/  LDG.E.U16 R17, desc[UR10][R10.64] ;  /* 0x0000000a0a117981 */ /* 0x000f68000c1e1500 */
[----:B---3--:R-:W3:Y:S04]  /*12d90*/  LDL.64 R28, [R1+0xbb0] ;  /* 0x000bb000011c7983 */ /* 0x008ee80000100a00 */
[----:B----4-:R-:W-:Y:S01]  /*12da0*/  STL [R1+0x18c], R27 ;  /* 0x00018c1b01007387 */ /* 0x010fe20000100800 */
[----:B-1----:R-:W-:-:S03]  /*12db0*/  IMAD.WIDE R2, R12, 0x2, R14 ;  /* 0x000000020c027825 */ /* 0x002fc600078e020e */
[----:B------:R0:W-:Y:S04]  /*12dc0*/  STL [R1+0x188], R26 ;  /* 0x0001881a01007387 */ /* 0x0001e80000100800 */
[----:B------:R-:W4:Y:S04]  /*12dd0*/  LDG.E.U16 R14, desc[UR10][R8.64] ;  /* 0x0000000a080e7981 */ /* 0x000f28000c1e1500 */
[----:B------:R-:W4:Y:S04]  /*12de0*/  LDG.E.U16 R15, desc[UR10][R6.64] ;  /* 0x0000000a060f7981 */ /* 0x000f28000c1e1500 */
[----:B------:R-:W4:Y:S04]  /*12df0*/  LDL.64 R10, [R1+0xc38] ;  /* 0x000c3800010a7983 */ /* 0x000f280000100a00 */
[----:B------:R-:W4:Y:S04]  /*12e00*/  LDL.64 R8, [R1+0xc60] ;  /* 0x000c600001087983 */ /* 0x000f280000100a00 */
[----:B------:R-:W4:Y:S04]  /*12e10*/  LDL.64 R6, [R1+0xbd8] ;  /* 0x000bd80001067983 */ /* 0x000f280000100a00 */
[----:B0-----:R-:W4:Y:S04]  /*12e20*/  LDL.64 R26, [R1+0xb60] ;  /* 0x000b6000011a7983 */ /* 0x001f280000100a00 */
[----:B------:R-:W4:Y:S04]  /*12e30*/  LDL.64 R24, [R1+0xb38] ;  /* 0x000b380001187983 */ /* 0x000f280000100a00 */
[----:B------:R-:W4:Y:S04]  /*12e40*/  LDL.64 R20, [R1+0xae0] ;  /* 0x000ae00001147983 */ /* 0x000f280000100a00 */
[----:B------:R-:W4:Y:S04]  /*12e50*/  LDL.64 R18, [R1+0xab8] ;  /* 0x000ab80001127983 */ /* 0x000f280000100a00 */
[----:B--2---:R0:W-:Y:S04]  /*12e60*/  STL [R1+0x198], R0 ;  /* 0x0001980001007387 */ /* 0x0041e80000100800 */
[----:B0-----:R3:W2:Y:S04]  /*12e70*/  LDG.E.U16 R0, desc[UR10][R4.64] ;  /* 0x0000000a04007981 */ /* 0x0016a8000c1e1500 */
[----:B-----5:R0:W-:Y:S04]  /*12e80*/  STL [R1+0x194], R13 ;  /* 0x0001940d01007387 */ /* 0x0201e80000100800 */
[----:B------:R1:W-:Y:S04]  /*12e90*/  STL [R1+0x124], R17 ;  /* 0x0001241101007387 */ /* 0x0003e80000100800 */
[----:B0-----:R0:W5:Y:S01]  /*12ea0*/  LDG.E.U16 R13, desc[UR10][R2.64] ;  /* 0x0000000a020d7981 */ /* 0x001162000c1e1500 */
[----:B---3--:R-:W-:-:S03]  /*12eb0*/  IMAD.WIDE R4, R12, 0x2, R28 ;  /* 0x000000020c047825 */ /* 0x008fc600078e021c */
[----:B-1----:R-:W3:Y:S04]  /*12ec0*/  LDL.64 R16, [R1+0xa68] ;  /* 0x000a680001107983 */ /* 0x002ee80000100a00 */
[----:B----4-:R-:W-:Y:S01]  /*12ed0*/  STL [R1+0x170], R15 ;  /* 0x0001700f01007387 */ /* 0x010fe20000100800 */
[----:B------:R-:W-:-:S04]  /*12ee0*/  IMAD.WIDE R10, R12, 0x2, R10 ;  /* 0x000000020c0a7825 */ /* 0x000fc800078e020a */
[----:B------:R-:W-:-:S04]  /*12ef0*/  IMAD.WIDE R8, R12, 0x2, R8 ;  /* 0x000000020c087825 */ /* 0x000fc800078e0208 */
[C---:B------:R-:W-:Y:S01]  /*12f00*/  IMAD.WIDE R6, R12.reuse, 0x2, R6 ;  /* 0x000000020c067825 */ /* 0x040fe200078e0206 */
[----:B------:R-:W4:Y:S03]  /*12f10*/  LDG.E.U16 R29, desc[UR10][R8.64] ;  /* 0x0000000a081d7981 */ /* 0x000f26000c1e1500 */
[C---:B0-----:R-:W-:Y:S01]  /*12f20*/  IMAD.WIDE R2, R12.reuse, 0x2, R26 ;  /* 0x000000020c027825 */ /* 0x041fe200078e021a */
[----:B------:R0:W-:Y:S04]  /*12f30*/  STL [R1+0x164], R14 ;  /* 0x0001640e01007387 */ /* 0x0001e80000100800 */
[----:B------:R-:W4:Y:S04]  /*12f40*/  LDG.E.U16 R27, desc[UR10][R6.64] ;  /* 0x0000000a061b7981 */ /* 0x000f28000c1e1500 */
[----:B------:R1:W4:Y:S04]  /*12f50*/  LDG.E.U16 R26, desc[UR10][R10.64] ;  /* 0x0000000a0a1a7981 */ /* 0x000328000c1e1500 */
[----:B0-----:R-:W4:Y:S04]  /*12f60*/  LDL.64 R14, [R1+0xa40] ;  /* 0x000a4000010e7983 */ /* 0x001f280000100a00 */
[----:B--2---:R0:W-:Y:S04]  /*12f70*/  STL [R1+0x180], R0 ;  /* 0x0001800001007387 */ /* 0x0041e80000100800 */
[----:B0-----:R3:W2:Y:S01]  /*12f80*/  LDG.E.U16 R0, desc[UR10][R4.64] ;  /* 0x0000000a04007981 */ /* 0x0016a2000c1e1500 */
[----:B-1----:R-:W-:-:S04]  /*12f90*/  IMAD.WIDE R10, R12, 0x2, R24 ;  /* 0x000000020c0a7825 */ /* 0x002fc800078e0218 */
[C---:B------:R-:W-:Y:S01]  /*12fa0*/  IMAD.WIDE R6, R12.reuse, 0x2, R18 ;  /* 0x000000020c067825 */ /* 0x040fe200078e0212 */
[----:B-----5:R0:W-:Y:S03]  /*12fb0*/  STL [R1+0x184], R13 ;  /* 0x0001840d01007387 */ /* 0x0201e60000100800 */
[----:B------:R-:W-:-:S04]  /*12fc0*/  IMAD.WIDE R8, R12, 0x2, R20 ;  /* 0x000000020c087825 */ /* 0x000fc800078e0214 */
[C---:B---3--:R-:W-:Y:S02]  /*12fd0*/  IMAD.WIDE R4, R12.reuse, 0x2, R16 ;  /* 0x000000020c047825 */ /* 0x048fe400078e0210 */
[----:B------:R-:W3:Y:S04]  /*12fe0*/  LDG.E.U16 R17, desc[UR10][R10.64] ;  /* 0x0000000a0a117981 */ /* 0x000ee8000c1e1500 */
[----:B0-----:R0:W5:Y:S04]  /*12ff0*/  LDG.E.U16 R13, desc[UR10][R2.64] ;  /* 0x0000000a020d7981 */ /* 0x001168000c1e1500 */
[----:B----4-:R1:W-:Y:S04]  /*13000*/  STL [R1+0x17c], R29 ;  /* 0x00017c1d01007387 */ /* 0x0103e80000100800 */
[----:B-1----:R-:W4:Y:S04]  /*13010*/  LDL.64 R28, [R1+0xd40] ;  /* 0x000d4000011c7983 */ /* 0x002f280000100a00 */
[----:B------:R-:W-:Y:S01]  /*13020*/  STL [R1+0x64], R27 ;  /* 0x0000641b01007387 */ /* 0x000fe20000100800 */
[----:B0-----:R-:W-:-:S03]  /*13030*/  IMAD.WIDE R2, R12, 0x2, R14 ;  /* 0x000000020c027825 */ /* 0x001fc600078e020e */
[----:B------:R0:W-:Y:S04]  /*13040*/  STL [R1+0x16c], R26 ;  /* 0x00016c1a01007387 */ /* 0x0001e80000100800 */
[----:B------:R-:W4:Y:S04]  /*13050*/  LDL.64 R10, [R1+0x1170] ;  /* 0x00117000010a7983 */ /* 0x000f280000100a00 */
[----:B------:R-:W4:Y:S04]  /*13060*/  LDG.E.U16 R15, desc[UR10][R6.64] ;  /* 0x0000000a060f7981 */ /* 0x000f28000c1e1500 */
[----:B------:R-:W4:Y:S04]  /*13070*/  LDG.E.U16 R14, desc[UR10][R8.64] ;  /* 0x0000000a080e7981 */ /* 0x000f28000c1e1500 */
[----:B0-----:R-:W4:Y:S04]  /*13080*/  LDL.64 R26, [R1+0xd38] ;  /* 0x000d3800011a7983 */ /* 0x001f280000100a00 */
[----:B------:R-:W4:Y:S04]  /*13090*/  LDL.64 R6, [R1+0x1158] ;  /* 0x0011580001067983 */ /* 0x000f280000100a00 */
[----:B------:R-:W4:Y:S04]  /*130a0*/  LDL.64 R8, [R1+0x1160] ;  /* 0x0011600001087983 */ /* 0x000f280000100a00 */
[----:B------:R-:W4:Y:S04]  /*130b0*/  LDL.64 R24, [R1+0xd18] ;  /* 0x000d180001187983 */ /* 0x000f280000100a00 */
[----:B------:R-:W4:Y:S04]  /*130c0*/  LDL.64 R20, [R1+0xd00] ;  /* 0x000d000001147983 */ /* 0x000f280000100a00 */
[----:B------:R-:W4:Y:S04]  /*130d0*/  LDL.64 R18, [R1+0xcd0] ;  /* 0x000cd00001127983 */ /* 0x000f280000100a00 */
[----:B--2---:R0:W-:Y:S04]  /*130e0*/  STL [R1+0xf8], R0 ;  /* 0x0000f80001007387 */ /* 0x0041e80000100800 */
[----:B0-----:R4:W2:Y:S04]  /*130f0*/  LDG.E.U16 R0, desc[UR10][R4.64] ;  /* 0x0000000a04007981 */ /* 0x0018a8000c1e1500 */
[----:B-----5:R0:W-:Y:S04]  /*13100*/  STL [R1+0x160], R13 ;  /* 0x0001600d01007387 */ /* 0x0201e80000100800 */
[----:B---3--:R1:W-:Y:S04]  /*13110*/  STL [R1+0x14c], R17 ;  /* 0x00014c1101007387 */ /* 0x0083e80000100800 */
[----:B0-----:R0:W3:Y:S04]  /*13120*/  LDG.E.U16 R13, desc[UR10][R2.64] ;  /* 0x0000000a020d7981 */ /* 0x0010e8000c1e1500 */
[----:B-1----:R-:W5:Y:S01]  /*13130*/  LDL.64 R16, [R1+0xcb8] ;  /* 0x000cb80001107983 */ /* 0x002f620000100a00 */
[----:B----4-:R-:W-:-:S04]  /*13140*/  IMAD.WIDE R4, R12, 0x2, R28 ;  /* 0x000000020c047825 */ /* 0x010fc800078e021c */
[C---:B------:R-:W-:Y:S01]  /*13150*/  IMAD.WIDE R10, R12.reuse, 0x2, R10 ;  /* 0x000000020c0a7825 */ /* 0x040fe200078e020a */
[----:B------:R-:W-:Y:S04]  /*13160*/  STL [R1+0x154], R15 ;  /* 0x0001540f01007387 */ /* 0x000fe80000100800 */
[----:B------:R1:W4:Y:S04]  /*13170*/  LDG.E.U16 R29, desc[UR10][R10.64] ;  /* 0x0000000a0a1d7981 */ /* 0x000328000c1e1500 */
[----:B------:R0:W-:Y:S01]  /*13180*/  STL [R1+0x150], R14 ;  /* 0x0001500e01007387 */ /* 0x0001e20000100800 */
[----:B------:R-:W-:-:S04]  /*13190*/  IMAD.WIDE R6, R12, 0x2, R6 ;  /* 0x000000020c067825 */ /* 0x000fc800078e0206 */
[C---:B------:R-:W-:Y:S01]  /*131a0*/  IMAD.WIDE R8, R12.reuse, 0x2, R8 ;  /* 0x000000020c087825 */ /* 0x040fe200078e0208 */
[----:B0-----:R-:W4:Y:S03]  /*131b0*/  LDL.64 R14, [R1+0xc98] ;  /* 0x000c9800010e7983 */ /* 0x001f260000100a00 */
[C---:B------:R-:W-:Y:S02]  /*131c0*/  IMAD.WIDE R2, R12.reuse, 0x2, R26 ;  /* 0x000000020c027825 */ /* 0x040fe400078e021a */
[----:B------:R0:W4:Y:S04]  /*131d0*/  LDG.E.U16 R27, desc[UR10][R6.64] ;  /* 0x0000000a061b7981 */ /* 0x000128000c1e1500 */
[----:B------:R0:W4:Y:S04]  /*131e0*/  LDG.E.U16 R26, desc[UR10][R8.64] ;  /* 0x0000000a081a7981 */ /* 0x000128000c1e1500 */
[----:B--2---:R2:W-:Y:S04]  /*131f0*/  STL [R1+0x15c], R0 ;  /* 0x00015c0001007387 */ /* 0x0045e80000100800 */
[----:B--2---:R5:W2:Y:S01]  /*13200*/  LDG.E.U16 R0, desc[UR10][R4.64] ;  /* 0x0000000a04007981 */ /* 0x004aa2000c1e1500 */
[----:B-1----:R-:W-:-:S04]  /*13210*/  IMAD.WIDE R10, R12, 0x2, R18 ;  /* 0x000000020c0a7825 */ /* 0x002fc800078e0212 */
[C---:B0-----:R-:W-:Y:S01]  /*13220*/  IMAD.WIDE R6, R12.reuse, 0x2, R24 ;  /* 0x000000020c067825 */ /* 0x041fe200078e0218 */
[----:B---3--:R0:W-:Y:S03]  /*13230*/  STL [R1+0x158], R13 ;  /* 0x0001580d01007387 */ /* 0x0081e60000100800 */
[----:B------:R-:W-:-:S04]  /*13240*/  IMAD.WIDE R8, R12, 0x2, R20 ;  /* 0x000000020c087825 */ /* 0x000fc800078e0214 */
[C---:B-----5:R-:W-:Y:S02]  /*13250*/  IMAD.WIDE R4, R12.reuse, 0x2, R16 ;  /* 0x000000020c047825 */ /* 0x060fe400078e0210 */
[----:B------:R-:W3:Y:S04]  /*13260*/  LDG.E.U16 R17, desc[UR10][R6.64] ;  /* 0x0000000a06117981 */ /* 0x000ee8000c1e1500 */
[----:B0-----:R0:W5:Y:S04]  /*13270*/  LDG.E.U16 R13, desc[UR10][R2.64] ;  /* 0x0000000a020d7981 */ /* 0x001168000c1e1500 */
[----:B----4-:R1:W-:Y:S04]  /*13280*/  STL [R1+0xf0], R29 ;  /* 0x0000f01d01007387 */ /* 0x0103e80000100800 */
[----:B-1----:R-:W4:Y:S01]  /*13290*/  LDL.64 R28, [R1+0xc20] ;  /* 0x000c2000011c7983 */ /* 0x002f220000100a00 */
[----:B0-----:R-:W-:-:S03]  /*132a0*/  IMAD.WIDE R2, R12, 0x2, R14 ;  /* 0x000000020c027825 */ /* 0x001fc600078e020e */
[----:B------:R-:W4:Y:S04]  /*132b0*/  LDG.E.U16 R15, desc[UR10][R10.64] ;  /* 0x0000000a0a0f7981 */ /* 0x000f28000c1e1500 */
[----:B------:R-:W-:Y:S04]  /*132c0*/  STL [R1+0x13c], R27 ;  /* 0x00013c1b01007387 */ /* 0x000fe80000100800 */
[----:B------:R0:W-:Y:S04]  /*132d0*/  STL [R1+0x138], R26 ;  /* 0x0001381a01007387 */ /* 0x0001e80000100800 */
[----:B------:R-:W4:Y:S04]  /*132e0*/  LDL.64 R10, [R1+0xc80] ;  /* 0x000c8000010a7983 */ /* 0x000f280000100a00 */
[----:B------:R-:W4:Y:S04]  /*132f0*/  LDL.64 R6, [R1+0xc40] ;  /* 0x000c400001067983 */ /* 0x000f280000100a00 */
[----:B------:R-:W4:Y:S04]  /*13300*/  LDG.E.U16 R14, desc[UR10][R8.64] ;  /* 0x0000000a080e7981 */ /* 0x000f28000c1e1500 */
[----:B0-----:R-:W4:Y:S04]  /*13310*/  LDL.64 R26, [R1+0xc08] ;  /* 0x000c0800011a7983 */ /* 0x001f280000100a00 */
        /* <DEDUP_REMOVED lines=10> */
[----:B----4-:R-:W-:-:S03]  /*133c0*/  IMAD.WIDE R4, R12, 0x2, R28 ;  /* 0x000000020c047825 */ /* 0x010fc600078e021c */
[----:B------:R-:W-:Y:S01]  /*133d0*/  STL [R1+0x20], R15 ;  /* 0x0000200f01007387 */ /* 0x000fe20000100800 */
[----:B------:R-:W-:-:S04]  /*133e0*/  IMAD.WIDE R10, R12, 0x2, R10 ;  /* 0x000000020c0a7825 */ /* 0x000fc800078e020a */
[C---:B------:R-:W-:Y:S01]  /*133f0*/  IMAD.WIDE R6, R12.reuse, 0x2, R6 ;  /* 0x000000020c067825 */ /* 0x040fe200078e0206 */
[----:B------:R-:W4:Y:S04]  /*13400*/  LDG.E.U16 R29, desc[UR10][R10.64] ;  /* 0x0000000a0a1d7981 */ /* 0x000f28000c1e1500 */
[----:B------:R1:W-:Y:S01]  /*13410*/  STL [R1+0x134], R14 ;  /* 0x0001340e01007387 */ /* 0x0003e20000100800 */
[----:B0-----:R-:W-:-:S03]  /*13420*/  IMAD.WIDE R2, R12, 0x2, R26 ;  /* 0x000000020c027825 */ /* 0x001fc600078e021a */
[----:B------:R0:W4:Y:S04]  /*13430*/  LDG.E.U16 R27, desc[UR10][R6.64] ;  /* 0x0000000a061b7981 */ /* 0x000128000c1e1500 */
[----:B-1----:R-:W4:Y:S01]  /*13440*/  LDL.64 R14, [R1+0xb58] ;  /* 0x000b5800010e7983 */ /* 0x002f220000100a00 */
[----:B------:R-:W-:-:S05]  /*13450*/  IMAD.WIDE R8, R12, 0x2, R8 ;  /* 0x000000020c087825 */ /* 0x000fca00078e0208 */
[----:B------:R1:W4:Y:S04]  /*13460*/  LDG.E.U16 R26, desc[UR10][R8.64] ;  /* 0x0000000a081a7981 */ /* 0x000328000c1e1500 */
[----:B--2---:R2:W-:Y:S04]  /*13470*/  STL [R1+0xec], R0 ;  /* 0x0000ec0001007387 */ /* 0x0045e80000100800 */
[----:B--2---:R5:W2:Y:S01]  /*13480*/  LDG.E.U16 R0, desc[UR10][R4.64] ;  /* 0x0000000a04007981 */ /* 0x004aa2000c1e1500 */
[----:B0-----:R-:W-:-:S04]  /*13490*/  IMAD.WIDE R6, R12, 0x2, R18 ;  /* 0x000000020c067825 */ /* 0x001fc800078e0212 */
[C---:B------:R-:W-:Y:S01]  /*134a0*/  IMAD.WIDE R10, R12.reuse, 0x2, R24 ;  /* 0x000000020c0a7825 */ /* 0x040fe200078e0218 */
[----:B---3--:R0:W-:Y:S03]  /*134b0*/  STL [R1+0x12c], R13 ;  /* 0x00012c0d01007387 */ /* 0x0081e60000100800 */
[----:B-1----:R-:W-:-:S04]  /*134c0*/  IMAD.WIDE R8, R12, 0x2, R20 ;  /* 0x000000020c087825 */ /* 0x002fc800078e0214 */
[C---:B-----5:R-:W-:Y:S02]  /*134d0*/  IMAD.WIDE R4, R12.reuse, 0x2, R16 ;  /* 0x000000020c047825 */ /* 0x060fe400078e0210 */
[----:B------:R-:W3:Y:S04]  /*134e0*/  LDG.E.U16 R17, desc[UR10][R10.64] ;  /* 0x0000000a0a117981 */ /* 0x000ee8000c1e1500 */
[----:B0-----:R0:W5:Y:S04]  /*134f0*/  LDG.E.U16 R13, desc[UR10][R2.64] ;  /* 0x0000000a020d7981 */ /* 0x001168000c1e1500 */
[----:B----4-:R1:W-:Y:S04]  /*13500*/  STL [R1+0x110], R29 ;  /* 0x0001101d01007387 */ /* 0x0103e80000100800 */
[----:B-1----:R-:W4:Y:S04]  /*13510*/  LDL.64 R28, [R1+0xad8] ;  /* 0x000ad800011c7983 */ /* 0x002f280000100a00 */
[----:B------:R-:W-:Y:S01]  /*13520*/  STL [R1+0x118], R27 ;  /* 0x0001181b01007387 */ /* 0x000fe20000100800 */
[----:B0-----:R-:W-:-:S03]  /*13530*/  IMAD.WIDE R2, R12, 0x2, R14 ;  /* 0x000000020c027825 */ /* 0x001fc600078e020e */
[----:B------:R-:W4:Y:S04]  /*13540*/  LDG.E.U16 R15, desc[UR10][R6.64] ;  /* 0x0000000a060f7981 */ /* 0x000f28000c1e1500 */
        /* <DEDUP_REMOVED lines=19> */
[----:B------:R1:W-:Y:S04]  /*13680*/  STL [R1+0xb0], R14 ;  /* 0x0000b00e01007387 */ /* 0x0003e80000100800 */
[----:B------:R-:W4:Y:S01]  /*13690*/  LDG.E.U16 R29, desc[UR10][R6.64] ;  /* 0x0000000a061d7981 */ /* 0x000f22000c1e1500 */
[----:B0-----:R-:W-:-:S03]  /*136a0*/  IMAD.WIDE R2, R12, 0x2, R26 ;  /* 0x000000020c027825 */ /* 0x001fc600078e021a */
[----:B------:R0:W5:Y:S01]  /*136b0*/  LDG.E.U16 R27, desc[UR10][R10.64] ;  /* 0x0000000a0a1b7981 */ /* 0x000162000c1e1500 */
[----:B------:R-:W-:-:S03]  /*136c0*/  IMAD.WIDE R8, R12, 0x2, R8 ;  /* 0x000000020c087825 */ /* 0x000fc600078e0208 */
[----:B-1----:R-:W5:Y:S04]  /*136d0*/  LDL.64 R14, [R1+0xa28] ;  /* 0x000a2800010e7983 */ /* 0x002f680000100a00 */
[----:B------:R1:W5:Y:S04]  /*136e0*/  LDG.E.U16 R26, desc[UR10][R8.64] ;  /* 0x0000000a081a7981 */ /* 0x000368000c1e1500 */
[----:B--2---:R2:W-:Y:S04]  /*136f0*/  STL [R1+0x108], R0 ;  /* 0x0001080001007387 */ /* 0x0045e80000100800 */
[----:B--2---:R-:W2:Y:S01]  /*13700*/  LDG.E.U16 R0, desc[UR10][R4.64] ;  /* 0x0000000a04007981 */ /* 0x004ea2000c1e1500 */
[----:B0-----:R-:W-:-:S04]  /*13710*/  IMAD.WIDE R10, R12, 0x2, R24 ;  /* 0x000000020c0a7825 */ /* 0x001fc800078e0218 */
[----:B-1----:R-:W-:-:S04]  /*13720*/  IMAD.WIDE R8, R12, 0x2, R20 ;  /* 0x000000020c087825 */ /* 0x002fc800078e0214 */
[C---:B------:R-:W-:Y:S01]  /*13730*/  IMAD.WIDE R6, R12.reuse, 0x2, R18 ;  /* 0x000000020c067825 */ /* 0x040fe200078e0212 */
[----:B---3--:R0:W-:Y:S04]  /*13740*/  STL [R1+0x10c], R13 ;  /* 0x00010c0d01007387 */ /* 0x0081e80000100800 */
[----:B0-----:R5:W3:Y:S04]  /*13750*/  LDG.E.U16 R13, desc[UR10][R2.64] ;  /* 0x0000000a020d7981 */ /* 0x001ae8000c1e1500 */
[----:B----4-:R0:W-:Y:S01]  /*13760*/  STL [R1+0x104], R29 ;  /* 0x0001041d01007387 */ /* 0x0101e20000100800 */
[----:B-----5:R-:W-:-:S03]  /*13770*/  IMAD.WIDE R2, R12, 0x2, R14 ;  /* 0x000000020c027825 */ /* 0x020fc600078e020e */
[----:B0-----:R-:W4:Y:S04]  /*13780*/  LDL.64 R28, [R1+0xd10] ;  /* 0x000d1000011c7983 */ /* 0x001f280000100a00 */
[----:B------:R-:W-:Y:S04]  /*13790*/  STL [R1+0xf4], R27 ;  /* 0x0000f41b01007387 */ /* 0x000fe80000100800 */
[----:B------:R0:W-:Y:S04]  /*137a0*/  STL [R1+0xfc], R26 ;  /* 0x0000fc1a01007387 */ /* 0x0001e80000100800 */
[----:B------:R-:W5:Y:S04]  /*137b0*/  LDG.E.U16 R14, desc[UR10][R10.64] ;  /* 0x0000000a0a0e7981 */ /* 0x000f68000c1e1500 */
[----:B------:R-:W5:Y:S04]  /*137c0*/  LDG.E.U16 R15, desc[UR10][R8.64] ;  /* 0x0000000a080f7981 */ /* 0x000f68000c1e1500 */
[----:B0-----:R-:W5:Y:S04]  /*137d0*/  LDL.64 R26, [R1+0xd08] ;  /* 0x000d0800011a7983 */ /* 0x001f680000100a00 */
[----:B------:R-:W5:Y:S04]  /*137e0*/  LDL.64 R10, [R1+0xd28] ;  /* 0x000d2800010a7983 */ /* 0x000f680000100a00 */
[----:B------:R-:W5:Y:S04]  /*137f0*/  LDL.64 R8, [R1+0xa10] ;  /* 0x000a100001087983 */ /* 0x000f680000100a00 */
[----:B--2---:R0:W-:Y:S01]  /*13800*/  STL [R1+0x18], R0 ;  /* 0x0000180001007387 */ /* 0x0041e20000100800 */
[----:B------:R-:W-:-:S03]  /*13810*/  IMAD.WIDE R4, R12, 0x2, R16 ;  /* 0x000000020c047825 */ /* 0x000fc600078e0210 */
[----:B------:R-:W2:Y:S04]  /*13820*/  LDL.64 R24, [R1+0xcf0] ;  /* 0x000cf00001187983 */ /* 0x000ea80000100a00 */
[----:B------:R-:W2:Y:S04]  /*13830*/  LDL.64 R20, [R1+0xce8] ;  /* 0x000ce80001147983 */ /* 0x000ea80000100a00 */
[----:B0-----:R-:W2:Y:S04]  /*13840*/  LDG.E.U16 R0, desc[UR10][R6.64] ;  /* 0x0000000a06007981 */ /* 0x001ea8000c1e1500 */
[----:B------:R-:W2:Y:S04]  /*13850*/  LDL.64 R18, [R1+0xcc8] ;  /* 0x000cc80001127983 */ /* 0x000ea80000100a00 */
[----:B------:R-:W2:Y:S04]  /*13860*/  LDL.64 R16, [R1+0xcc0] ;  /* 0x000cc00001107983 */ /* 0x000ea80000100a00 */
[----:B------:R-:W2:Y:S04]  /*13870*/  LDL.64 R6, [R1+0xd20] ;  /* 0x000d200001067983 */ /* 0x000ea80000100a00 */
[----:B---3--:R0:W-:Y:S04]  /*13880*/  STL [R1+0xac], R13 ;  /* 0x0000ac0d01007387 */ /* 0x0081e80000100800 */
[----:B0-----:R4:W3:Y:S02]  /*13890*/  LDG.E.U16 R13, desc[UR10][R4.64] ;  /* 0x0000000a040d7981 */ /* 0x0018e4000c1e1500 */
[----:B----4-:R-:W-:-:S02]  /*138a0*/  IMAD.WIDE R4, R12, 0x2, R28 ;  /* 0x000000020c047825 */ /* 0x010fc400078e021c */
[----:B-----5:R-:W-:Y:S04]  /*138b0*/  STL [R1+0xdc], R15 ;  /* 0x0000dc0f01007387 */ /* 0x020fe80000100800 */
[----:B------:R0:W-:Y:S01]  /*138c0*/  STL [R1+0xd4], R14 ;  /* 0x0000d40e01007387 */ /* 0x0001e20000100800 */
[----:B------:R-:W-:-:S04]  /*138d0*/  IMAD.WIDE R10, R12, 0x2, R10 ;  /* 0x000000020c0a7825 */ /* 0x000fc800078e020a */
[C---:B------:R-:W-:Y:S01]  /*138e0*/  IMAD.WIDE R8, R12.reuse, 0x2, R8 ;  /* 0x000000020c087825 */ /* 0x040fe200078e0208 */
[----:B------:R-:W4:Y:S04]  /*138f0*/  LDG.E.U16 R28, desc[UR10][R10.64] ;  /* 0x0000000a0a1c7981 */ /* 0x000f28000c1e1500 */
[----:B0-----:R-:W5:Y:S04]  /*13900*/  LDL.64 R14, [R1+0xca8] ;  /* 0x000ca800010e7983 */ /* 0x001f680000100a00 */
[----:B--2---:R0:W-:Y:S04]  /*13910*/  STL [R1+0xe0], R0 ;  /* 0x0000e00001007387 */ /* 0x0041e80000100800 */
[----:B0-----:R0:W2:Y:S02]  /*13920*/  LDG.E.U16 R0, desc[UR10][R2.64] ;  /* 0x0000000a02007981 */ /* 0x0010a4000c1e1500 */
[----:B0-----:R-:W-:-:S02]  /*13930*/  IMAD.WIDE R2, R12, 0x2, R26 ;  /* 0x000000020c027825 */ /* 0x001fc400078e021a */
[----:B------:R0:W4:Y:S02]  /*13940*/  LDG.E.U16 R27, desc[UR10][R8.64] ;  /* 0x0000000a081b7981 */ /* 0x000124000c1e1500 */
[C---:B------:R-:W-:Y:S02]  /*13950*/  IMAD.WIDE R10, R12.reuse, 0x2, R24 ;  /* 0x000000020c0a7825 */ /* 0x040fe400078e0218 */
[----:B---3--:R1:W-:Y:S02]  /*13960*/  STL [R1+0xe8], R13 ;  /* 0x0000e80d01007387 */ /* 0x0083e40000100800 */
[----:B------:R-:W-:-:S04]  /*13970*/  IMAD.WIDE R6, R12, 0x2, R6 ;  /* 0x000000020c067825 */ /* 0x000fc800078e0206 */
[C---:B0-----:R-:W-:Y:S01]  /*13980*/  IMAD.WIDE R8, R12.reuse, 0x2, R20 ;  /* 0x000000020c087825 */ /* 0x041fe200078e0214 */
[----:B------:R-:W3:Y:S04]  /*13990*/  LDG.E.U16 R29, desc[UR10][R6.64] ;  /* 0x0000000a061d7981 */ /* 0x000ee8000c1e1500 */
[----:B-1----:R-:W3:Y:S04]  /*139a0*/  LDG.E.U16 R13, desc[UR10][R4.64] ;  /* 0x0000000a040d7981 */ /* 0x002ee8000c1e1500 */
[----:B--2---:R0:W-:Y:S04]  /*139b0*/  STL [R1+0xe4], R0 ;  /* 0x0000e40001007387 */ /* 0x0041e80000100800 */
[----:B0-----:R5:W2:Y:S04]  /*139c0*/  LDG.E.U16 R0, desc[UR10][R2.64] ;  /* 0x0000000a02007981 */ /* 0x001aa8000c1e1500 */
[----:B----4-:R0:W-:Y:S01]  /*139d0*/  STL [R1+0xd8], R27 ;  /* 0x0000d81b01007387 */ /* 0x0101e20000100800 */
[----:B-----5:R-:W-:-:S03]  /*139e0*/  IMAD.WIDE R2, R12, 0x2, R14 ;  /* 0x000000020c027825 */ /* 0x020fc600078e020e */
[----:B------:R-:W4:Y:S04]  /*139f0*/  LDG.E.U16 R14, desc[UR10][R10.64] ;  /* 0x0000000a0a0e7981 */ /* 0x000f28000c1e1500 */
[----:B0-----:R-:W5:Y:S04]  /*13a00*/  LDL.64 R26, [R1+0xc68] ;  /* 0x000c6800011a7983 */ /* 0x001f680000100a00 */
[----:B------:R-:W2:Y:S04]  /*13a10*/  LDL.64 R10, [R1+0xc90] ;  /* 0x000c9000010a7983 */ /* 0x000ea80000100a00 */
[----:B------:R0:W-:Y:S04]  /*13a20*/  STL [R1+0xc4], R28 ;  /* 0x0000c41c01007387 */ /* 0x0001e80000100800 */
[----:B0-----:R-:W2:Y:S01]  /*13a30*/  LDG.E.U16 R28, desc[UR10][R8.64] ;  /* 0x0000000a081c7981 */ /* 0x001ea2000c1e1500 */
[----:B------:R-:W-:-:S04]  /*13a40*/  IMAD.WIDE R6, R12, 0x2, R18 ;  /* 0x000000020c067825 */ /* 0x000fc800078e0212 */
[C---:B------:R-:W-:Y:S01]  /*13a50*/  IMAD.WIDE R4, R12.reuse, 0x2, R16 ;  /* 0x000000020c047825 */ /* 0x040fe200078e0210 */
[----:B------:R-:W4:Y:S04]  /*13a60*/  LDG.E.U16 R15, desc[UR10][R6.64] ;  /* 0x0000000a060f7981 */ /* 0x000f28000c1e1500 */
[----:B------:R-:W4:Y:S04]  /*13a70*/  LDL.64 R8, [R1+0xca0] ;  /* 0x000ca00001087983 */ /* 0x000f280000100a00 */
[----:B--2---:R-:W-:Y:S04]  /*13a80*/  STL [R1+0x5cf0], R28 ;  /* 0x005cf01c01007387 */ /* 0x004fe80000100800 */
[----:B---3--:R0:W-:Y:S04]  /*13a90*/  STL [R1+0xc8], R29 ;  /* 0x0000c81d01007387 */ /* 0x0081e80000100800 */
[----:B------:R-:W2:Y:S04]  /*13aa0*/  LDL.64 R6, [R1+0xc88] ;  /* 0x000c880001067983 */ /* 0x000ea80000100a00 */
[----:B0-----:R-:W3:Y:S04]  /*13ab0*/  LDL.64 R28, [R1+0xc70] ;  /* 0x000c7000011c7983 */ /* 0x001ee80000100a00 */
[----:B------:R0:W-:Y:S04]  /*13ac0*/  STL [R1+0xd0], R13 ;  /* 0x0000d00d01007387 */ /* 0x0001e80000100800 */
[----:B0-----:R-:W3:Y:S04]  /*13ad0*/  LDG.E.U16 R13, desc[UR10][R4.64] ;  /* 0x0000000a040d7981 */ /* 0x001ee8000c1e1500 */
[----:B------:R0:W-:Y:S01]  /*13ae0*/  STL [R1+0xcc], R0 ;  /* 0x0000cc0001007387 */ /* 0x0001e20000100800 */
[----:B----4-:R-:W-:-:S03]  /*13af0*/  IMAD.WIDE R8, R12, 0x2, R8 ;  /* 0x000000020c087825 */ /* 0x010fc600078e0208 */
[----:B------:R-:W4:Y:S04]  /*13b00*/  LDL.64 R24, [R1+0xc50] ;  /* 0x000c500001187983 */ /* 0x000f280000100a00 */
[----:B------:R-:W4:Y:S04]  /*13b10*/  LDL.64 R20, [R1+0xc48] ;  /* 0x000c480001147983 */ /* 0x000f280000100a00 */
[----:B0-----:R5:W4:Y:S04]  /*13b20*/  LDG.E.U16 R0, desc[UR10][R2.64] ;  /* 0x0000000a02007981 */ /* 0x001b28000c1e1500 */
[----:B------:R-:W4:Y:S04]  /*13b30*/  LDL.64 R18, [R1+0xc30] ;  /* 0x000c300001127983 */ /* 0x000f280000100a00 */
[----:B------:R-:W4:Y:S01]  /*13b40*/  LDL.64 R16, [R1+0xc28] ;  /* 0x000c280001107983 */ /* 0x000f220000100a00 */
[----:B-----5:R-:W-:-:S03]  /*13b50*/  IMAD.WIDE R2, R12, 0x2, R26 ;  /* 0x000000020c027825 */ /* 0x020fc600078e021a */
[----:B------:R-:W-:Y:S04]  /*13b60*/  STL [R1+0x9c], R15 ;  /* 0x00009c0f01007387 */ /* 0x000fe80000100800 */
[----:B------:R0:W-:Y:S01]  /*13b70*/  STL [R1+0xc0], R14 ;  /* 0x0000c00e01007387 */ /* 0x0001e20000100800 */
[----:B------:R-:W-:-:S03]  /*13b80*/  IMAD.WIDE R10, R12, 0x2, R10 ;  /* 0x000000020c0a7825 */ /* 0x000fc600078e020a */
[----:B------:R-:W5:Y:S04]  /*13b90*/  LDG.E.U16 R26, desc[UR10][R2.64] ;  /* 0x0000000a021a7981 */ /* 0x000f68000c1e1500 */
[----:B0-----:R-:W5:Y:S01]  /*13ba0*/  LDL.64 R14, [R1+0xbf0] ;  /* 0x000bf000010e7983 */ /* 0x001f620000100a00 */
[----:B--2---:R-:W-:-:S04]  /*13bb0*/  IMAD.WIDE R6, R12, 0x2, R6 ;  /* 0x000000020c067825 */ /* 0x004fc800078e0206 */
[C---:B---3--:R-:W-:Y:S02]  /*13bc0*/  IMAD.WIDE R4, R12.reuse, 0x2, R28 ;  /* 0x000000020c047825 */ /* 0x048fe400078e021c */
[----:B------:R-:W2:Y:S04]  /*13bd0*/  LDG.E.U16 R29, desc[UR10][R6.64] ;  /* 0x0000000a061d7981 */ /* 0x000ea8000c1e1500 */
[----:B------:R4:W3:Y:S04]  /*13be0*/  LDG.E.U16 R28, desc[UR10][R10.64] ;  /* 0x0000000a0a1c7981 */ /* 0x0008e8000c1e1500 */
[----:B------:R-:W2:Y:S04]  /*13bf0*/  LDG.E.U16 R27, desc[UR10][R4.64] ;  /* 0x0000000a041b7981 */ /* 0x000ea8000c1e1500 */
[----:B------:R0:W-:Y:S04]  /*13c00*/  STL [R1+0xb8], R13 ;  /* 0x0000b80d01007387 */ /* 0x0001e80000100800 */
[----:B0-----:R0:W2:Y:S01]  /*13c10*/  LDG.E.U16 R13, desc[UR10][R8.64] ;  /* 0x0000000a080d7981 */ /* 0x0010a2000c1e1500 */
[----:B----4-:R-:W-:-:S04]  /*13c20*/  IMAD.WIDE R10, R12, 0x2, R24 ;  /* 0x000000020c0a7825 */ /* 0x010fc800078e0218 */
[----:B0-----:R-:W-:-:S04]  /*13c30*/  IMAD.WIDE R8, R12, 0x2, R20 ;  /* 0x000000020c087825 */ /* 0x001fc800078e0214 */
[----:B------:R-:W-:-:S04]  /*13c40*/  IMAD.WIDE R6, R12, 0x2, R18 ;  /* 0x000000020c067825 */ /* 0x000fc800078e0212 */
[C---:B------:R-:W-:Y:S02]  /*13c50*/  IMAD.WIDE R4, R12.reuse, 0x2, R16 ;  /* 0x000000020c047825 */ /* 0x040fe400078e0210 */
[----:B------:R-:W4:Y:S04]  /*13c60*/  LDG.E.U16 R17, desc[UR10][R10.64] ;  /* 0x0000000a0a117981 */ /* 0x000f28000c1e1500 */
[----:B-----5:R-:W-:Y:S04]  /*13c70*/  STL [R1+0x5cf4], R26 ;  /* 0x005cf41a01007387 */ /* 0x020fe80000100800 */
[----:B------:R0:W-:Y:S01]  /*13c80*/  STL [R1+0xbc], R0 ;  /* 0x0000bc0001007387 */ /* 0x0001e20000100800 */
[----:B------:R-:W-:-:S03]  /*13c90*/  IMAD.WIDE R2, R12, 0x2, R14 ;  /* 0x000000020c027825 */ /* 0x000fc600078e020e */
[----:B------:R1:W5:Y:S04]  /*13ca0*/  LDG.E.U16 R14, desc[UR10][R8.64] ;  /* 0x0000000a080e7981 */ /* 0x000368000c1e1500 */
[----:B------:R-:W4:Y:S01]  /*13cb0*/  LDG.E.U16 R15, desc[UR10][R6.64] ;  /* 0x0000000a060f7981 */ /* 0x000f22000c1e1500 */
[----:B0-----:R-:W0:Y:S03]  /*13cc0*/  LDC R0, c[0x0][0x3c4] ;  /* 0x0000f100ff007b82 */ /* 0x001e260000000800 */
[----:B------:R-:W4:Y:S04]  /*13cd0*/  LDL.64 R10, [R1+0xbc8] ;  /* 0x000bc800010a7983 */ /* 0x000f280000100a00 */
[----:B------:R-:W1:Y:S04]  /*13ce0*/  LDL.64 R8, [R1+0xbc0] ;  /* 0x000bc00001087983 */ /* 0x000e680000100a00 */
[----:B------:R-:W4:Y:S04]  /*13cf0*/  LDL.64 R6, [R1+0xb68] ;  /* 0x000b680001067983 */ /* 0x000f280000100a00 */
[----:B--2---:R2:W-:Y:S04]  /*13d00*/  STL [R1+0xb4], R13 ;  /* 0x0000b40d01007387 */ /* 0x0045e80000100800 */
[----:B--2---:R-:W2:Y:S04]  /*13d10*/  LDG.E.U16 R13, desc[UR10][R4.64] ;  /* 0x0000000a040d7981 */ /* 0x004ea8000c1e1500 */
[----:B------:R-:W2:Y:S04]  /*13d20*/  LDL.64 R4, [R1+0xb50] ;  /* 0x000b500001047983 */ /* 0x000ea80000100a00 */
[----:B------:R-:W-:Y:S04]  /*13d30*/  STL [R1+0xa4], R29 ;  /* 0x0000a41d01007387 */ /* 0x000fe80000100800 */
[----:B---3--:R3:W-:Y:S04]  /*13d40*/  STL [R1+0xa8], R28 ;  /* 0x0000a81c01007387 */ /* 0x0087e80000100800 */
[----:B---3--:R-:W3:Y:S04]  /*13d50*/  LDL.64 R28, [R1+0x9e0] ;  /* 0x0009e000011c7983 */ /* 0x008ee80000100a00 */
[----:B------:R0:W-:Y:S04]  /*13d60*/  STL [R1+0xa0], R27 ;  /* 0x0000a01b01007387 */ /* 0x0001e80000100800 */
[----:B------:R-:W2:Y:S04]  /*13d70*/  LDL.64 R24, [R1+0x9e0] ;  /* 0x0009e00001187983 */ /* 0x000ea80000100a00 */
[----:B------:R-:W3:Y:S04]  /*13d80*/  LDL.64 R20, [R1+0x9d8] ;  /* 0x0009d80001147983 */ /* 0x000ee80000100a00 */
[----:B0-----:R-:W3:Y:S04]  /*13d90*/  LDL.64 R26, [R1+0x9d8] ;  /* 0x0009d800011a7983 */ /* 0x001ee80000100a00 */
[----:B------:R-:W5:Y:S04]  /*13da0*/  LDL.64 R18, [R1+0x9d0] ;  /* 0x0009d00001127983 */ /* 0x000f680000100a00 */
[----:B--2---:R-:W2:Y:S04]  /*13db0*/  LDL.64 R24, [R1+0xaf0] ;  /* 0x000af00001187983 */ /* 0x004ea80000100a00 */
[----:B----4-:R0:W-:Y:S01]  /*13dc0*/  STL [R1+0x8c], R17 ;  /* 0x00008c1101007387 */ /* 0x0101e20000100800 */
[----:B------:R-:W-:-:S03]  /*13dd0*/  IMAD.WIDE R10, R12, 0x2, R10 ;  /* 0x000000020c0a7825 */ /* 0x000fc600078e020a */
[----:B---3--:R2:W3:Y:S01]  /*13de0*/  LDG.E.U16 R20, desc[UR10][R2.64] ;  /* 0x0000000a02147981 */ /* 0x0084e2000c1e1500 */
[----:B-1----:R-:W-:-:S03]  /*13df0*/  IMAD.WIDE R8, R12, 0x2, R8 ;  /* 0x000000020c087825 */ /* 0x002fc600078e0208 */
[----:B------:R-:W4:Y:S04]  /*13e00*/  LDG.E.U16 R11, desc[UR10][R10.64] ;  /* 0x0000000a0a0b7981 */ /* 0x000f28000c1e1500 */
[----:B0-----:R-:W2:Y:S04]  /*13e10*/  LDL.64 R16, [R1+0x9c8] ;  /* 0x0009c80001107983 */ /* 0x001ea80000100a00 */
[----:B------:R-:W-:Y:S04]  /*13e20*/  STL [R1+0x94], R15 ;  /* 0x0000940f01007387 */ /* 0x000fe80000100800 */
[----:B-----5:R0:W-:Y:S04]  /*13e30*/  STL [R1+0x90], R14 ;  /* 0x0000900e01007387 */ /* 0x0201e80000100800 */
[----:B------:R-:W5:Y:S04]  /*13e40*/  LDL.64 R18, [R1+0x9d0] ;  /* 0x0009d00001127983 */ /* 0x000f680000100a00 */
[----:B------:R-:W3:Y:S04]  /*13e50*/  LDG.E.U16 R9, desc[UR10][R8.64] ;  /* 0x0000000a08097981 */ /* 0x000ee8000c1e1500 */
[----:B0-----:R-:W3:Y:S04]  /*13e60*/  LDL.64 R14, [R1+0x988] ;  /* 0x00098800010e7983 */ /* 0x001ee80000100a00 */
[----:B--2---:R-:W2:Y:S01]  /*13e70*/  LDL.64 R16, [R1+0x9c8] ;  /* 0x0009c80001107983 */ /* 0x004ea20000100a00 */
[----:B------:R-:W-:Y:S01]  /*13e80*/  IMAD.WIDE R2, R12, 0x2, R24 ;  /* 0x000000020c027825 */ /* 0x000fe200078e0218 */
[----:B------:R-:W-:-:S03]  /*13e90*/  LEA R24, R0, R22, 0x4 ;  /* 0x0000001600187211 */ /* 0x000fc600078e20ff */
[----:B------:R-:W-:-:S04]  /*13ea0*/  IMAD.WIDE R6, R12, 0x2, R6 ;  /* 0x000000020c067825 */ /* 0x000fc800078e0206 */
[----:B------:R-:W-:Y:S02]  /*13eb0*/  IMAD.WIDE R4, R12, 0x2, R4 ;  /* 0x000000020c047825 */ /* 0x000fe400078e0204 */
[----:B------:R-:W2:Y:S02]  /*13ec0*/  LDG.E.U16 R7, desc[UR10][R6.64] ;  /* 0x0000000a06077981 */ /* 0x000ea4000c1e1500 */
[C---:B-----5:R-:W-:Y:S02]  /*13ed0*/  IMAD R18, R0.reuse, 0x40, R22 ;  /* 0x0000004000127824 */ /* 0x060fe400078e0216 */
[----:B------:R-:W-:Y:S01]  /*13ee0*/  IMAD.MOV.U32 R21, RZ, RZ, R27 ;  /* 0x000000ffff157224 */ /* 0x000fe200078e001b */
[----:B------:R-:W5:Y:S04]  /*13ef0*/  LDG.E.U16 R5, desc[UR10][R4.64] ;  /* 0x0000000a04057981 */ /* 0x000f68000c1e1500 */
[----:B---3--:R-:W3:Y:S04]  /*13f00*/  LDL.64 R14, [R1+0x988] ;  /* 0x00098800010e7983 */ /* 0x008ee80000100a00 */
[----:B------:R0:W-:Y:S04]  /*13f10*/  STL [R1+0x98], R13 ;  /* 0x0000980d01007387 */ /* 0x0001e80000100800 */
[----:B------:R1:W-:Y:S04]  /*13f20*/  STL [R1+0x88], R20 ;  /* 0x0000881401007387 */ /* 0x0003e80000100800 */
[----:B------:R-:W-:Y:S04]  /*13f30*/  STL [R1+0x9e0], R24 ;  /* 0x0009e01801007387 */ /* 0x000fe80000100800 */
[----:B0-----:R-:W5:Y:S01]  /*13f40*/  LDG.E.U16 R13, desc[UR10][R2.64] ;  /* 0x0000000a020d7981 */ /* 0x001f62000c1e1500 */
[----:B-1----:R-:W-:-:S05]  /*13f50*/  LEA R20, R0, R22, 0x5 ;  /* 0x0000001600147211 */ /* 0x002fca00078e28ff */
[----:B------:R-:W-:Y:S04]  /*13f60*/  STL [R1+0x9d8], R20 ;  /* 0x0009d81401007387 */ /* 0x000fe80000100800 */
[----:B------:R-:W-:Y:S04]  /*13f70*/  STL [R1+0x9d0], R18 ;  /* 0x0009d01201007387 */ /* 0x000fe80000100800 */
[----:B----4-:R-:W-:Y:S01]  /*13f80*/  STL [R1+0x80], R11 ;  /* 0x0000800b01007387 */ /* 0x010fe20000100800 */
[----:B--2---:R-:W-:-:S05]  /*13f90*/  LEA R16, R0, R22, 0x7 ;  /* 0x0000001600107211 */ /* 0x004fca00078e38ff */
[----:B------:R-:W-:Y:S04]  /*13fa0*/  STL [R1+0x9c8], R16 ;  /* 0x0009c81001007387 */ /* 0x000fe80000100800 */
[----:B------:R0:W-:Y:S02]  /*13fb0*/  STL [R1+0x84], R9 ;  /* 0x0000840901007387 */ /* 0x0001e40000100800 */
[----:B0-----:R-:W-:-:S05]  /*13fc0*/  IMAD.WIDE R8, R12, 0x2, R20 ;  /* 0x000000020c087825 */ /* 0x001fca00078e0214 */
[----:B------:R-:W2:Y:S01]  /*13fd0*/  LDG.E.U16 R26, desc[UR10][R8.64] ;  /* 0x0000000a081a7981 */ /* 0x000ea2000c1e1500 */
[----:B---3--:R-:W-:-:S03]  /*13fe0*/  IMAD R14, R0, 0x90, R22 ;  /* 0x00000090000e7824 */ /* 0x008fc600078e0216 */
[----:B------:R0:W-:Y:S04]  /*13ff0*/  STL [R1+0x78], R7 ;  /* 0x0000780701007387 */ /* 0x0001e80000100800 */
[----:B------:R-:W-:Y:S01]  /*14000*/  STL [R1+0x988], R14 ;  /* 0x0009880e01007387 */ /* 0x000fe20000100800 */
[----:B------:R-:W-:-:S03]  /*14010*/  IMAD.MOV.U32 R25, RZ, RZ, R29 ;  /* 0x000000ffff197224 */ /* 0x000fc600078e001d */
[----:B-----5:R1:W-:Y:S01]  /*14020*/  STL [R1+0x7c], R5 ;  /* 0x00007c0501007387 */ /* 0x0203e20000100800 */
[----:B0-----:R-:W-:-:S03]  /*14030*/  IMAD.WIDE R6, R12, 0x2, R18 ;  /* 0x000000020c067825 */ /* 0x001fc600078e0212 */
[----:B------:R0:W-:Y:S01]  /*14040*/  STL [R1+0x74], R13 ;  /* 0x0000740d01007387 */ /* 0x0001e20000100800 */
[----:B------:R-:W-:-:S03]  /*14050*/  IMAD.WIDE R10, R12, 0x2, R24 ;  /* 0x000000020c0a7825 */ /* 0x000fc600078e0218 */
[----:B------:R-:W3:Y:S01]  /*14060*/  LDL.64 R18, [R1+0xad0] ;  /* 0x000ad00001127983 */ /* 0x000ee20000100a00 */
[----:B-1----:R-:W-:-:S03]  /*14070*/  IMAD.WIDE R4, R12, 0x2, R16 ;  /* 0x000000020c047825 */ /* 0x002fc600078e0210 */
[----:B------:R-:W4:Y:S04]  /*14080*/  LDL.64 R8, [R1+0x980] ;  /* 0x0009800001087983 */ /* 0x000f280000100a00 */
[----:B------:R-:W5:Y:S04]  /*14090*/  LDG.E.U16 R29, desc[UR10][R4.64] ;  /* 0x0000000a041d7981 */ /* 0x000f68000c1e1500 */
[----:B0-----:R-:W3:Y:S01]  /*140a0*/  LDG.E.U16 R13, desc[UR10][R10.64] ;  /* 0x0000000a0a0d7981 */ /* 0x001ee2000c1e1500 */
[----:B------:R-:W-:-:S03]  /*140b0*/  IMAD.WIDE R2, R12, 0x2, R14 ;  /* 0x000000020c027825 */ /* 0x000fc600078e020e */
[----:B------:R-:W3:Y:S04]  /*140c0*/  LDG.E.U16 R28, desc[UR10][R6.64] ;  /* 0x0000000a061c7981 */ /* 0x000ee8000c1e1500 */
[----:B------:R4:W3:Y:S04]  /*140d0*/  LDG.E.U16 R27, desc[UR10][R2.64] ;  /* 0x0000000a021b7981 */ /* 0x0008e8000c1e1500 */
[----:B--2---:R0:W-:Y:S04]  /*140e0*/  STL [R1+0x5cf8], R26 ;  /* 0x005cf81a01007387 */ /* 0x0041e80000100800 */
[----:B------:R-:W2:Y:S04]  /*140f0*/  LDL.64 R4, [R1+0x9c0] ;  /* 0x0009c00001047983 */ /* 0x000ea80000100a00 */
[----:B------:R-:W3:Y:S04]  /*14100*/  LDL.64 R16, [R1+0x9f0] ;  /* 0x0009f00001107983 */ /* 0x000ee80000100a00 */
[----:B0-----:R-:W4:Y:S04]  /*14110*/  LDL R26, [R1+0x694] ;  /* 0x00069400011a7983 */ /* 0x001f280000100800 */
[----:B------:R-:W4:Y:S04]  /*14120*/  LDL.64 R10, [R1+0xa70] ;  /* 0x000a7000010a7983 */ /* 0x000f280000100a00 */
[----:B------:R-:W4:Y:S04]  /*14130*/  LDL.64 R14, [R1+0x9b8] ;  /* 0x0009b800010e7983 */ /* 0x000f280000100a00 */
[----:B------:R-:W5:Y:S04]  /*14140*/  LDL.64 R6, [R1+0xa58] ;  /* 0x000a580001067983 */ /* 0x000f680000100a00 */
[----:B------:R-:W5:Y:S04]  /*14150*/  LDL.64 R2, [R1+0x980] ;  /* 0x0009800001027983 */ /* 0x000f680000100a00 */
[----:B------:R-:W5:Y:S04]  /*14160*/  LDL.64 R24, [R1+0xb48] ;  /* 0x000b480001187983 */ /* 0x000f680000100a00 */
[----:B------:R-:W5:Y:S04]  /*14170*/  LDL.64 R20, [R1+0x9b8] ;  /* 0x0009b80001147983 */ /* 0x000f680000100a00 */
[----:B--2---:R-:W2:Y:S04]  /*14180*/  LDL.64 R4, [R1+0x9c0] ;  /* 0x0009c00001047983 */ /* 0x004ea80000100a00 */
[----:B---3--:R-:W3:Y:S04]  /*14190*/  LDL.64 R16, [R1+0x9f0] ;  /* 0x0009f00001107983 */ /* 0x008ee80000100a00 */
[----:B------:R0:W-:Y:S04]  /*141a0*/  STL [R1+0x6c], R13 ;  /* 0x00006c0d01007387 */ /* 0x0001e80000100800 */
[----:B0-----:R-:W3:Y:S01]  /*141b0*/  LDL.64 R12, [R1+0x978] ;  /* 0x00097800010c7983 */ /* 0x001ee20000100a00 */
[----:B----4-:R-:W-:-:S05]  /*141c0*/  IMAD.WIDE R10, R26, 0x2, R10 ;  /* 0x000000021a0a7825 */ /* 0x010fca00078e020a */
[----:B------:R-:W4:Y:S01]  /*141d0*/  LDG.E.U16 R14, desc[UR10][R10.64] ;  /* 0x0000000a0a0e7981 */ /* 0x000f22000c1e1500 */
[----:B-----5:R-:W-:Y:S02]  /*141e0*/  IMAD.MOV.U32 R3, RZ, RZ, R9 ;  /* 0x000000ffff037224 */ /* 0x020fe400078e0009 */
[----:B------:R-:W-:-:S04]  /*141f0*/  IMAD.WIDE R6, R26, 0x2, R6 ;  /* 0x000000021a067825 */ /* 0x000fc800078e0206 */
[----:B------:R-:W-:Y:S02]  /*14200*/  IMAD R2, R0, 0x92, R22 ;  /* 0x0000009200027824 */ /* 0x000fe400078e0216 */
[C---:B------:R-:W-:Y:S01]  /*14210*/  IMAD.WIDE R8, R26.reuse, 0x2, R18 ;  /* 0x000000021a087825 */ /* 0x040fe200078e0212 */
[----:B------:R-:W5:Y:S04]  /*14220*/  LDG.E.U16 R11, desc[UR10][R6.64] ;  /* 0x0000000a060b7981 */ /* 0x000f68000c1e1500 */
[----:B------:R0:W4:Y:S02]  /*14230*/  LDG.E.U16 R10, desc[UR10][R8.64] ;  /* 0x0000000a080a7981 */ /* 0x000124000c1e1500 */
[----:B0-----:R-:W-:-:S04]  /*14240*/  IMAD.WIDE R8, R26, 0x2, R24 ;  /* 0x000000021a087825 */ /* 0x001fc800078e0218 */
[----:B------:R-:W-:Y:S02]  /*14250*/  IMAD.MOV.U32 R15, RZ, RZ, R21 ;  /* 0x000000ffff0f7224 */ /* 0x000fe400078e0015 */
[----:B------:R-:W5:Y:S01]  /*14260*/  LDG.E.U16 R9, desc[UR10][R8.64] ;  /* 0x0000000a08097981 */ /* 0x000f62000c1e1500 */
[----:B--2---:R-:W-:-:S05]  /*14270*/  IMAD R4, R0, 0x82, R22 ;  /* 0x0000008200047824 */ /* 0x004fca00078e0216 */
[----:B------:R0:W-:Y:S04]  /*14280*/  STL [R1+0x9c0], R4 ;  /* 0x0009c00401007387 */ /* 0x0001e80000100800 */
[----:B---3--:R-:W2:Y:S01]  /*14290*/  LDL.64 R12, [R1+0x978] ;  /* 0x00097800010c7983 */ /* 0x008ea20000100a00 */
[----:B0-----:R-:W-:-:S03]  /*142a0*/  IMAD.WIDE R4, R26, 0x2, R4 ;  /* 0x000000021a047825 */ /* 0x001fc600078e0204 */
[----:B------:R-:W-:Y:S04]  /*142b0*/  STL [R1+0x980], R2 ;  /* 0x0009800201007387 */ /* 0x000fe80000100800 */
[----:B------:R-:W3:Y:S04]  /*142c0*/  LDL.64 R18, [R1+0xac8] ;  /* 0x000ac80001127983 */ /* 0x000ee80000100a00 */
[----:B------:R0:W-:Y:S04]  /*142d0*/  STL [R1+0x14], R29 ;  /* 0x0000141d01007387 */ /* 0x0001e80000100800 */
[----:B------:R1:W-:Y:S04]  /*142e0*/  STL [R1+0x8], R27 ;  /* 0x0000081b01007387 */ /* 0x0003e80000100800 */
[----:B------:R-:W3:Y:S04]  /*142f0*/  LDL.64 R24, [R1+0x9b0] ;  /* 0x0009b00001187983 */ /* 0x000ee80000100a00 */
[----:B0-----:R0:W3:Y:S01]  /*14300*/  LDG.E.U16 R29, desc[UR10][R4.64] ;  /* 0x0000000a041d7981 */ /* 0x0010e2000c1e1500 */
[----:B------:R-:W-:-:S05]  /*14310*/  LEA R16, R0, R22, 0x2 ;  /* 0x0000001600107211 */ /* 0x000fca00078e10ff */
[----:B------:R-:W-:Y:S04]  /*14320*/  STL [R1+0x9f0], R16 ;  /* 0x0009f01001007387 */ /* 0x000fe80000100800 */
[----:B----4-:R4:W-:Y:S01]  /*14330*/  STL [R1+0x4c], R14 ;  /* 0x00004c0e01007387 */ /* 0x0109e20000100800 */
[----:B------:R-:W-:-:S05]  /*14340*/  IMAD.WIDE R2, R26, 0x2, R2 ;  /* 0x000000021a027825 */ /* 0x000fca00078e0202 */
[----:B-1----:R1:W3:Y:S01]  /*14350*/  LDG.E.U16 R27, desc[UR10][R2.64] ;  /* 0x0000000a021b7981 */ /* 0x0022e2000c1e1500 */
[----:B----4-:R-:W-:-:S05]  /*14360*/  IMAD R14, R0, 0x84, R22 ;  /* 0x00000084000e7824 */ /* 0x010fca00078e0216 */
[----:B------:R-:W-:Y:S04]  /*14370*/  STL [R1+0x9b8], R14 ;  /* 0x0009b80e01007387 */ /* 0x000fe80000100800 */
[----:B-----5:R-:W-:Y:S04]  /*14380*/  STL [R1+0x58], R11 ;  /* 0x0000580b01007387 */ /* 0x020fe80000100800 */
[----:B------:R4:W-:Y:S01]  /*14390*/  STL [R1+0x5c], R10 ;  /* 0x00005c0a01007387 */ /* 0x0009e20000100800 */
[----:B0-----:R-:W-:-:S04]  /*143a0*/  IMAD.WIDE R4, R26, 0x2, R14 ;  /* 0x000000021a047825 */ /* 0x001fc800078e020e */
[----:B----4-:R-:W-:-:S04]  /*143b0*/  IMAD.WIDE R10, R26, 0x2, R16 ;  /* 0x000000021a0a7825 */ /* 0x010fc800078e0210 */
[----:B--2---:R-:W-:-:S04]  /*143c0*/  IMAD R12, R0, 0x94, R22 ;  /* 0x00000094000c7824 */ /* 0x004fc800078e0216 */
[C---:B-1----:R-:W-:Y:S02]  /*143d0*/  IMAD.WIDE R2, R26.reuse, 0x2, R12 ;  /* 0x000000021a027825 */ /* 0x042fe400078e020c */
[----:B------:R-:W2:Y:S02]  /*143e0*/  LDG.E.U16 R13, desc[UR10][R10.64] ;  /* 0x0000000a0a0d7981 */ /* 0x000ea4000c1e1500 */
[----:B---3--:R-:W-:-:S06]  /*143f0*/  IMAD.WIDE R6, R26, 0x2, R18 ;  /* 0x000000021a067825 */ /* 0x008fcc00078e0212 */
[----:B------:R-:W3:Y:S04]  /*14400*/  LDG.E.U16 R7, desc[UR10][R6.64] ;  /* 0x0000000a06077981 */ /* 0x000ee8000c1e1500 */
[----:B------:R-:W4:Y:S04]  /*14410*/  LDL.64 R24, [R1+0x9b0] ;  /* 0x0009b00001187983 */ /* 0x000f280000100a00 */
[----:B------:R-:W-:Y:S04]  /*14420*/  STL [R1+0x978], R12 ;  /* 0x0009780c01007387 */ /* 0x000fe80000100800 */
[----:B------:R-:W5:Y:S04]  /*14430*/  LDL.64 R16, [R1+0x9e8] ;  /* 0x0009e80001107983 */ /* 0x000f680000100a00 */
[----:B------:R-:W2:Y:S04]  /*14440*/  LDL.64 R20, [R1+0xa50] ;  /* 0x000a500001147983 */ /* 0x000ea80000100a00 */
[----:B------:R-:W2:Y:S04]  /*14450*/  LDL.64 R10, [R1+0xba8] ;  /* 0x000ba800010a7983 */ /* 0x000ea80000100a00 */
[----:B------:R-:W3:Y:S04]  /*14460*/  LDL.64 R14, [R1+0xb30] ;  /* 0x000b3000010e7983 */ /* 0x000ee80000100a00 */
[----:B------:R0:W-:Y:S04]  /*14470*/  STL [R1+0x54], R29 ;  /* 0x0000541d01007387 */ /* 0x0001e80000100800 */
[----:B------:R-:W3:Y:S04]  /*14480*/  LDL.64 R18, [R1+0x9a8] ;  /* 0x0009a80001127983 */ /* 0x000ee80000100a00 */
[----:B0-----:R0:W4:Y:S04]  /*14490*/  LDG.E.U16 R29, desc[UR10][R4.64] ;  /* 0x0000000a041d7981 */ /* 0x001128000c1e1500 */
[----:B------:R-:W0:Y:S04]  /*144a0*/  LDL.64 R4, [R1+0xab0] ;  /* 0x000ab00001047983 */ /* 0x000e280000100a00 */
[----:B-----5:R-:W5:Y:S04]  /*144b0*/  LDL.64 R16, [R1+0x9e8] ;  /* 0x0009e80001107983 */ /* 0x020f680000100a00 */
[----:B------:R1:W-:Y:S04]  /*144c0*/  STL [R1+0x50], R27 ;  /* 0x0000501b01007387 */ /* 0x0003e80000100800 */
[----:B--2---:R2:W-:Y:S04]  /*144d0*/  STL [R1+0x40], R13 ;  /* 0x0000400d01007387 */ /* 0x0045e80000100800 */
[----:B-1----:R1:W5:Y:S04]  /*144e0*/  LDG.E.U16 R27, desc[UR10][R2.64] ;  /* 0x0000000a021b7981 */ /* 0x002368000c1e1500 */
[----:B--2---:R-:W2:Y:S04]  /*144f0*/  LDL.64 R12, [R1+0xba0] ;  /* 0x000ba000010c7983 */ /* 0x004ea80000100a00 */
[----:B---3--:R-:W3:Y:S04]  /*14500*/  LDL.64 R18, [R1+0x9a8] ;  /* 0x0009a80001127983 */ /* 0x008ee80000100a00 */
[----:B------:R0:W-:Y:S02]  /*14510*/  STL [R1+0x48], R9 ;  /* 0x0000480901007387 */ /* 0x0001e40000100800 */
[----:B0-----:R-:W-:-:S04]  /*14520*/  IMAD.WIDE R8, R26, 0x2, R10 ;  /* 0x000000021a087825 */ /* 0x001fc800078e020a */
[----:B------:R-:W-:Y:S02]  /*14530*/  IMAD.WIDE R10, R26, 0x2, R20 ;  /* 0x000000021a0a7825 */ /* 0x000fe400078e0214 */
[----:B------:R-:W3:Y:S04]  /*14540*/  LDL.64 R20, [R1+0xa38] ;  /* 0x000a380001147983 */ /* 0x000ee80000100a00 */
[----:B------:R-:W3:Y:S01]  /*14550*/  LDG.E.U16 R11, desc[UR10][R10.64] ;  /* 0x0000000a0a0b7981 */ /* 0x000ee2000c1e1500 */
[----:B----4-:R-:W-:Y:S02]  /*14560*/  IMAD R24, R0, 0x86, R22 ;  /* 0x0000008600187824 */ /* 0x010fe400078e0216 */
[----:B------:R-:W-:-:S03]  /*14570*/  IMAD.WIDE R4, R26, 0x2, R4 ;  /* 0x000000021a047825 */ /* 0x000fc600078e0204 */
[----:B------:R-:W-:Y:S04]  /*14580*/  STL [R1+0x9b0], R24 ;  /* 0x0009b01801007387 */ /* 0x000fe80000100800 */
[----:B------:R0:W-:Y:S02]  /*14590*/  STL [R1+0x44], R7 ;  /* 0x0000440701007387 */ /* 0x0001e40000100800 */
[C---:B0-----:R-:W-:Y:S02]  /*145a0*/  IMAD.WIDE R6, R26.reuse, 0x2, R14 ;  /* 0x000000021a067825 */ /* 0x041fe400078e020e */
[----:B------:R-:W4:Y:S04]  /*145b0*/  LDL.64 R14, [R1+0xb28] ;  /* 0x000b2800010e7983 */ /* 0x000f280000100a00 */
[----:B------:R0:W-:Y:S01]  /*145c0*/  STL [R1+0x24], R29 ;  /* 0x0000241d01007387 */ /* 0x0001e20000100800 */
[----:B-1----:R-:W-:-:S03]  /*145d0*/  IMAD.WIDE R2, R26, 0x2, R24 ;  /* 0x000000021a027825 */ /* 0x002fc600078e0218 */
[----:B------:R-:W4:Y:S04]  /*145e0*/  LDG.E.U16 R25, desc[UR10][R8.64] ;  /* 0x0000000a08197981 */ /* 0x000f28000c1e1500 */
[----:B------:R-:W4:Y:S04]  /*145f0*/  LDG.E.U16 R24, desc[UR10][R2.64] ;  /* 0x0000000a02187981 */ /* 0x000f28000c1e1500 */
[----:B0-----:R-:W4:Y:S01]  /*14600*/  LDG.E.U16 R29, desc[UR10][R6.64] ;  /* 0x0000000a061d7981 */ /* 0x001f22000c1e1500 */
[----:B-----5:R-:W-:-:S03]  /*14610*/  LEA R16, R0, R22, 0x3 ;  /* 0x0000001600107211 */ /* 0x020fc600078e18ff */
[----:B------:R0:W-:Y:S04]  /*14620*/  STL [R1+0x4], R27 ;  /* 0x0000041b01007387 */ /* 0x0001e80000100800 */
[----:B0-----:R2:W5:Y:S02]  /*14630*/  LDG.E.U16 R27, desc[UR10][R4.64] ;  /* 0x0000000a041b7981 */ /* 0x001564000c1e1500 */
[----:B--2---:R-:W-:Y:S02]  /*14640*/  IMAD.WIDE R4, R26, 0x2, R12 ;  /* 0x000000021a047825 */ /* 0x004fe400078e020c */
[----:B------:R-:W2:Y:S04]  /*14650*/  LDL.64 R12, [R1+0x9a0] ;  /* 0x0009a000010c7983 */ /* 0x000ea80000100a00 */
[----:B------:R-:W-:Y:S01]  /*14660*/  STL [R1+0x9e8], R16 ;  /* 0x0009e81001007387 */ /* 0x000fe20000100800 */
[----:B---3--:R-:W-:-:S02]  /*14670*/  IMAD R18, R0, 0x88, R22 ;  /* 0x0000008800127824 */ /* 0x008fc400078e0216 */
[C---:B------:R-:W-:Y:S01]  /*14680*/  IMAD.WIDE R8, R26.reuse, 0x2, R16 ;  /* 0x000000021a087825 */ /* 0x040fe200078e0210 */
[----:B------:R-:W3:Y:S04]  /*14690*/  LDG.E.U16 R4, desc[UR10][R4.64] ;  /* 0x0000000a04047981 */ /* 0x000ee8000c1e1500 */
[----:B------:R0:W-:Y:S02]  /*146a0*/  STL [R1+0x2c], R11 ;  /* 0x00002c0b01007387 */ /* 0x0001e40000100800 */
[----:B0-----:R-:W-:-:S06]  /*146b0*/  IMAD.WIDE R10, R26, 0x2, R20 ;  /* 0x000000021a0a7825 */ /* 0x001fcc00078e0214 */
[----:B------:R-:W3:Y:S01]  /*146c0*/  LDG.E.U16 R10, desc[UR10][R10.64] ;  /* 0x0000000a0a0a7981 */ /* 0x000ee2000c1e1500 */
[----:B------:R-:W-:-:S04]  /*146d0*/  IMAD.WIDE R2, R26, 0x2, R18 ;  /* 0x000000021a027825 */ /* 0x000fc800078e0212 */
[----:B----4-:R-:W-:Y:S01]  /*146e0*/  IMAD.WIDE R6, R26, 0x2, R14 ;  /* 0x000000021a067825 */ /* 0x010fe200078e020e */
[----:B--2---:R-:W2:Y:S04]  /*146f0*/  LDL.64 R12, [R1+0x9a0] ;  /* 0x0009a000010c7983 */ /* 0x004ea80000100a00 */
[----:B------:R0:W-:Y:S04]  /*14700*/  STL [R1+0x9a8], R18 ;  /* 0x0009a81201007387 */ /* 0x0001e80000100800 */
[----:B------:R-:W4:Y:S04]  /*14710*/  LDL.64 R14, [R1+0xc18] ;  /* 0x000c1800010e7983 */ /* 0x000f280000100a00 */
[----:B------:R-:W2:Y:S04]  /*14720*/  LDL.64 R16, [R1+0xaa8] ;  /* 0x000aa80001107983 */ /* 0x000ea80000100a00 */
[----:B------:R-:W2:Y:S04]  /*14730*/  LDL.64 R20, [R1+0xa30] ;  /* 0x000a300001147983 */ /* 0x000ea80000100a00 */
[----:B0-----:R-:W2:Y:S04]  /*14740*/  LDL.64 R18, [R1+0xb90] ;  /* 0x000b900001127983 */ /* 0x001ea80000100a00 */
[----:B---3--:R-:W-:Y:S04]  /*14750*/  STL [R1+0x5cec], R10 ;  /* 0x005cec0a01007387 */ /* 0x008fe80000100800 */
[----:B------:R0:W-:Y:S04]  /*14760*/  STL [R1+0x3c], R25 ;  /* 0x00003c1901007387 */ /* 0x0001e80000100800 */
[----:B0-----:R-:W3:Y:S04]  /*14770*/  LDG.E.U16 R25, desc[UR10][R8.64] ;  /* 0x0000000a08197981 */ /* 0x001ee8000c1e1500 */
[----:B------:R-:W2:Y:S04]  /*14780*/  LDG.E.U16 R9, desc[UR10][R6.64] ;  /* 0x0000000a06097981 */ /* 0x000ea8000c1e1500 */
[----:B------:R0:W-:Y:S04]  /*14790*/  STL [R1+0x5ccc], R4 ;  /* 0x005ccc0401007387 */ /* 0x0001e80000100800 */
[----:B0-----:R-:W3:Y:S04]  /*147a0*/  LDL.64 R4, [R1+0x998] ;  /* 0x0009980001047983 */ /* 0x001ee80000100a00 */
[----:B--2---:R0:W-:Y:S04]  /*147b0*/  STL [R1+0x5cd0], R9 ;  /* 0x005cd00901007387 */ /* 0x0041e80000100800 */
[----:B0-----:R-:W2:Y:S01]  /*147c0*/  LDG.E.U16 R9, desc[UR10][R2.64] ;  /* 0x0000000a02097981 */ /* 0x001ea2000c1e1500 */
[----:B------:R-:W-:-:S02]  /*147d0*/  IMAD R12, R0, 0x8a, R22 ;  /* 0x0000008a000c7824 */ /* 0x000fc400078e0216 */
[----:B------:R-:W-:-:S04]  /*147e0*/  IMAD.WIDE R6, R26, 0x2, R20 ;  /* 0x000000021a067825 */ /* 0x000fc800078e0214 */
[C---:B------:R-:W-:Y:S02]  /*147f0*/  IMAD.WIDE R16, R26.reuse, 0x2, R16 ;  /* 0x000000021a107825 */ /* 0x040fe400078e0210 */
[----:B------:R-:W3:Y:S02]  /*14800*/  LDG.E.U16 R7, desc[UR10][R6.64] ;  /* 0x0000000a06077981 */ /* 0x000ee4000c1e1500 */
[C---:B----4-:R-:W-:Y:S02]  /*14810*/  IMAD.WIDE R14, R26.reuse, 0x2, R14 ;  /* 0x000000021a0e7825 */ /* 0x050fe400078e020e */
[----:B------:R-:W4:Y:S04]  /*14820*/  LDG.E.U16 R8, desc[UR10][R16.64] ;  /* 0x0000000a10087981 */ /* 0x000f28000c1e1500 */
[----:B--2---:R-:W-:Y:S04]  /*14830*/  STL [R1+0x5cd4], R9 ;  /* 0x005cd40901007387 */ /* 0x004fe80000100800 */
[----:B------:R-:W-:Y:S04]  /*14840*/  STL [R1+0x38], R29 ;  /* 0x0000381d01007387 */ /* 0x000fe80000100800 */
[----:B-----5:R-:W-:Y:S04]  /*14850*/  STL [R1+0x34], R27 ;  /* 0x0000341b01007387 */ /* 0x020fe80000100800 */
[----:B------:R0:W-:Y:S04]  /*14860*/  STL [R1+0x30], R24 ;  /* 0x0000301801007387 */ /* 0x0001e80000100800 */
[----:B------:R1:W-:Y:S04]  /*14870*/  STL [R1+0x9a0], R12 ;  /* 0x0009a00c01007387 */ /* 0x0003e80000100800 */
[----:B------:R-:W2:Y:S04]  /*14880*/  LDL.64 R20, [R1+0xb18] ;  /* 0x000b180001147983 */ /* 0x000ea80000100a00 */
[----:B------:R-:W5:Y:S01]  /*14890*/  LDL.64 R10, [R1+0x990] ;  /* 0x00099000010a7983 */ /* 0x000f620000100a00 */
[----:B------:R-:W-:-:S03]  /*148a0*/  IMAD.WIDE R2, R26, 0x2, R18 ;  /* 0x000000021a027825 */ /* 0x000fc600078e0212 */
[----:B---3--:R-:W3:Y:S04]  /*148b0*/  LDL.64 R4, [R1+0x998] ;  /* 0x0009980001047983 */ /* 0x008ee80000100a00 */
[----:B0-----:R-:W4:Y:S04]  /*148c0*/  LDG.E.U16 R24, desc[UR10][R14.64] ;  /* 0x0000000a0e187981 */ /* 0x001f28000c1e1500 */
[----:B------:R-:W4:Y:S04]  /*148d0*/  LDG.E.U16 R2, desc[UR10][R2.64] ;  /* 0x0000000a02027981 */ /* 0x000f28000c1e1500 */
[----:B------:R-:W4:Y:S01]  /*148e0*/  LDL.64 R18, [R1+0xa98] ;  /* 0x000a980001127983 */ /* 0x000f220000100a00 */
[----:B-1----:R-:W-:-:S03]  /*148f0*/  IMAD.WIDE R12, R26, 0x2, R12 ;  /* 0x000000021a0c7825 */ /* 0x002fc600078e020c */
[----:B------:R-:W4:Y:S04]  /*14900*/  LDL.64 R16, [R1+0xa20] ;  /* 0x000a200001107983 */ /* 0x000f280000100a00 */
[----:B------:R0:W4:Y:S01]  /*14910*/  LDG.E.U16 R27, desc[UR10][R12.64] ;  /* 0x0000000a0c1b7981 */ /* 0x000122000c1e1500 */
[----:B--2---:R-:W-:-:S03]  /*14920*/  IMAD.WIDE R20, R26, 0x2, R20 ;  /* 0x000000021a147825 */ /* 0x004fc600078e0214 */
[----:B-----5:R-:W2:Y:S04]  /*14930*/  LDL.64 R10, [R1+0xc10] ;  /* 0x000c1000010a7983 */ /* 0x020ea80000100a00 */
[----:B------:R-:W5:Y:S01]  /*14940*/  LDG.E.U16 R6, desc[UR10][R20.64] ;  /* 0x0000000a14067981 */ /* 0x000f62000c1e1500 */
[----:B---3--:R-:W-:-:S03]  /*14950*/  IMAD R4, R0, 0x8c, R22 ;  /* 0x0000008c00047824 */ /* 0x008fc600078e0216 */
[----:B----4-:R1:W-:Y:S04]  /*14960*/  STL [R1+0x5cd8], R8 ;  /* 0x005cd80801007387 */ /* 0x0103e80000100800 */
[----:B------:R3:W-:Y:S04]  /*14970*/  STL [R1+0x5cdc], R7 ;  /* 0x005cdc0701007387 */ /* 0x0007e80000100800 */
[----:B------:R-:W-:Y:S01]  /*14980*/  STL [R1+0x5ce0], R24 ;  /* 0x005ce01801007387 */ /* 0x000fe20000100800 */
[----:B------:R-:W-:-:S03]  /*14990*/  IMAD.WIDE R18, R26, 0x2, R18 ;  /* 0x000000021a127825 */ /* 0x000fc600078e0212 */
[----:B------:R-:W-:Y:S04]  /*149a0*/  STL [R1+0x5ce4], R2 ;  /* 0x005ce40201007387 */ /* 0x000fe80000100800 */
[----:B------:R4:W-:Y:S01]  /*149b0*/  STL [R1+0x28], R25 ;  /* 0x0000281901007387 */ /* 0x0009e20000100800 */
[----:B0-----:R-:W-:-:S03]  /*149c0*/  IMAD.WIDE R12, R26, 0x2, R4 ;  /* 0x000000021a0c7825 */ /* 0x001fc600078e0204 */
[----:B-1----:R-:W5:Y:S04]  /*149d0*/  LDL.64 R8, [R1+0xb10] ;  /* 0x000b100001087983 */ /* 0x002f680000100a00 */
[----:B------:R-:W5:Y:S01]  /*149e0*/  LDG.E.U16 R5, desc[UR10][R18.64] ;  /* 0x0000000a12057981 */ /* 0x000f62000c1e1500 */
[C---:B--2---:R-:W-:Y:S01]  /*149f0*/  IMAD.WIDE R14, R26.reuse, 0x2, R10 ;  /* 0x000000021a0e7825 */ /* 0x044fe200078e020a */
[----:B---3--:R-:W-:Y:S02]  /*14a00*/  MOV R7, R23 ;  /* 0x0000001700077202 */ /* 0x008fe40000000f00 */
[----:B------:R-:W2:Y:S04]  /*14a10*/  LDL.64 R10, [R1+0x990] ;  /* 0x00099000010a7983 */ /* 0x000ea80000100a00 */
[----:B------:R-:W-:Y:S04]  /*14a20*/  STL [R1+0x998], R4 ;  /* 0x0009980401007387 */ /* 0x000fe80000100800 */
[----:B------:R-:W3:Y:S04]  /*14a30*/  LDL.64 R20, [R1+0xb88] ;  /* 0x000b880001147983 */ /* 0x000ee80000100a00 */
[----:B----4-:R-:W4:Y:S04]  /*14a40*/  LDL.64 R24, [R1+0xa18] ;  /* 0x000a180001187983 */ /* 0x010f280000100a00 */
[----:B-----5:R0:W-:Y:S04]  /*14a50*/  STL [R1+0x5ce8], R6 ;  /* 0x005ce80601007387 */ /* 0x0201e80000100800 */
[----:B------:R-:W5:Y:S01]  /*14a60*/  LDL.64 R18, [R1+0xa90] ;  /* 0x000a900001127983 */ /* 0x000f620000100a00 */
[----:B------:R-:W-:-:S03]  /*14a70*/  IMAD.WIDE R16, R26, 0x2, R16 ;  /* 0x000000021a107825 */ /* 0x000fc600078e0210 */
[----:B------:R-:W4:Y:S01]  /*14a80*/  LDG.E.U16 R2, desc[UR10][R12.64] ;  /* 0x0000000a0c027981 */ /* 0x000f22000c1e1500 */
[----:B0-----:R-:W-:-:S03]  /*14a90*/  IMAD.MOV.U32 R6, RZ, RZ, R22 ;  /* 0x000000ffff067224 */ /* 0x001fc600078e0016 */
[----:B------:R5:W4:Y:S04]  /*14aa0*/  LDG.E.U16 R22, desc[UR10][R14.64] ;  /* 0x0000000a0e167981 */ /* 0x000b28000c1e1500 */
[----:B------:R0:W4:Y:S01]  /*14ab0*/  LDG.E.U16 R3, desc[UR10][R16.64] ;  /* 0x0000000a10037981 */ /* 0x000122000c1e1500 */
[----:B--2---:R-:W-:Y:S02]  /*14ac0*/  IMAD R10, R0, 0x8e, R6 ;  /* 0x0000008e000a7824 */ /* 0x004fe400078e0206 */
[----:B---3--:R-:W-:-:S04]  /*14ad0*/  IMAD.WIDE R20, R26, 0x2, R20 ;  /* 0x000000021a147825 */ /* 0x008fc800078e0214 */
[----:B-----5:R-:W-:-:S04]  /*14ae0*/  IMAD.WIDE R14, R26, 0x2, R18 ;  /* 0x000000021a0e7825 */ /* 0x020fc800078e0212 */
[C---:B------:R-:W-:Y:S02]  /*14af0*/  IMAD.WIDE R18, R26.reuse, 0x2, R10 ;  /* 0x000000021a127825 */ /* 0x040fe400078e020a */
[----:B------:R-:W2:Y:S02]  /*14b00*/  LDG.E.U16 R11, desc[UR10][R20.64] ;  /* 0x0000000a140b7981 */ /* 0x000ea4000c1e1500 */
[C---:B------:R-:W-:Y:S02]  /*14b10*/  IMAD.WIDE R12, R26.reuse, 0x2, R8 ;  /* 0x000000021a0c7825 */ /* 0x040fe400078e0208 */
[----:B----4-:R-:W-:Y:S02]  /*14b20*/  STL [R1+0x5cb8], R22 ;  /* 0x005cb81601007387 */ /* 0x010fe40000100800 */
[C---:B0-----:R-:W-:Y:S02]  /*14b30*/  IMAD.WIDE R16, R26.reuse, 0x2, R24 ;  /* 0x000000021a107825 */ /* 0x041fe400078e0218 */
[----:B------:R-:W3:Y:S04]  /*14b40*/  LDL.64 R8, [R1+0xa78] ;  /* 0x000a780001087983 */ /* 0x000ee80000100a00 */
[----:B------:R-:W-:Y:S04]  /*14b50*/  STL [R1+0x990], R10 ;  /* 0x0009900a01007387 */ /* 0x000fe80000100800 */
[----:B------:R-:W4:Y:S04]  /*14b60*/  LDL.64 R6, [R1+0xa08] ;  /* 0x000a080001067983 */ /* 0x000f280000100a00 */
[----:B------:R0:W-:Y:S04]  /*14b70*/  STL [R1+0xc], R27 ;  /* 0x00000c1b01007387 */ /* 0x0001e80000100800 */
[----:B------:R-:W5:Y:S04]  /*14b80*/  LDL.64 R20, [R1+0xaf8] ;  /* 0x000af80001147983 */ /* 0x000f680000100a00 */
[----:B------:R-:W4:Y:S04]  /*14b90*/  LDG.E.U16 R23, desc[UR10][R12.64] ;  /* 0x0000000a0c177981 */ /* 0x000f28000c1e1500 */
[----:B------:R-:W4:Y:S04]  /*14ba0*/  LDG.E.U16 R25, desc[UR10][R14.64] ;  /* 0x0000000a0e197981 */ /* 0x000f28000c1e1500 */
[----:B0-----:R-:W4:Y:S04]  /*14bb0*/  LDG.E.U16 R27, desc[UR10][R16.64] ;  /* 0x0000000a101b7981 */ /* 0x001f28000c1e1500 */
[----:B------:R3:W4:Y:S04]  /*14bc0*/  LDG.E.U16 R29, desc[UR10][R18.64] ;  /* 0x0000000a121d7981 */ /* 0x000728000c1e1500 */
[----:B--2---:R0:W-:Y:S04]  /*14bd0*/  STL [R1+0x5cbc], R11 ;  /* 0x005cbc0b01007387 */ /* 0x0041e80000100800 */
[----:B------:R-:W2:Y:S04]  /*14be0*/  LDL.64 R12, [R1+0xbf8] ;  /* 0x000bf800010c7983 */ /* 0x000ea80000100a00 */
[----:B0-----:R-:W2:Y:S01]  /*14bf0*/  LDL.64 R10, [R1+0xb70] ;  /* 0x000b7000010a7983 */ /* 0x001ea20000100a00 */
[----:B---3--:R-:W-:-:S04]  /*14c00*/  IMAD.WIDE R18, R26, 0x2, R8 ;  /* 0x000000021a127825 */ /* 0x008fc800078e0208 */
[C---:B-----5:R-:W-:Y:S01]  /*14c10*/  IMAD.WIDE R16, R26.reuse, 0x2, R20 ;  /* 0x000000021a107825 */ /* 0x060fe200078e0214 */
[----:B----4-:R-:W-:Y:S03]  /*14c20*/  STL [R1+0x5cc0], R23 ;  /* 0x005cc01701007387 */ /* 0x010fe60000100800 */
[C---:B------:R-:W-:Y:S01]  /*14c30*/  IMAD.WIDE R20, R26.reuse, 0x2, R6 ;  /* 0x000000021a147825 */ /* 0x040fe200078e0206 */
[----:B------:R-:W-:Y:S04]  /*14c40*/  STL [R1+0x5cc4], R25 ;  /* 0x005cc41901007387 */ /* 0x000fe80000100800 */
[----:B------:R-:W-:Y:S01]  /*14c50*/  STL [R1+0x5cc8], R27 ;  /* 0x005cc81b01007387 */ /* 0x000fe20000100800 */
[----:B------:R-:W0:Y:S01]  /*14c60*/  S2R R0, SR_TID.X ;  /* 0x0000000000007919 */ /* 0x000e220000002100 */
[----:B--2---:R-:W-:-:S04]  /*14c70*/  IMAD.WIDE R12, R26, 0x2, R12 ;  /* 0x000000021a0c7825 */ /* 0x004fc800078e020c */
[----:B------:R-:W-:Y:S01]  /*14c80*/  IMAD.WIDE R14, R26, 0x2, R10 ;  /* 0x000000021a0e7825 */ /* 0x000fe200078e020a */
[----:B------:R-:W1:Y:S01]  /*14c90*/  S2UR UR7, SR_CgaCtaId ;  /* 0x00000000000779c3 */ /* 0x000e620000008800 */
[----:B------:R-:W2:Y:S04]  /*14ca0*/  LDL.LU R26, [R1+0x5cf8] ;  /* 0x005cf800011a7983 */ /* 0x000ea80000300800 */
[----:B------:R-:W3:Y:S04]  /*14cb0*/  LDL.LU R9, [R1+0x70] ;  /* 0x0000700001097983 */ /* 0x000ee80000300800 */
[----:B------:R-:W4:Y:S04]  /*14cc0*/  LDG.E.U16 R14, desc[UR10][R14.64] ;  /* 0x0000000a0e0e7981 */ /* 0x000f28000c1e1500 */
[----:B------:R-:W5:Y:S01]  /*14cd0*/  LDG.E.U16 R12, desc[UR10][R12.64] ;  /* 0x0000000a0c0c7981 */ /* 0x000f62000c1e1500 */
[----:B------:R-:W-:-:S03]  /*14ce0*/  UMOV UR5, 0x400 ;  /* 0x0000040000057882 */ /* 0x000fc60000000000 */
[----:B------:R-:W4:Y:S04]  /*14cf0*/  LDL.LU R4, [R1+0x6c] ;  /* 0x00006c0001047983 */ /* 0x000f280000300800 */
[----:B------:R0:W4:Y:S04]  /*14d00*/  LDG.E.U16 R15, desc[UR10][R18.64] ;  /* 0x0000000a120f7981 */ /* 0x000128000c1e1500 */
[----:B------:R1:W4:Y:S01]  /*14d10*/  LDG.E.U16 R13, desc[UR10][R16.64] ;  /* 0x0000000a100d7981 */ /* 0x000322000c1e1500 */
[----:B0-----:R-:W-:-:S03]  /*14d20*/  LOP3.LUT R19, R0, 0x7, RZ, 0xc0, !PT ;  /* 0x0000000700137812 */ /* 0x001fc600078ec0ff */
[----:B------:R0:W4:Y:S02]  /*14d30*/  LDG.E.U16 R16, desc[UR10][R20.64] ;  /* 0x0000000a14107981 */ /* 0x000124000c1e1500 */
[----:B-1----:R-:W-:Y:S01]  /*14d40*/  IMAD.SHL.U32 R17, R19, 0x10, RZ ;  /* 0x0000001013117824 */ /* 0x002fe200078e00ff */
[----:B------:R-:W-:-:S04]  /*14d50*/  LOP3.LUT R18, R0, 0x1e0, RZ, 0xc0, !PT ;  /* 0x000001e000127812 */ /* 0x000fc800078ec0ff */
[----:B------:R-:W-:Y:S01]  /*14d60*/  LEA R17, R18, R17, 0x8 ;  /* 0x0000001112117211 */ /* 0x000fe200078e40ff */
[C---:B------:R-:W-:Y:S01]  /*14d70*/  IMAD.SHL.U32 R18, R0.reuse, 0x2, RZ ;  /* 0x0000000200127824 */ /* 0x040fe200078e00ff */
[----:B------:R1:W-:Y:S01]  /*14d80*/  STL [R1], R2 ;  /* 0x0000000201007387 */ /* 0x0003e20000100800 */
[C---:B0-----:R-:W-:Y:S01]  /*14d90*/  LOP3.LUT R21, R0.reuse, 0x10, RZ, 0xc0, !PT ;  /* 0x0000001000157812 */ /* 0x041fe200078ec0ff */
[----:B------:R-:W-:Y:S02]  /*14da0*/  IMAD R20, R19, 0x210, RZ ;  /* 0x0000021013147824 */ /* 0x000fe400078e02ff */
[----:B------:R-:W-:Y:S01]  /*14db0*/  LOP3.LUT R17, R17, 0x30, R18, 0x78, !PT ;  /* 0x0000003011117812 */ /* 0x000fe200078e7812 */
[----:B------:R-:W5:Y:S01]  /*14dc0*/  LDL.LU R10, [R1+0x64] ;  /* 0x00006400010a7983 */ /* 0x000f620000300800 */
[----:B------:R-:W-:Y:S01]  /*14dd0*/  ULEA UR5, UR7, UR5, 0x18 ;  /* 0x0000000507057291 */ /* 0x000fe2000f8ec0ff */
[----:B------:R-:W-:Y:S02]  /*14de0*/  SHF.L.U32 R21, R21, 0x8, RZ ;  /* 0x0000000815157819 */ /* 0x000fe400000006ff */
[----:B------:R-:W5:Y:S01]  /*14df0*/  LDL.LU R11, [R1+0x18] ;  /* 0x00001800010b7983 */ /* 0x000f620000300800 */
[----:B-1----:R-:W-:-:S02]  /*14e00*/  LOP3.LUT R2, R0, 0x1ff, RZ, 0xc0, !PT ;  /* 0x000001ff00027812 */ /* 0x002fc400078ec0ff */
[----:B------:R-:W-:Y:S01]  /*14e10*/  LOP3.LUT R0, R20, 0x10, R18, 0x78, !PT ;  /* 0x0000001014007812 */ /* 0x000fe200078e7812 */
[----:B------:R-:W5:Y:S01]  /*14e20*/  LDL.LU R22, [R1+0x14] ;  /* 0x0000140001167983 */ /* 0x000f620000300800 */
[----:B------:R-:W-:Y:S01]  /*14e30*/  LEA R7, R19, R17, 0xa ;  /* 0x0000001113077211 */ /* 0x000fe200078e50ff */
[----:B------:R-:W-:Y:S01]  /*14e40*/  IMAD.SHL.U32 R18, R2, 0x2, RZ ;  /* 0x0000000202127824 */ /* 0x000fe200078e00ff */
[----:B------:R-:W-:Y:S01]  /*14e50*/  BAR.SYNC.DEFER_BLOCKING 0x0 ;  /* 0x0000000000007b1d */ /* 0x000fe20000010000 */
[----:B------:R-:W-:-:S05]  /*14e60*/  LOP3.LUT R0, R0, R21, RZ, 0xfc, !PT ;  /* 0x0000001500007212 */ /* 0x000fca00078efcff */
[----:B------:R-:W5:Y:S04]  /*14e70*/  LDL.LU R6, [R1+0x8] ;  /* 0x0000080001067983 */ /* 0x000f680000300800 */
[----:B------:R-:W5:Y:S04]  /*14e80*/  LDL.LU R20, [R1+0x1c] ;  /* 0x00001c0001147983 */ /* 0x000f680000300800 */
[----:B------:R-:W5:Y:S04]  /*14e90*/  LDL.LU R2, [R1+0x88] ;  /* 0x0000880001027983 */ /* 0x000f680000300800 */
[----:B------:R-:W5:Y:S04]  /*14ea0*/  LDL.LU R21, [R1+0x20] ;  /* 0x0000200001157983 */ /* 0x000f680000300800 */
[----:B------:R0:W-:Y:S04]  /*14eb0*/  STL [R1+0x1f0], R7 ;  /* 0x0001f00701007387 */ /* 0x0001e80000100800 */
[----:B------:R-:W5:Y:S04]  /*14ec0*/  LDL.LU R24, [R1+0x4c] ;  /* 0x00004c0001187983 */ /* 0x000f680000300800 */
[----:B0-----:R-:W5:Y:S04]  /*14ed0*/  LDL.LU R7, [R1+0x130] ;  /* 0x0001300001077983 */ /* 0x001f680000300800 */
[----:B------:R-:W-:Y:S04]  /*14ee0*/  STS.U16 [R18+UR5+0x48000], R28 ;  /* 0x0480001c12007988 */ /* 0x000fe80008000405 */
[----:B--2---:R0:W-:Y:S04]  /*14ef0*/  STS.U16 [R18+UR5+0x44000], R26 ;  /* 0x0440001a12007988 */ /* 0x0041e80008000405 */
[----:B---3--:R1:W-:Y:S04]  /*14f00*/  STS.U16 [R18+UR5+0x40000], R9 ;  /* 0x0400000912007988 */ /* 0x0083e80008000405 */
[----:B0-----:R-:W2:Y:S04]  /*14f10*/  LDL.LU R26, [R1+0x5cf4] ;  /* 0x005cf400011a7983 */ /* 0x001ea80000300800 */
[----:B------:R-:W3:Y:S04]  /*14f20*/  LDL.LU R27, [R1+0x128] ;  /* 0x00012800011b7983 */ /* 0x000ee80000300800 */
[----:B------:R-:W3:Y:S04]  /*14f30*/  LDL.LU R8, [R1+0x124] ;  /* 0x0001240001087983 */ /* 0x000ee80000300800 */
[----:B-1----:R-:W3:Y:S04]  /*14f40*/  LDL.LU R9, [R1+0xf8] ;  /* 0x0000f80001097983 */ /* 0x002ee80000300800 */
[----:B------:R-:W3:Y:S04]  /*14f50*/  LDL.LU R28, [R1+0x5cf0] ;  /* 0x005cf000011c7983 */ /* 0x000ee80000300800 */
[----:B------:R-:W3:Y:S04]  /*14f60*/  LDL.LU R25, [R1+0xf0] ;  /* 0x0000f00001197983 */ /* 0x000ee80000300800 */
[----:B----4-:R0:W-:Y:S04]  /*14f70*/  STS.U16 [R18+UR5+0x42000], R4 ;  /* 0x0420000412007988 */ /* 0x0101e80008000405 */
[----:B------:R-:W4:Y:S04]  /*14f80*/  LDL.LU R23, [R1+0xec] ;  /* 0x0000ec0001177983 */ /* 0x000f280000300800 */
[----:B0-----:R-:W4:Y:S04]  /*14f90*/  LDL.LU R4, [R1+0xb0] ;  /* 0x0000b00001047983 */ /* 0x001f280000300800 */
[----:B-----5:R0:W-:Y:S04]  /*14fa0*/  STS.U16 [R18+UR5+0x46000], R10 ;  /* 0x0460000a12007988 */ /* 0x0201e80008000405 */
[----:B------:R1:W-:Y:S04]  /*14fb0*/  STS.U16 [R18+UR5+0x4e000], R11 ;  /* 0x04e0000b12007988 */ /* 0x0003e80008000405 */
[----:B0-----:R-:W5:Y:S04]  /*14fc0*/  LDL.LU R10, [R1+0xac] ;  /* 0x0000ac00010a7983 */ /* 0x001f680000300800 */
[----:B-1----:R-:W4:Y:S04]  /*14fd0*/  LDL.LU R11, [R1+0x54] ;  /* 0x00005400010b7983 */ /* 0x002f280000300800 */
[----:B------:R-:W4:Y:S04]  /*14fe0*/  LDL.LU R19, [R1+0x50] ;  /* 0x0000500001137983 */ /* 0x000f280000300800 */
[----:B------:R-:W-:Y:S04]  /*14ff0*/  STS.U16 [R18+UR5+0x50000], R22 ;  /* 0x0500001612007988 */ /* 0x000fe80008000405 */
[----:B------:R0:W-:Y:S04]  /*15000*/  STS.U16 [R18+UR5+0x4a000], R21 ;  /* 0x04a0001512007988 */ /* 0x0001e80008000405 */
[----:B0-----:R-:W4:Y:S04]  /*15010*/  LDL.LU R21, [R1+0x9c] ;  /* 0x00009c0001157983 */ /* 0x001f280000300800 */
[----:B------:R-:W4:Y:S04]  /*15020*/  LDL.LU R22, [R1+0x8c] ;  /* 0x00008c0001167983 */ /* 0x000f280000300800 */
[----:B------:R-:W-:Y:S04]  /*15030*/  STS.U16 [R18+UR5+0x4c000], R20 ;  /* 0x04c0001412007988 */ /* 0x000fe80008000405 */
[----:B------:R-:W-:Y:S04]  /*15040*/  STS.U16 [R18+UR5+0x52000], R6 ;  /* 0x0520000612007988 */ /* 0x000fe80008000405 */
[----:B------:R-:W-:Y:S04]  /*15050*/  STS.U16 [R18+UR5+0x58000], R2 ;  /* 0x0580000212007988 */ /* 0x000fe80008000405 */
[----:B------:R-:W-:Y:S04]  /*15060*/  STS.U16 [R18+UR5+0x5e000], R24 ;  /* 0x05e0001812007988 */ /* 0x000fe80008000405 */
[----:B--2---:R-:W-:Y:S04]  /*15070*/  STS.U16 [R18+UR5+0x56000], R26 ;  /* 0x0560001a12007988 */ /* 0x004fe80008000405 */
[----:B---3--:R0:W-:Y:S04]  /*15080*/  STS.U16 [R18+UR5+0x54000], R28 ;  /* 0x0540001c12007988 */ /* 0x0081e80008000405 */
[----:B0-----:R-:W2:Y:S04]  /*15090*/  LDL.LU R28, [R1+0x74] ;  /* 0x00007400011c7983 */ /* 0x001ea80000300800 */
[----:B------:R-:W3:Y:S04]  /*150a0*/  LDL.LU R26, [R1+0x78] ;  /* 0x00007800011a7983 */ /* 0x000ee80000300800 */
[----:B------:R-:W4:Y:S04]  /*150b0*/  LDL.LU R20, [R1+0x80] ;  /* 0x0000800001147983 */ /* 0x000f280000300800 */
[----:B------:R-:W4:Y:S04]  /*150c0*/  LDL.LU R6, [R1+0x7c] ;  /* 0x00007c0001067983 */ /* 0x000f280000300800 */
[----:B------:R-:W4:Y:S04]  /*150d0*/  LDL.LU R2, [R1+0x5c] ;  /* 0x00005c0001027983 */ /* 0x000f280000300800 */
[----:B------:R-:W4:Y:S01]  /*150e0*/  LDL.LU R24, [R1+0x58] ;  /* 0x0000580001187983 */ /* 0x000f220000300800 */
[----:B------:R-:W-:-:S03]  /*150f0*/  LOP3.LUT R17, R18, 0x10, RZ, 0x3c, !PT ;  /* 0x0000001012117812 */ /* 0x000fc600078e3cff */
[----:B--2---:R-:W-:Y:S04]  /*15100*/  STS.U16 [R18+UR5+0x5c000], R28 ;  /* 0x05c0001c12007988 */ /* 0x004fe80008000405 */
[----:B---3--:R-:W-:Y:S04]  /*15110*/  STS.U16 [R18+UR5+0x5a000], R26 ;  /* 0x05a0001a12007988 */ /* 0x008fe80008000405 */
[----:B------:R0:W-:Y:S04]  /*15120*/  STS.U16 [R17+UR5+0x40400], R7 ;  /* 0x0404000711007988 */ /* 0x0001e80008000405 */
[----:B------:R1:W-:Y:S04]  /*15130*/  STS.U16 [R17+UR5+0x44400], R8 ;  /* 0x0444000811007988 */ /* 0x0003e80008000405 */
[----:B------:R2:W-:Y:S04]  /*15140*/  STS.U16 [R17+UR5+0x46400], R9 ;  /* 0x0464000911007988 */ /* 0x0005e80008000405 */
[----:B0-----:R-:W3:Y:S04]  /*15150*/  LDL.LU R7, [R1+0x40] ;  /* 0x0000400001077983 */ /* 0x001ee80000300800 */
[----:B-1----:R-:W3:Y:S04]  /*15160*/  LDL.LU R8, [R1+0x168] ;  /* 0x0001680001087983 */ /* 0x002ee80000300800 */
[----:B--2---:R-:W2:Y:S04]  /*15170*/  LDL.LU R9, [R1+0x164] ;  /* 0x0001640001097983 */ /* 0x004ea80000300800 */
[----:B-----5:R0:W-:Y:S04]  /*15180*/  STS.U16 [R17+UR5+0x4e400], R10 ;  /* 0x04e4000a11007988 */ /* 0x0201e80008000405 */
[----:B------:R1:W-:Y:S04]  /*15190*/  STS.U16 [R17+UR5+0x42400], R27 ;  /* 0x0424001b11007988 */ /* 0x0003e80008000405 */
[----:B------:R5:W-:Y:S04]  /*151a0*/  STS.U16 [R17+UR5+0x48400], R25 ;  /* 0x0484001911007988 */ /* 0x000be80008000405 */
[----:B0-----:R-:W2:Y:S04]  /*151b0*/  LDL.LU R10, [R1+0x160] ;  /* 0x00016000010a7983 */ /* 0x001ea80000300800 */
[----:B-1----:R-:W2:Y:S04]  /*151c0*/  LDL.LU R27, [R1+0x12c] ;  /* 0x00012c00011b7983 */ /* 0x002ea80000300800 */
[----:B----4-:R0:W-:Y:S04]  /*151d0*/  STS.U16 [R17+UR5+0x4a400], R23 ;  /* 0x04a4001711007988 */ /* 0x0101e80008000405 */
[----:B-----5:R-:W4:Y:S04]  /*151e0*/  LDL.LU R25, [R1+0x100] ;  /* 0x0001000001197983 */ /* 0x020f280000300800 */
[----:B------:R1:W-:Y:S04]  /*151f0*/  STS.U16 [R17+UR5+0x4c400], R4 ;  /* 0x04c4000411007988 */ /* 0x0003e80008000405 */
[----:B0-----:R-:W5:Y:S04]  /*15200*/  LDL.LU R23, [R1+0xd4] ;  /* 0x0000d40001177983 */ /* 0x001f680000300800 */
[----:B------:R0:W-:Y:S04]  /*15210*/  STS.U16 [R17+UR5+0x50400], R11 ;  /* 0x0504000b11007988 */ /* 0x0001e80008000405 */
[----:B-1----:R-:W5:Y:S04]  /*15220*/  LDL.LU R4, [R1+0x24] ;  /* 0x0000240001047983 */ /* 0x002f680000300800 */
[----:B------:R1:W-:Y:S04]  /*15230*/  STS.U16 [R17+UR5+0x52400], R19 ;  /* 0x0524001311007988 */ /* 0x0003e80008000405 */
[----:B0-----:R-:W5:Y:S04]  /*15240*/  LDL.LU R11, [R1+0x4] ;  /* 0x00000400010b7983 */ /* 0x001f680000300800 */
[----:B------:R0:W-:Y:S01]  /*15250*/  STS.U16 [R17+UR5+0x56400], R22 ;  /* 0x0564001611007988 */ /* 0x0001e20008000405 */
[----:B-1----:R-:W-:-:S03]  /*15260*/  LOP3.LUT R19, R18, 0x20, RZ, 0x3c, !PT ;  /* 0x0000002012137812 */ /* 0x002fc600078e3cff */
[----:B0-----:R-:W5:Y:S04]  /*15270*/  LDL.LU R22, [R1+0x90] ;  /* 0x0000900001167983 */ /* 0x001f680000300800 */
[----:B------:R-:W5:Y:S04]  /*15280*/  LDL.LU R18, [R1+0x138] ;  /* 0x0001380001127983 */ /* 0x000f680000300800 */
[----:B------:R-:W5:Y:S04]  /*15290*/  LDL.LU R26, [R1+0x48] ;  /* 0x00004800011a7983 */ /* 0x000f680000300800 */
[----:B------:R0:W-:Y:S04]  /*152a0*/  STS.U16 [R17+UR5+0x54400], R21 ;  /* 0x0544001511007988 */ /* 0x0001e80008000405 */
[----:B------:R-:W5:Y:S04]  /*152b0*/  LDL.LU R28, [R1+0x44] ;  /* 0x00004400011c7983 */ /* 0x000f680000300800 */
[----:B------:R-:W-:Y:S04]  /*152c0*/  STS.U16 [R17+UR5+0x58400], R20 ;  /* 0x0584001411007988 */ /* 0x000fe80008000405 */
[----:B------:R-:W-:Y:S04]  /*152d0*/  STS.U16 [R17+UR5+0x5a400], R6 ;  /* 0x05a4000611007988 */ /* 0x000fe80008000405 */
[----:B------:R-:W-:Y:S04]  /*152e0*/  STS.U16 [R17+UR5+0x5c400], R2 ;  /* 0x05c4000211007988 */ /* 0x000fe80008000405 */
[----:B0-----:R-:W5:Y:S04]  /*152f0*/  LDL.LU R21, [R1+0x2c] ;  /* 0x00002c0001157983 */ /* 0x001f680000300800 */
[----:B------:R0:W-:Y:S04]  /*15300*/  STS.U16 [R17+UR5+0x5e400], R24 ;  /* 0x05e4001811007988 */ /* 0x0001e80008000405 */
[----:B0-----:R-:W5:Y:S04]  /*15310*/  LDL.LU R17, [R1+0xb8] ;  /* 0x0000b80001117983 */ /* 0x001f680000300800 */
[----:B------:R-:W5:Y:S04]  /*15320*/  LDL.LU R20, [R1+0x178] ;  /* 0x0001780001147983 */ /* 0x000f680000300800 */
[----:B------:R-:W5:Y:S04]  /*15330*/  LDL.LU R6, [R1+0x174] ;  /* 0x0001740001067983 */ /* 0x000f680000300800 */
[----:B------:R-:W5:Y:S04]  /*15340*/  LDL.LU R2, [R1+0x170] ;  /* 0x0001700001027983 */ /* 0x000f680000300800 */
[----:B------:R-:W5:Y:S04]  /*15350*/  LDL.LU R24, [R1+0x14c] ;  /* 0x00014c0001187983 */ /* 0x000f680000300800 */
[----:B---3--:R0:W-:Y:S04]  /*15360*/  STS.U16 [R19+UR5+0x40800], R7 ;  /* 0x0408000713007988 */ /* 0x0081e80008000405 */
[----:B------:R1:W-:Y:S04]  /*15370*/  STS.U16 [R19+UR5+0x42800], R8 ;  /* 0x0428000813007988 */ /* 0x0003e80008000405 */
[----:B--2---:R2:W-:Y:S04]  /*15380*/  STS.U16 [R19+UR5+0x44800], R9 ;  /* 0x0448000913007988 */ /* 0x0045e80008000405 */
[----:B0-----:R-:W3:Y:S04]  /*15390*/  LDL.LU R7, [R1+0x13c] ;  /* 0x00013c0001077983 */ /* 0x001ee80000300800 */
[----:B-1----:R-:W3:Y:S04]  /*153a0*/  LDL.LU R8, [R1+0x110] ;  /* 0x0001100001087983 */ /* 0x002ee80000300800 */
[----:B--2---:R-:W2:Y:S04]  /*153b0*/  LDL.LU R9, [R1+0x108] ;  /* 0x0001080001097983 */ /* 0x004ea80000300800 */
[----:B------:R0:W-:Y:S04]  /*153c0*/  STS.U16 [R19+UR5+0x46800], R10 ;  /* 0x0468000a13007988 */ /* 0x0001e80008000405 */
[----:B------:R-:W-:Y:S04]  /*153d0*/  STS.U16 [R19+UR5+0x4a800], R27 ;  /* 0x04a8001b13007988 */ /* 0x000fe80008000405 */
[----:B0-----:R-:W2:Y:S04]  /*153e0*/  LDL.LU R10, [R1+0x5cec] ;  /* 0x005cec00010a7983 */ /* 0x001ea80000300800 */
[----:B----4-:R-:W-:Y:S04]  /*153f0*/  STS.U16 [R19+UR5+0x4c800], R25 ;  /* 0x04c8001913007988 */ /* 0x010fe80008000405 */
[----:B-----5:R0:W-:Y:S02]  /*15400*/  STS.U16 [R19+UR5+0x48800], R18 ;  /* 0x0488001213007988 */ /* 0x0201e40008000405 */
[----:B0-----:R-:W0:Y:S02]  /*15410*/  S2R R18, SR_TID.X ;  /* 0x0000000000127919 */ /* 0x001e240000002100 */
[----:B------:R1:W-:Y:S04]  /*15420*/  STS.U16 [R19+UR5+0x50800], R4 ;  /* 0x0508000413007988 */ /* 0x0003e80008000405 */
[----:B------:R4:W-:Y:S04]  /*15430*/  STS.U16 [R19+UR5+0x4e800], R23 ;  /* 0x04e8001713007988 */ /* 0x0009e80008000405 */
[----:B-1----:R-:W5:Y:S04]  /*15440*/  LDL.LU R4, [R1+0xdc] ;  /* 0x0000dc0001047983 */ /* 0x002f680000300800 */
[----:B------:R-:W2:Y:S04]  /*15450*/  LDL.LU R27, [R1+0x30] ;  /* 0x00003000011b7983 */ /* 0x000ea80000300800 */
[----:B------:R-:W2:Y:S04]  /*15460*/  LDL.LU R25, [R1+0xc4] ;  /* 0x0000c40001197983 */ /* 0x000ea80000300800 */
[----:B------:R1:W-:Y:S04]  /*15470*/  STS.U16 [R19+UR5+0x52800], R11 ;  /* 0x0528000b13007988 */ /* 0x0003e80008000405 */
[----:B----4-:R-:W4:Y:S01]  /*15480*/  LDL.LU R23, [R1+0xbc] ;  /* 0x0000bc0001177983 */ /* 0x010f220000300800 */
[----:B0-----:R-:W-:-:S03]  /*15490*/  LOP3.LUT R18, R18, 0x1ff, RZ, 0xc0, !PT ;  /* 0x000001ff12127812 */ /* 0x001fc600078ec0ff */
[----:B------:R0:W-:Y:S02]  /*154a0*/  STS.U16 [R19+UR5+0x54800], R17 ;  /* 0x0548001113007988 */ /* 0x0001e40008000405 */
[----:B------:R-:W-:Y:S02]  /*154b0*/  IMAD.SHL.U32 R18, R18, 0x2, RZ ;  /* 0x0000000212127824 */ /* 0x000fe400078e00ff */
[----:B-1----:R-:W2:Y:S04]  /*154c0*/  LDL.LU R11, [R1+0x94] ;  /* 0x00009400010b7983 */ /* 0x002ea80000300800 */
[----:B------:R1:W-:Y:S01]  /*154d0*/  STS.U16 [R19+UR5+0x56800], R22 ;  /* 0x0568001613007988 */ /* 0x0003e20008000405 */
[----:B0-----:R-:W-:-:S03]  /*154e0*/  LOP3.LUT R17, R18, 0x30, RZ, 0x3c, !PT ;  /* 0x0000003012117812 */ /* 0x001fc600078e3cff */
[----:B-1----:R-:W2:Y:S04]  /*154f0*/  LDL.LU R22, [R1+0x3c] ;  /* 0x00003c0001167983 */ /* 0x002ea80000300800 */
[----:B------:R-:W2:Y:S04]  /*15500*/  LDL.LU R18, [R1+0x84] ;  /* 0x0000840001127983 */ /* 0x000ea80000300800 */
[----:B------:R0:W-:Y:S04]  /*15510*/  STS.U16 [R19+UR5+0x5a800], R26 ;  /* 0x05a8001a13007988 */ /* 0x0001e80008000405 */
[----:B------:R1:W-:Y:S04]  /*15520*/  STS.U16 [R19+UR5+0x5c800], R28 ;  /* 0x05c8001c13007988 */ /* 0x0003e80008000405 */
[----:B0-----:R-:W3:Y:S04]  /*15530*/  LDL.LU R26, [R1+0x38] ;  /* 0x00003800011a7983 */ /* 0x001ee80000300800 */
[----:B-1----:R-:W3:Y:S04]  /*15540*/  LDL.LU R28, [R1+0x34] ;  /* 0x00003400011c7983 */ /* 0x002ee80000300800 */
[----:B------:R0:W-:Y:S04]  /*15550*/  STS.U16 [R19+UR5+0x5e800], R21 ;  /* 0x05e8001513007988 */ /* 0x0001e80008000405 */
[----:B0-----:R-:W3:Y:S04]  /*15560*/  LDL.LU R21, [R1+0x28] ;  /* 0x0000280001157983 */ /* 0x001ee80000300800 */
[----:B--2---:R-:W-:Y:S04]  /*15570*/  STS.U16 [R19+UR5+0x58800], R18 ;  /* 0x0588001213007988 */ /* 0x004fe80008000405 */
[----:B------:R0:W-:Y:S04]  /*15580*/  STS.U16 [R17+UR5+0x40c00], R20 ;  /* 0x040c001411007988 */ /* 0x0001e80008000405 */
[----:B------:R1:W-:Y:S04]  /*15590*/  STS.U16 [R17+UR5+0x42c00], R6 ;  /* 0x042c000611007988 */ /* 0x0003e80008000405 */
[----:B------:R2:W-:Y:S04]  /*155a0*/  STS.U16 [R17+UR5+0x44c00], R2 ;  /* 0x044c000211007988 */ /* 0x0005e80008000405 */
[----:B0-----:R-:W4:Y:S04]  /*155b0*/  LDL.LU R20, [R1+0x188] ;  /* 0x0001880001147983 */ /* 0x001f280000300800 */
[----:B-1----:R-:W4:Y:S04]  /*155c0*/  LDL.LU R6, [R1+0x180] ;  /* 0x0001800001067983 */ /* 0x002f280000300800 */
[----:B------:R0:W-:Y:S04]  /*155d0*/  STS.U16 [R17+UR5+0x46c00], R24 ;  /* 0x046c001811007988 */ /* 0x0001e80008000405 */
[----:B--2---:R-:W2:Y:S04]  /*155e0*/  LDL.LU R2, [R1+0x150] ;  /* 0x0001500001027983 */ /* 0x004ea80000300800 */
[----:B---3--:R1:W-:Y:S04]  /*155f0*/  STS.U16 [R17+UR5+0x48c00], R7 ;  /* 0x048c000711007988 */ /* 0x0083e80008000405 */
[----:B0-----:R-:W3:Y:S04]  /*15600*/  LDL.LU R24, [R1+0x144] ;  /* 0x0001440001187983 */ /* 0x001ee80000300800 */
[----:B------:R0:W-:Y:S04]  /*15610*/  STS.U16 [R17+UR5+0x4ac00], R8 ;  /* 0x04ac000811007988 */ /* 0x0001e80008000405 */
[----:B-1----:R-:W3:Y:S04]  /*15620*/  LDL.LU R7, [R1+0x114] ;  /* 0x0001140001077983 */ /* 0x002ee80000300800 */
[----:B------:R1:W-:Y:S04]  /*15630*/  STS.U16 [R17+UR5+0x4cc00], R9 ;  /* 0x04cc000911007988 */ /* 0x0003e80008000405 */
[----:B0-----:R-:W3:Y:S04]  /*15640*/  LDL.LU R8, [R1+0x10c] ;  /* 0x00010c0001087983 */ /* 0x001ee80000300800 */
[----:B-1----:R-:W3:Y:S01]  /*15650*/  LDL.LU R9, [R1+0xe0] ;  /* 0x0000e00001097983 */ /* 0x002ee20000300800 */
[----:B------:R-:W0:Y:S03]  /*15660*/  S2R R18, SR_TID.X ;  /* 0x0000000000127919 */ /* 0x000e260000002100 */
[----:B-----5:R1:W-:Y:S04]  /*15670*/  STS.U16 [R17+UR5+0x4ec00], R4 ;  /* 0x04ec000411007988 */ /* 0x0203e80008000405 */
[----:B------:R5:W-:Y:S04]  /*15680*/  STS.U16 [R17+UR5+0x50c00], R27 ;  /* 0x050c001b11007988 */ /* 0x000be80008000405 */
[----:B------:R0:W-:Y:S04]  /*15690*/  STS.U16 [R17+UR5+0x52c00], R25 ;  /* 0x052c001911007988 */ /* 0x0001e80008000405 */
[----:B-1----:R-:W3:Y:S04]  /*156a0*/  LDL.LU R4, [R1+0xc8] ;  /* 0x0000c80001047983 */ /* 0x002ee80000300800 */
[----:B----4-:R1:W-:Y:S01]  /*156b0*/  STS.U16 [R17+UR5+0x54c00], R23 ;  /* 0x054c001711007988 */ /* 0x0103e20008000405 */
[----:B0-----:R-:W-:-:S04]  /*156c0*/  LOP3.LUT R18, R18, 0x1ff, RZ, 0xc0, !PT ;  /* 0x000001ff12127812 */ /* 0x001fc800078ec0ff */
[----:B------:R-:W-:-:S04]  /*156d0*/  SHF.L.U32 R18, R18, 0x1, RZ ;  /* 0x0000000112127819 */ /* 0x000fc800000006ff */
[----:B------:R-:W-:Y:S02]  /*156e0*/  LOP3.LUT R19, R18, 0x40, RZ, 0x3c, !PT ;  /* 0x0000004012137812 */ /* 0x000fe400078e3cff */
[----:B------:R-:W4:Y:S04]  /*156f0*/  LDL.LU R18, [R1+0xb4] ;  /* 0x0000b40001127983 */ /* 0x000f280000300800 */
[----:B-----5:R-:W5:Y:S04]  /*15700*/  LDL.LU R27, [R1+0x184] ;  /* 0x00018400011b7983 */ /* 0x020f680000300800 */
[----:B------:R-:W4:Y:S04]  /*15710*/  LDL.LU R25, [R1+0x154] ;  /* 0x0001540001197983 */ /* 0x000f280000300800 */
[----:B------:R0:W-:Y:S04]  /*15720*/  STS.U16 [R17+UR5+0x56c00], R11 ;  /* 0x056c000b11007988 */ /* 0x0001e80008000405 */
[----:B-1----:R-:W4:Y:S04]  /*15730*/  LDL.LU R23, [R1+0x148] ;  /* 0x0001480001177983 */ /* 0x002f280000300800 */
[----:B------:R1:W-:Y:S04]  /*15740*/  STS.U16 [R17+UR5+0x58c00], R22 ;  /* 0x058c001611007988 */ /* 0x0003e80008000405 */
[----:B0-----:R-:W4:Y:S04]  /*15750*/  LDL.LU R11, [R1+0x118] ;  /* 0x00011800010b7983 */ /* 0x001f280000300800 */
[----:B------:R0:W-:Y:S04]  /*15760*/  STS.U16 [R17+UR5+0x5ec00], R10 ;  /* 0x05ec000a11007988 */ /* 0x0001e80008000405 */
[----:B-1----:R-:W4:Y:S04]  /*15770*/  LDL.LU R22, [R1+0x104] ;  /* 0x0001040001167983 */ /* 0x002f280000300800 */
[----:B------:R-:W-:Y:S04]  /*15780*/  STS.U16 [R17+UR5+0x5ac00], R26 ;  /* 0x05ac001a11007988 */ /* 0x000fe80008000405 */
[----:B------:R1:W-:Y:S04]  /*15790*/  STS.U16 [R17+UR5+0x5cc00], R28 ;  /* 0x05cc001c11007988 */ /* 0x0003e80008000405 */
[----:B0-----:R-:W4:Y:S04]  /*157a0*/  LDL.LU R10, [R1+0x98] ;  /* 0x00009800010a7983 */ /* 0x001f280000300800 */
[----:B------:R0:W-:Y:S04]  /*157b0*/  STS.U16 [R19+UR5+0x41000], R21 ;  /* 0x0410001513007988 */ /* 0x0001e80008000405 */
[----:B-1----:R-:W4:Y:S04]  /*157c0*/  LDL.LU R17, [R1+0x18c] ;  /* 0x00018c0001117983 */ /* 0x002f280000300800 */
[----:B------:R-:W4:Y:S04]  /*157d0*/  LDL.LU R26, [R1+0xe8] ;  /* 0x0000e800011a7983 */ /* 0x000f280000300800 */
[----:B------:R-:W4:Y:S04]  /*157e0*/  LDL.LU R28, [R1+0xc] ;  /* 0x00000c00011c7983 */ /* 0x000f280000300800 */
[----:B0-----:R-:W4:Y:S04]  /*157f0*/  LDL.LU R21, [R1+0xd0] ;  /* 0x0000d00001157983 */ /* 0x001f280000300800 */
[----:B------:R0:W-:Y:S04]  /*15800*/  STS.U16 [R19+UR5+0x43000], R20 ;  /* 0x0430001413007988 */ /* 0x0001e80008000405 */
[----:B------:R1:W-:Y:S04]  /*15810*/  STS.U16 [R19+UR5+0x45000], R6 ;  /* 0x0450000613007988 */ /* 0x0003e80008000405 */
[----:B0-----:R-:W4:Y:S04]  /*15820*/  LDL.LU R20, [R1+0xa8] ;  /* 0x0000a80001147983 */ /* 0x001f280000300800 */
[----:B-1----:R-:W4:Y:S04]  /*15830*/  LDL.LU R6, [R1+0x5ce8] ;  /* 0x005ce80001067983 */ /* 0x002f280000300800 */
[----:B--2---:R0:W-:Y:S04]  /*15840*/  STS.U16 [R19+UR5+0x47000], R2 ;  /* 0x0470000213007988 */ /* 0x0041e80008000405 */
[----:B---3--:R1:W-:Y:S04]  /*15850*/  STS.U16 [R19+UR5+0x49000], R24 ;  /* 0x0490001813007988 */ /* 0x0083e80008000405 */
[----:B0-----:R-:W2:Y:S04]  /*15860*/  LDL.LU R2, [R1+0x5ce4] ;  /* 0x005ce40001027983 */ /* 0x001ea80000300800 */
[----:B-1----:R-:W3:Y:S04]  /*15870*/  LDL.LU R24, [R1+0x5ce0] ;  /* 0x005ce00001187983 */ /* 0x002ee80000300800 */
[----:B------:R0:W-:Y:S04]  /*15880*/  STS.U16 [R19+UR5+0x4b000], R7 ;  /* 0x04b0000713007988 */ /* 0x0001e80008000405 */
[----:B------:R1:W-:Y:S04]  /*15890*/  STS.U16 [R19+UR5+0x4d000], R8 ;  /* 0x04d0000813007988 */ /* 0x0003e80008000405 */
[----:B------:R1:W-:Y:S04]  /*158a0*/  STS.U16 [R19+UR5+0x4f000], R9 ;  /* 0x04f0000913007988 */ /* 0x0003e80008000405 */
[----:B0-----:R-:W2:Y:S04]  /*158b0*/  LDL.LU R7, [R1+0x5cdc] ;  /* 0x005cdc0001077983 */ /* 0x001ea80000300800 */
[----:B-1----:R-:W2:Y:S04]  /*158c0*/  LDL.LU R8, [R1+0x5cd8] ;  /* 0x005cd80001087983 */ /* 0x002ea80000300800 */
[----:B------:R-:W2:Y:S04]  /*158d0*/  LDL.LU R9, [R1+0x5cd4] ;  /* 0x005cd40001097983 */ /* 0x000ea80000300800 */
[----:B------:R-:W-:Y:S04]  /*158e0*/  STS.U16 [R19+UR5+0x53000], R4 ;  /* 0x0530000413007988 */ /* 0x000fe80008000405 */
[----:B--2---:R0:W-:Y:S04]  /*158f0*/  STS.U16 [R19+UR5+0x51000], R9 ;  /* 0x0510000913007988 */ /* 0x0041e80008000405 */
[----:B0-----:R-:W2:Y:S04]  /*15900*/  LDL.LU R9, [R1+0x5cd0] ;  /* 0x005cd00001097983 */ /* 0x001ea80000300800 */
[----:B------:R-:W2:Y:S04]  /*15910*/  LDL.LU R4, [R1+0x5ccc] ;  /* 0x005ccc0001047983 */ /* 0x000ea80000300800 */
[----:B----4-:R0:W-:Y:S02]  /*15920*/  STS.U16 [R19+UR5+0x55000], R18 ;  /* 0x0550001213007988 */ /* 0x0101e40008000405 */
[----:B0-----:R-:W0:Y:S02]  /*15930*/  S2R R18, SR_TID.X ;  /* 0x0000000000127919 */ /* 0x001e240000002100 */
[----:B------:R1:W-:Y:S04]  /*15940*/  STS.U16 [R19+UR5+0x57000], R10 ;  /* 0x0570000a13007988 */ /* 0x0003e80008000405 */
[----:B------:R-:W-:Y:S04]  /*15950*/  STS.U16 [R19+UR5+0x5d000], R8 ;  /* 0x05d0000813007988 */ /* 0x000fe80008000405 */
[----:B------:R-:W-:Y:S01]  /*15960*/  STS.U16 [R19+UR5+0x5f000], R7 ;  /* 0x05f0000713007988 */ /* 0x000fe20008000405 */
[----:B0-----:R-:W-:-:S05]  /*15970*/  LOP3.LUT R18, R18, 0x1ff, RZ, 0xc0, !PT ;  /* 0x000001ff12127812 */ /* 0x001fca00078ec0ff */
[----:B------:R-:W-:-:S05]  /*15980*/  IMAD.SHL.U32 R18, R18, 0x2, RZ ;  /* 0x0000000212127824 */ /* 0x000fca00078e00ff */
[C---:B-1----:R-:W-:Y:S01]  /*15990*/  LOP3.LUT R10, R18.reuse, 0x50, RZ, 0x3c, !PT ;  /* 0x00000050120a7812 */ /* 0x042fe200078e3cff */
[----:B--2---:R0:W-:Y:S04]  /*159a0*/  STS.U16 [R19+UR5+0x59000], R4 ;  /* 0x0590000413007988 */ /* 0x0041e80008000405 */
[----:B0-----:R-:W2:Y:S04]  /*159b0*/  LDL.LU R4, [R1+0x190] ;  /* 0x0001900001047983 */ /* 0x001ea80000300800 */
[----:B------:R-:W-:Y:S04]  /*159c0*/  STS.U16 [R19+UR5+0x5b000], R9 ;  /* 0x05b0000913007988 */ /* 0x000fe80008000405 */
[----:B-----5:R0:W-:Y:S04]  /*159d0*/  STS.U16 [R10+UR5+0x45400], R27 ;  /* 0x0454001b0a007988 */ /* 0x0201e80008000405 */
[----:B------:R1:W-:Y:S04]  /*159e0*/  STS.U16 [R10+UR5+0x47400], R25 ;  /* 0x047400190a007988 */ /* 0x0003e80008000405 */
[----:B------:R4:W-:Y:S04]  /*159f0*/  STS.U16 [R10+UR5+0x49400], R23 ;  /* 0x049400170a007988 */ /* 0x0009e80008000405 */
[----:B0-----:R-:W5:Y:S04]  /*15a00*/  LDL.LU R27, [R1+0x1a0] ;  /* 0x0001a000011b7983 */ /* 0x001f680000300800 */
[----:B-1----:R-:W5:Y:S04]  /*15a10*/  LDL.LU R25, [R1+0x198] ;  /* 0x0001980001197983 */ /* 0x002f680000300800 */
[----:B------:R0:W-:Y:S04]  /*15a20*/  STS.U16 [R10+UR5+0x4b400], R11 ;  /* 0x04b4000b0a007988 */ /* 0x0001e80008000405 */
[----:B----4-:R-:W4:Y:S04]  /*15a30*/  LDL.LU R23, [R1+0x17c] ;  /* 0x00017c0001177983 */ /* 0x010f280000300800 */
[----:B------:R1:W-:Y:S04]  /*15a40*/  STS.U16 [R10+UR5+0x4d400], R22 ;  /* 0x04d400160a007988 */ /* 0x0003e80008000405 */
[----:B0-----:R-:W4:Y:S04]  /*15a50*/  LDL.LU R11, [R1+0x15c] ;  /* 0x00015c00010b7983 */ /* 0x001f280000300800 */
[----:B-1----:R-:W4:Y:S04]  /*15a60*/  LDL.LU R22, [R1+0x140] ;  /* 0x0001400001167983 */ /* 0x002f280000300800 */
[----:B------:R-:W4:Y:S04]  /*15a70*/  LDL.LU R7, [R1+0x194] ;  /* 0x0001940001077983 */ /* 0x000f280000300800 */
[----:B------:R-:W4:Y:S04]  /*15a80*/  LDL.LU R19, [R1+0x16c] ;  /* 0x00016c0001137983 */ /* 0x000f280000300800 */
[----:B------:R-:W4:Y:S04]  /*15a90*/  LDL.LU R8, [R1+0x158] ;  /* 0x0001580001087983 */ /* 0x000f280000300800 */
[----:B------:R0:W-:Y:S04]  /*15aa0*/  STS.U16 [R10+UR5+0x43400], R17 ;  /* 0x043400110a007988 */ /* 0x0001e80008000405 */
[----:B------:R-:W4:Y:S04]  /*15ab0*/  LDL.LU R9, [R1+0x134] ;  /* 0x0001340001097983 */ /* 0x000f280000300800 */
[----:B------:R1:W-:Y:S04]  /*15ac0*/  STS.U16 [R10+UR5+0x4f400], R26 ;  /* 0x04f4001a0a007988 */ /* 0x0003e80008000405 */
[----:B0-----:R-:W4:Y:S04]  /*15ad0*/  LDL.LU R17, [R1+0x11c] ;  /* 0x00011c0001117983 */ /* 0x001f280000300800 */
[----:B------:R0:W-:Y:S04]  /*15ae0*/  STS.U16 [R10+UR5+0x51400], R28 ;  /* 0x0514001c0a007988 */ /* 0x0001e80008000405 */
[----:B-1----:R-:W4:Y:S04]  /*15af0*/  LDL.LU R26, [R1+0xf4] ;  /* 0x0000f400011a7983 */ /* 0x002f280000300800 */
[----:B------:R1:W-:Y:S04]  /*15b00*/  STS.U16 [R10+UR5+0x53400], R21 ;  /* 0x053400150a007988 */ /* 0x0003e80008000405 */
[----:B0-----:R-:W4:Y:S04]  /*15b10*/  LDL.LU R28, [R1+0xd8] ;  /* 0x0000d800011c7983 */ /* 0x001f280000300800 */
[----:B------:R0:W-:Y:S04]  /*15b20*/  STS.U16 [R10+UR5+0x55400], R20 ;  /* 0x055400140a007988 */ /* 0x0001e80008000405 */
[----:B-1----:R-:W4:Y:S04]  /*15b30*/  LDL.LU R21, [R1+0xc0] ;  /* 0x0000c00001157983 */ /* 0x002f280000300800 */
[----:B---3--:R1:W-:Y:S04]  /*15b40*/  STS.U16 [R10+UR5+0x57400], R24 ;  /* 0x057400180a007988 */ /* 0x0083e80008000405 */
[----:B0-----:R-:W3:Y:S04]  /*15b50*/  LDL.LU R20, [R1+0xa0] ;  /* 0x0000a00001147983 */ /* 0x001ee80000300800 */
[----:B-1----:R-:W3:Y:S04]  /*15b60*/  LDL.LU R24, [R1+0x19c] ;  /* 0x00019c0001187983 */ /* 0x002ee80000300800 */
[----:B------:R-:W-:Y:S04]  /*15b70*/  STS.U16 [R10+UR5+0x59400], R2 ;  /* 0x059400020a007988 */ /* 0x000fe80008000405 */
[----:B------:R-:W-:Y:S04]  /*15b80*/  STS.U16 [R10+UR5+0x5b400], R6 ;  /* 0x05b400060a007988 */ /* 0x000fe80008000405 */
[----:B------:R-:W-:Y:S04]  /*15b90*/  STS.U16 [R10+UR5+0x5d400], R5 ;  /* 0x05d400050a007988 */ /* 0x000fe80008000405 */
[----:B------:R-:W-:Y:S04]  /*15ba0*/  STS.U16 [R10+UR5+0x5f400], R3 ;  /* 0x05f400030a007988 */ /* 0x000fe80008000405 */
[----:B--2---:R0:W-:Y:S02]  /*15bb0*/  STS.U16 [R10+UR5+0x41400], R4 ;  /* 0x041400040a007988 */ /* 0x0041e40008000405 */
[----:B0-----:R-:W-:-:S02]  /*15bc0*/  LOP3.LUT R4, R18, 0x60, RZ, 0x3c, !PT ;  /* 0x0000006012047812 */ /* 0x001fc400078e3cff */
[----:B------:R-:W2:Y:S04]  /*15bd0*/  LDL.LU R18, [R1+0x120] ;  /* 0x0001200001127983 */ /* 0x000ea80000300800 */
[----:B------:R-:W3:Y:S04]  /*15be0*/  LDL.LU R2, [R1+0xa4] ;  /* 0x0000a40001027983 */ /* 0x000ee80000300800 */
[----:B------:R-:W3:Y:S04]  /*15bf0*/  LDL.LU R6, [R1+0xcc] ;  /* 0x0000cc0001067983 */ /* 0x000ee80000300800 */
[----:B------:R-:W3:Y:S04]  /*15c00*/  LDL.LU R5, [R1] ;  /* 0x0000000001057983 */ /* 0x000ee80000300800 */
[----:B------:R-:W3:Y:S04]  /*15c10*/  LDL.LU R3, [R1+0xfc] ;  /* 0x0000fc0001037983 */ /* 0x000ee80000300800 */
[----:B------:R-:W3:Y:S04]  /*15c20*/  LDL.LU R10, [R1+0xe4] ;  /* 0x0000e400010a7983 */ /* 0x000ee80000300800 */
[----:B-----5:R0:W-:Y:S04]  /*15c30*/  STS.U16 [R4+UR5+0x41800], R27 ;  /* 0x0418001b04007988 */ /* 0x0201e80008000405 */
[----:B------:R1:W-:Y:S04]  /*15c40*/  STS.U16 [R4+UR5+0x43800], R25 ;  /* 0x0438001904007988 */ /* 0x0003e80008000405 */
[----:B----4-:R4:W-:Y:S04]  /*15c50*/  STS.U16 [R4+UR5+0x45800], R23 ;  /* 0x0458001704007988 */ /* 0x0109e80008000405 */
[----:B0-----:R-:W5:Y:S04]  /*15c60*/  LDL.LU R27, [R1+0x5cc8] ;  /* 0x005cc800011b7983 */ /* 0x001f680000300800 */
[----:B-1----:R-:W5:Y:S04]  /*15c70*/  LDL.LU R25, [R1+0x5cc4] ;  /* 0x005cc40001197983 */ /* 0x002f680000300800 */
[----:B----4-:R-:W4:Y:S04]  /*15c80*/  LDL.LU R23, [R1+0x5cc0] ;  /* 0x005cc00001177983 */ /* 0x010f280000300800 */
[----:B------:R0:W-:Y:S04]  /*15c90*/  STS.U16 [R4+UR5+0x47800], R11 ;  /* 0x0478000b04007988 */ /* 0x0001e80008000405 */
[----:B------:R1:W-:Y:S04]  /*15ca0*/  STS.U16 [R4+UR5+0x49800], R22 ;  /* 0x0498001604007988 */ /* 0x0003e80008000405 */
[----:B0-----:R-:W5:Y:S04]  /*15cb0*/  LDL.LU R11, [R1+0x5cbc] ;  /* 0x005cbc00010b7983 */ /* 0x001f680000300800 */
[----:B-1----:R-:W5:Y:S04]  /*15cc0*/  LDL.LU R22, [R1+0x5cb8] ;  /* 0x005cb80001167983 */ /* 0x002f680000300800 */
[----:B--2---:R0:W-:Y:S02]  /*15cd0*/  STS.U16 [R4+UR5+0x4b800], R18 ;  /* 0x04b8001204007988 */ /* 0x0041e40008000405 */
[----:B0-----:R-:W0:Y:S02]  /*15ce0*/  S2R R18, SR_TID.X ;  /* 0x0000000000127919 */ /* 0x001e240000002100 */
[----:B---3--:R1:W-:Y:S04]  /*15cf0*/  STS.U16 [R4+UR5+0x55800], R2 ;  /* 0x0558000204007988 */ /* 0x0083e80008000405 */
[----:B------:R-:W-:Y:S04]  /*15d00*/  STS.U16 [R4+UR5+0x4d800], R3 ;  /* 0x04d8000304007988 */ /* 0x000fe80008000405 */
[----:B------:R-:W-:Y:S04]  /*15d10*/  STS.U16 [R4+UR5+0x4f800], R10 ;  /* 0x04f8000a04007988 */ /* 0x000fe80008000405 */
[----:B------:R-:W-:Y:S04]  /*15d20*/  STS.U16 [R4+UR5+0x51800], R5 ;  /* 0x0518000504007988 */ /* 0x000fe80008000405 */
[----:B------:R-:W-:Y:S01]  /*15d30*/  STS.U16 [R4+UR5+0x53800], R6 ;  /* 0x0538000604007988 */ /* 0x000fe20008000405 */
[----:B0-----:R-:W-:-:S04]  /*15d40*/  LOP3.LUT R18, R18, 0x1ff, RZ, 0xc0, !PT ;  /* 0x000001ff12127812 */ /* 0x001fc800078ec0ff */
[----:B------:R-:W-:-:S04]  /*15d50*/  SHF.L.U32 R18, R18, 0x1, RZ ;  /* 0x0000000112127819 */ /* 0x000fc800000006ff */
[----:B-1----:R-:W-:Y:S01]  /*15d60*/  LOP3.LUT R2, R18, 0x70, RZ, 0x3c, !PT ;  /* 0x0000007012027812 */ /* 0x002fe200078e3cff */
[----:B----4-:R-:W-:Y:S04]  /*15d70*/  STS.U16 [R4+UR5+0x5b800], R23 ;  /* 0x05b8001704007988 */ /* 0x010fe80008000405 */
[----:B-----5:R-:W-:Y:S04]  /*15d80*/  STS.U16 [R4+UR5+0x5d800], R25 ;  /* 0x05d8001904007988 */ /* 0x020fe80008000405 */
[----:B------:R-:W-:Y:S04]  /*15d90*/  STS.U16 [R4+UR5+0x59800], R11 ;  /* 0x0598000b04007988 */ /* 0x000fe80008000405 */
[----:B------:R-:W-:Y:S04]  /*15da0*/  STS.U16 [R4+UR5+0x57800], R22 ;  /* 0x0578001604007988 */ /* 0x000fe80008000405 */
[----:B------:R-:W-:Y:S04]  /*15db0*/  STS.U16 [R4+UR5+0x5f800], R27 ;  /* 0x05f8001b04007988 */ /* 0x000fe80008000405 */
[----:B------:R0:W-:Y:S04]  /*15dc0*/  STS.U16 [R2+UR5+0x51c00], R29 ;  /* 0x051c001d02007988 */ /* 0x0001e80008000405 */
[----:B0-----:R-:W2:Y:S04]  /*15dd0*/  LDL R29, [R1+0x1f0] ;  /* 0x0001f000011d7983 */ /* 0x001ea80000100800 */
        /* <DEDUP_REMOVED lines=15> */
[----:B------:R-:W-:Y:S06]  /*15ed0*/  BAR.SYNC.DEFER_BLOCKING 0x0 ;  /* 0x0000000000007b1d */ /* 0x000fec0000010000 */
[----:B------:R-:W-:Y:S01]  /*15ee0*/  LDSM.16.MT88.4 R20, [R0+UR5+0x80] ;  /* 0x000080050014783b */ /* 0x000fe20008004200 */
[----:B------:R-:W-:-:S03]  /*15ef0*/  LOP3.LUT R3, R0, 0x20, RZ, 0x3c, !PT ;  /* 0x0000002000037812 */ /* 0x000fc600078e3cff */
[----:B------:R-:W-:Y:S04]  /*15f00*/  LDSM.16.MT88.4 R24, [R0+UR5+0x180] ;  /* 0x000180050018783b */ /* 0x000fe80008004200 */
[----:B------:R-:W-:Y:S01]  /*15f10*/  LDSM.16.MT88.4 R4, [R0+UR5] ;  /* 0x000000050004783b */ /* 0x000fe20008004200 */
[----:B0-----:R-:W-:-:S03]  /*15f20*/  LOP3.LUT R28, R0, 0x40, RZ, 0x3c, !PT ;  /* 0x00000040001c7812 */ /* 0x001fc600078e3cff */
[----:B------:R-:W-:Y:S04]  /*15f30*/  LDSM.16.MT88.4 R16, [R0+UR5+0x100] ;  /* 0x000100050010783b */ /* 0x000fe80008004200 */
[----:B------:R-:W-:Y:S04]  /*15f40*/  LDSM.16.MT88.4 R12, [R3+UR5] ;  /* 0x00000005030c783b */ /* 0x000fe80008004200 */
[----:B--2---:R-:W0:Y:S04]  /*15f50*/  LDSM.16.M88.4 R8, [R29+UR5+0x40000] ;  /* 0x040000051d08783b */ /* 0x004e280008000200 */
[----:B0-----:R-:W-:Y:S04]  /*15f60*/  STL [R1+0x5bf8], R10 ;  /* 0x005bf80a01007387 */ /* 0x001fe80000100800 */
[----:B------:R-:W-:Y:S04]  /*15f70*/  STL [R1+0x5bf4], R11 ;  /* 0x005bf40b01007387 */ /* 0x000fe80000100800 */
[----:B------:R-:W-:Y:S04]  /*15f80*/  STL [R1+0x5b58], R29 ;  /* 0x005b581d01007387 */ /* 0x000fe80000100800 */
[----:B------:R-:W-:Y:S04]  /*15f90*/  STL.64 [R1+0x5cb0], R22 ;  /* 0x005cb01601007387 */ /* 0x000fe80000100a00 */
[----:B------:R-:W-:Y:S04]  /*15fa0*/  STL.64 [R1+0x5ca8], R20 ;  /* 0x005ca81401007387 */ /* 0x000fe80000100a00 */
[----:B------:R-:W0:Y:S04]  /*15fb0*/  LDSM.16.MT88.4 R20, [R3+UR5+0x80] ;  /* 0x000080050314783b */ /* 0x000e280008004200 */
[----:B------:R0:W-:Y:S04]  /*15fc0*/  STL.64 [R1+0x5ca0], R26 ;  /* 0x005ca01a01007387 */ /* 0x0001e80000100a00 */
[----:B------:R1:W-:Y:S01]  /*15fd0*/  STL.64 [R1+0x5c98], R24 ;  /* 0x005c981801007387 */ /* 0x0003e20000100a00 */
[----:B0-----:R-:W-:Y:S01]  /*15fe0*/  IMAD.MOV.U32 R27, RZ, RZ, R20 ;  /* 0x000000ffff1b7224 */ /* 0x001fe200078e0014 */
[----:B------:R-:W-:Y:S01]  /*15ff0*/  MOV R26, R21 ;  /* 0x00000015001a7202 */ /* 0x000fe20000000f00 */
[----:B-1----:R-:W-:Y:S01]  /*16000*/  IMAD.MOV.U32 R25, RZ, RZ, R22 ;  /* 0x000000ffff197224 */ /* 0x002fe200078e0016 */
[----:B------:R-:W-:-:S02]  /*16010*/  MOV R24, R23 ;  /* 0x0000001700187202 */ /* 0x000fc40000000f00 */
[----:B------:R-:W0:Y:S02]  /*16020*/  LDSM.16.MT88.4 R20, [R3+UR5+0x100] ;  /* 0x000100050314783b */ /* 0x000e240008004200 */
[----:B0-----:R-:W-:Y:S01]  /*16030*/  IMAD.MOV.U32 R11, RZ, RZ, R21 ;  /* 0x000000ffff0b7224 */ /* 0x001fe200078e0015 */
[----:B------:R-:W-:Y:S01]  /*16040*/  MOV R10, R20 ;  /* 0x00000014000a7202 */ /* 0x000fe20000000f00 */
[----:B------:R0:W-:Y:S01]  /*16050*/  STL [R1+0x7c], R23 ;  /* 0x00007c1701007387 */ /* 0x0001e20000100800 */
[----:B------:R-:W-:Y:S02]  /*16060*/  IMAD.MOV.U32 R2, RZ, RZ, R22 ;  /* 0x000000ffff027224 */ /* 0x000fe400078e0016 */
[----:B0-----:R-:W-:-:S15]  /*16070*/  HMMA.16816.F32 R20, R4, R8, RZ ;  /* 0x000000080414723c */ /* 0x001fde00000018ff */
[----:B------:R-:W-:-:S04]  /*16080*/  NOP ;  /* 0x0000000000007918 */ /* 0x000fc80000000000 */
[----:B------:R-:W-:Y:S04]  /*16090*/  STL.64 [R1+0xd0], R20 ;  /* 0x0000d01401007387 */ /* 0x000fe80000100a00 */
[----:B------:R-:W-:Y:S04]  /*160a0*/  STL.64 [R1+0xd8], R22 ;  /* 0x0000d81601007387 */ /* 0x000fe80000100a00 */
[----:B------:R-:W0:Y:S01]  /*160b0*/  LDSM.16.MT88.4 R20, [R3+UR5+0x180] ;  /* 0x000180050314783b */ /* 0x000e220008004200 */
[----:B------:R-:W-:Y:S01]  /*160c0*/  MOV R7, R11 ;  /* 0x0000000b00077202 */ /* 0x000fe20000000f00 */
[----:B------:R-:W-:-:S02]  /*160d0*/  IMAD.MOV.U32 R6, RZ, RZ, R10 ;  /* 0x000000ffff067224 */ /* 0x000fc400078e000a */
[----:B0-----:R-:W-:Y:S01]  /*160e0*/  IMAD.MOV.U32 R11, RZ, RZ, R22 ;  /* 0x000000ffff0b7224 */ /* 0x001fe200078e0016 */
[----:B------:R0:W-:Y:S01]  /*160f0*/  STL [R1+0x60], R20 ;  /* 0x0000601401007387 */ /* 0x0001e20000100800 */
[----:B------:R-:W-:Y:S02]  /*16100*/  MOV R10, R23 ;  /* 0x00000017000a7202 */ /* 0x000fe40000000f00 */
[----:B------:R-:W-:Y:S01]  /*16110*/  MOV R29, R21 ;  /* 0x00000015001d7202 */ /* 0x000fe20000000f00 */
[----:B------:R-:W2:Y:S04]  /*16120*/  LDL.LU.64 R22, [R1+0x5cb0] ;  /* 0x005cb00001167983 */ /* 0x000ea80000300a00 */
[----:B0-----:R-:W2:Y:S04]  /*16130*/  LDL.LU.64 R20, [R1+0x5ca8] ;  /* 0x005ca80001147983 */ /* 0x001ea80000300a00 */
[----:B------:R-:W-:Y:S04]  /*16140*/  STL [R1+0x5c84], R10 ;  /* 0x005c840a01007387 */ /* 0x000fe80000100800 */
[----:B------:R-:W-:Y:S04]  /*16150*/  STL [R1+0x5c80], R11 ;  /* 0x005c800b01007387 */ /* 0x000fe80000100800 */
[----:B------:R-:W-:Y:S04]  /*16160*/  STL [R1+0x5c7c], R29 ;  /* 0x005c7c1d01007387 */ /* 0x000fe80000100800 */
[----:B------:R-:W-:Y:S01]  /*16170*/  STL [R1+0x5c78], R3 ;  /* 0x005c780301007387 */ /* 0x000fe20000100800 */
[----:B--2---:R-:W-:-:S15]  /*16180*/  HMMA.16816.F32 R20, R20, R8, RZ ;  /* 0x000000081414723c */ /* 0x004fde00000018ff */
[----:B------:R-:W-:-:S04]  /*16190*/  NOP ;  /* 0x0000000000007918 */ /* 0x000fc80000000000 */
[----:B------:R0:W-:Y:S04]  /*161a0*/  STL.64 [R1+0xc0], R20 ;  /* 0x0000c01401007387 */ /* 0x0001e80000100a00 */
[----:B------:R1:W-:Y:S01]  /*161b0*/  STL.64 [R1+0xc8], R22 ;  /* 0x0000c81601007387 */ /* 0x0003e20000100a00 */
[----:B0-----:R-:W-:Y:S01]  /*161c0*/  IMAD.MOV.U32 R20, RZ, RZ, R27 ;  /* 0x000000ffff147224 */ /* 0x001fe200078e001b */
[----:B------:R-:W-:Y:S01]  /*161d0*/  MOV R21, R26 ;  /* 0x0000001a00157202 */ /* 0x000fe20000000f00 */
[----:B-1----:R-:W-:Y:S01]  /*161e0*/  IMAD.MOV.U32 R22, RZ, RZ, R25 ;  /* 0x000000ffff167224 */ /* 0x002fe200078e0019 */
[----:B------:R-:W-:Y:S02]  /*161f0*/  MOV R23, R24 ;  /* 0x0000001800177202 */ /* 0x000fe40000000f00 */
[----:B------:R-:W0:Y:S02]  /*16200*/  LDSM.16.MT88.4 R24, [R28+UR5] ;  /* 0x000000051c18783b */ /* 0x000e240008004200 */
[----:B0-----:R-:W-:Y:S01]  /*16210*/  IMAD.MOV.U32 R10, RZ, RZ, R25 ;  /* 0x000000ffff0a7224 */ /* 0x001fe200078e0019 */
[----:B------:R-:W-:Y:S01]  /*16220*/  MOV R5, R26 ;  /* 0x0000001a00057202 */ /* 0x000fe20000000f00 */
[----:B------:R-:W-:Y:S01]  /*16230*/  IMAD.MOV.U32 R4, RZ, RZ, R27 ;  /* 0x000000ffff047224 */ /* 0x000fe200078e001b */
[----:B------:R-:W-:-:S02]  /*16240*/  MOV R3, R24 ;  /* 0x0000001800037202 */ /* 0x000fc40000000f00 */
[----:B------:R-:W-:-:S15]  /*16250*/  HMMA.16816.F32 R24, R16, R8, RZ ;  /* 0x000000081018723c */ /* 0x000fde00000018ff */
[----:B------:R-:W-:-:S04]  /*16260*/  NOP ;  /* 0x0000000000007918 */ /* 0x000fc80000000000 */
[----:B------:R-:W-:Y:S04]  /*16270*/  STL.64 [R1+0xa0], R24 ;  /* 0x0000a01801007387 */ /* 0x000fe80000100a00 */
[----:B------:R-:W-:Y:S04]  /*16280*/  STL.64 [R1+0xa8], R26 ;  /* 0x0000a81a01007387 */ /* 0x000fe80000100a00 */
[----:B------:R-:W0:Y:S01]  /*16290*/  LDSM.16.MT88.4 R24, [R28+UR5+0x80] ;  /* 0x000080051c18783b */ /* 0x000e220008004200 */
[----:B------:R-:W-:Y:S01]  /*162a0*/  IMAD.MOV.U32 R17, RZ, RZ, R10 ;  /* 0x000000ffff117224 */ /* 0x000fe200078e000a */
[----:B------:R-:W-:Y:S01]  /*162b0*/  MOV R16, R3 ;  /* 0x0000000300107202 */ /* 0x000fe20000000f00 */
[----:B0-----:R-:W-:Y:S01]  /*162c0*/  IMAD.MOV.U32 R10, RZ, RZ, R24 ;  /* 0x000000ffff0a7224 */ /* 0x001fe200078e0018 */
[----:B------:R-:W-:Y:S01]  /*162d0*/  MOV R11, R25 ;  /* 0x00000019000b7202 */ /* 0x000fe20000000f00 */
[----:B------:R-:W-:Y:S01]  /*162e0*/  IMAD.MOV.U32 R29, RZ, RZ, R26 ;  /* 0x000000ffff1d7224 */ /* 0x000fe200078e001a */
[----:B------:R-:W-:-:S02]  /*162f0*/  MOV R3, R27 ;  /* 0x0000001b00037202 */ /* 0x000fc40000000f00 */
[----:B------:R-:W0:Y:S04]  /*16300*/  LDSM.16.MT88.4 R24, [R28+UR5+0x100] ;  /* 0x000100051c18783b */ /* 0x000e280008004200 */
[----:B------:R-:W-:Y:S04]  /*16310*/  STL [R1+0x5c90], R29 ;  /* 0x005c901d01007387 */ /* 0x000fe80000100800 */
[----:B------:R-:W-:Y:S04]  /*16320*/  STL [R1+0x5c8c], R11 ;  /* 0x005c8c0b01007387 */ /* 0x000fe80000100800 */
[----:B------:R-:W-:Y:S04]  /*16330*/  STL [R1+0x5c88], R10 ;  /* 0x005c880a01007387 */ /* 0x000fe80000100800 */
[----:B0-----:R-:W-:Y:S04]  /*16340*/  STL.64 [R1+0x30], R24 ;  /* 0x0000301801007387 */ /* 0x001fe80000100a00 */
[----:B------:R0:W-:Y:S04]  /*16350*/  STL.64 [R1+0x38], R26 ;  /* 0x0000381a01007387 */ /* 0x0001e80000100a00 */
[----:B0-----:R-:W2:Y:S04]  /*16360*/  LDL.LU.64 R26, [R1+0x5ca0] ;  /* 0x005ca000011a7983 */ /* 0x001ea80000300a00 */
[----:B------:R-:W2:Y:S01]  /*16370*/  LDL.LU.64 R24, [R1+0x5c98] ;  /* 0x005c980001187983 */ /* 0x000ea20000300a00 */
[----:B------:R-:W-:Y:S01]  /*16380*/  IMAD.MOV.U32 R19, RZ, RZ, R4 ;  /* 0x000000ffff137224 */ /* 0x000fe200078e0004 */
[----:B------:R-:W-:Y:S01]  /*16390*/  MOV R18, R5 ;  /* 0x0000000500127202 */ /* 0x000fe20000000f00 */
[----:B------:R-:W-:Y:S01]  /*163a0*/  IMAD.MOV.U32 R5, RZ, RZ, R6 ;  /* 0x000000ffff057224 */ /* 0x000fe200078e0006 */
[----:B------:R-:W-:Y:S01]  /*163b0*/  MOV R6, R7 ;  /* 0x0000000700067202 */ /* 0x000fe20000000f00 */
[----:B------:R-:W-:Y:S01]  /*163c0*/  IMAD.MOV.U32 R7, RZ, RZ, R2 ;  /* 0x000000ffff077224 */ /* 0x000fe200078e0002 */
[----:B------:R-:W-:Y:S01]  /*163d0*/  LOP3.LUT R2, R0, 0x60, RZ, 0x3c, !PT ;  /* 0x0000006000027812 */ /* 0x000fe200078e3cff */
[----:B--2---:R-:W-:-:S15]  /*163e0*/  HMMA.16816.F32 R24, R24, R8, RZ ;  /* 0x000000081818723c */ /* 0x004fde00000018ff */
[----:B------:R-:W-:-:S04]  /*163f0*/  NOP ;  /* 0x0000000000007918 */ /* 0x000fc80000000000 */
[----:B------:R-:W-:Y:S04]  /*16400*/  STL.64 [R1+0x90], R24 ;  /* 0x0000901801007387 */ /* 0x000fe80000100a00 */
[----:B------:R-:W-:Y:S04]  /*16410*/  STL.64 [R1+0x98], R26 ;  /* 0x0000981a01007387 */ /* 0x000fe80000100a00 */
[----:B------:R-:W0:Y:S04]  /*16420*/  LDSM.16.MT88.4 R24, [R28+UR5+0x180] ;  /* 0x000180051c18783b */ /* 0x000e280008004200 */
[----:B------:R1:W-:Y:S01]  /*16430*/  STL [R1+0x5bf0], R28 ;  /* 0x005bf01c01007387 */ /* 0x0003e20000100800 */
[----:B0-----:R-:W-:Y:S01]  /*16440*/  MOV R29, R24 ;  /* 0x00000018001d7202 */ /* 0x001fe20000000f00 */
[----:B------:R-:W-:Y:S01]  /*16450*/  IMAD.MOV.U32 R11, RZ, RZ, R25 ;  /* 0x000000ffff0b7224 */ /* 0x000fe200078e0019 */
[----:B------:R-:W-:Y:S01]  /*16460*/  MOV R10, R26 ;  /* 0x0000001a000a7202 */ /* 0x000fe20000000f00 */
[----:B------:R-:W-:-:S02]  /*16470*/  IMAD.MOV.U32 R4, RZ, RZ, R27 ;  /* 0x000000ffff047224 */ /* 0x000fc400078e001b */
[----:B------:R-:W-:Y:S01]  /*16480*/  HMMA.16816.F32 R24, R12, R8, RZ ;  /* 0x000000080c18723c */ /* 0x000fe200000018ff */
[----:B------:R-:W-:Y:S01]  /*16490*/  MOV R12, R20 ;  /* 0x00000014000c7202 */ /* 0x000fe20000000f00 */
[----:B------:R-:W-:Y:S01]  /*164a0*/  IMAD.MOV.U32 R13, RZ, RZ, R21 ;  /* 0x000000ffff0d7224 */ /* 0x000fe200078e0015 */
[----:B------:R-:W-:Y:S01]  /*164b0*/  MOV R14, R22 ;  /* 0x00000016000e7202 */ /* 0x000fe20000000f00 */
[----:B------:R-:W-:Y:S02]  /*164c0*/  IMAD.MOV.U32 R15, RZ, RZ, R23 ;  /* 0x000000ffff0f7224 */ /* 0x000fe400078e0017 */
[----:B------:R-:W-:-:S13]  /*164d0*/  LDSM.16.MT88.4 R20, [R2+UR5+0x80] ;  /* 0x000080050214783b */ /* 0x000fda0008004200 */
[----:B------:R-:W-:Y:S04]  /*164e0*/  STL.64 [R1+0x80], R24 ;  /* 0x0000801801007387 */ /* 0x000fe80000100a00 */
[----:B------:R-:W-:Y:S04]  /*164f0*/  STL.64 [R1+0x88], R26 ;  /* 0x0000881a01007387 */ /* 0x000fe80000100a00 */
[----:B------:R-:W0:Y:S01]  /*16500*/  LDSM.16.MT88.4 R24, [R2+UR5] ;  /* 0x000000050218783b */ /* 0x000e220008004200 */
[----:B------:R-:W-:-:S15]  /*16510*/  HMMA.16816.F32 R12, R12, R8, RZ ;  /* 0x000000080c0c723c */ /* 0x000fde00000018ff */
[----:B------:R-:W-:-:S04]  /*16520*/  NOP ;  /* 0x0000000000007918 */ /* 0x000fc80000000000 */
[----:B-1----:R-:W-:Y:S01]  /*16530*/  MOV R28, R15 ;  /* 0x0000000f001c7202 */ /* 0x002fe20000000f00 */
[----:B0-----:R-:W-:Y:S04]  /*16540*/  STL.64 [R1+0x5c40], R26 ;  /* 0x005c401a01007387 */ /* 0x001fe80000100a00 */
[----:B------:R0:W-:Y:S04]  /*16550*/  STL.64 [R1+0x5c38], R24 ;  /* 0x005c381801007387 */ /* 0x0001e80000100a00 */
[----:B------:R-:W-:Y:S04]  /*16560*/  STL [R1+0x5c10], R20 ;  /* 0x005c101401007387 */ /* 0x000fe80000100800 */
[----:B------:R-:W-:Y:S04]  /*16570*/  STL [R1+0x5c0c], R21 ;  /* 0x005c0c1501007387 */ /* 0x000fe80000100800 */
[----:B------:R-:W-:Y:S01]  /*16580*/  STL [R1+0x5c08], R22 ;  /* 0x005c081601007387 */ /* 0x000fe20000100800 */
[----:B0-----:R-:W-:-:S03]  /*16590*/  IMAD.MOV.U32 R24, RZ, RZ, R29 ;  /* 0x000000ffff187224 */ /* 0x001fc600078e001d */
[----:B------:R-:W-:Y:S01]  /*165a0*/  STL [R1+0x5c04], R23 ;  /* 0x005c041701007387 */ /* 0x000fe20000100800 */
[----:B------:R-:W-:Y:S01]  /*165b0*/  IMAD.MOV.U32 R26, RZ, RZ, R10 ;  /* 0x000000ffff1a7224 */ /* 0x000fe200078e000a */
[----:B------:R-:W-:Y:S02]  /*165c0*/  MOV R27, R4 ;  /* 0x00000004001b7202 */ /* 0x000fe40000000f00 */
[----:B------:R-:W-:Y:S01]  /*165d0*/  STL.64 [R1+0xb0], R12 ;  /* 0x0000b00c01007387 */ /* 0x000fe20000100a00 */
[----:B------:R-:W-:Y:S01]  /*165e0*/  MOV R25, R11 ;  /* 0x0000000b00197202 */ /* 0x000fe20000000f00 */
[----:B------:R-:W-:Y:S02]  /*165f0*/  IMAD.MOV.U32 R4, RZ, RZ, R5 ;  /* 0x000000ffff047224 */ /* 0x000fe400078e0005 */
[----:B------:R-:W-:Y:S01]  /*16600*/  STL [R1+0xb8], R14 ;  /* 0x0000b80e01007387 */ /* 0x000fe20000100800 */
[----:B------:R-:W-:-:S03]  /*16610*/  MOV R5, R6 ;  /* 0x0000000600057202 */ /* 0x000fc60000000f00 */
[----:B------:R-:W-:Y:S01]  /*16620*/  STL [R1+0x5bfc], R28 ;  /* 0x005bfc1c01007387 */ /* 0x000fe20000100800 */
[----:B------:R-:W-:-:S03]  /*16630*/  IMAD.MOV.U32 R6, RZ, RZ, R7 ;  /* 0x000000ffff067224 */ /* 0x000fc600078e0007 */
[----:B------:R-:W2:Y:S04]  /*16640*/  LDL.LU R29, [R1+0x5c90] ;  /* 0x005c9000011d7983 */ /* 0x000ea80000300800 */
[----:B------:R-:W3:Y:S04]  /*16650*/  LDL.LU R11, [R1+0x5c8c] ;  /* 0x005c8c00010b7983 */ /* 0x000ee80000300800 */
[----:B------:R-:W4:Y:S04]  /*16660*/  LDL.LU R10, [R1+0x5c88] ;  /* 0x005c8800010a7983 */ /* 0x000f280000300800 */
[----:B------:R-:W5:Y:S04]  /*16670*/  LDL.LU R7, [R1+0x7c] ;  /* 0x00007c0001077983 */ /* 0x000f680000300800 */
[----:B------:R-:W-:Y:S04]  /*16680*/  STL.64 [R1+0x5c50], R26 ;  /* 0x005c501a01007387 */ /* 0x000fe80000100a00 */
[----:B------:R0:W-:Y:S04]  /*16690*/  STL.64 [R1+0x5c48], R24 ;  /* 0x005c481801007387 */ /* 0x0001e80000100a00 */
[----:B------:R-:W1:Y:S04]  /*166a0*/  LDSM.16.MT88.4 R12, [R0+UR5+0x2000] ;  /* 0x00200005000c783b */ /* 0x000e680008004200 */
[----:B0-----:R-:W2:Y:S04]  /*166b0*/  LDL.LU R24, [R1+0x30] ;  /* 0x0000300001187983 */ /* 0x001ea80000300800 */
[----:B------:R-:W2:Y:S04]  /*166c0*/  LDL.LU R25, [R1+0x34] ;  /* 0x0000340001197983 */ /* 0x000ea80000300800 */
[----:B------:R-:W2:Y:S04]  /*166d0*/  LDL.LU R26, [R1+0x38] ;  /* 0x00003800011a7983 */ /* 0x000ea80000300800 */
[----:B------:R-:W2:Y:S01]  /*166e0*/  LDL.LU R27, [R1+0x3c] ;  /* 0x00003c00011b7983 */ /* 0x000ea20000300800 */
[----:B-1----:R-:W-:Y:S01]  /*166f0*/  MOV R23, R15 ;  /* 0x0000000f00177202 */ /* 0x002fe20000000f00 */
[----:B------:R-:W-:Y:S01]  /*16700*/  IMAD.MOV.U32 R22, RZ, RZ, R14 ;  /* 0x000000ffff167224 */ /* 0x000fe200078e000e */
[----:B------:R-:W-:Y:S01]  /*16710*/  MOV R21, R13 ;  /* 0x0000000d00157202 */ /* 0x000fe20000000f00 */
[----:B------:R-:W-:-:S02]  /*16720*/  IMAD.MOV.U32 R20, RZ, RZ, R12 ;  /* 0x000000ffff147224 */ /* 0x000fc400078e000c */
[----:B------:R-:W-:Y:S04]  /*16730*/  LDSM.16.MT88.4 R12, [R2+UR5+0x180] ;  /* 0x00018005020c783b */ /* 0x000fe80008004200 */
[----:B--2---:R0:W-:Y:S04]  /*16740*/  STL.64 [R1+0x5c60], R26 ;  /* 0x005c601a01007387 */ /* 0x0041e80000100a00 */
[----:B------:R4:W-:Y:S01]  /*16750*/  STL.64 [R1+0x5c58], R24 ;  /* 0x005c581801007387 */ /* 0x0009e20000100a00 */
[----:B0-----:R-:W-:Y:S01]  /*16760*/  MOV R26, R29 ;  /* 0x0000001d001a7202 */ /* 0x001fe20000000f00 */
[----:B------:R-:W-:Y:S01]  /*16770*/  IMAD.MOV.U32 R27, RZ, RZ, R3 ;  /* 0x000000ffff1b7224 */ /* 0x000fe200078e0003 */
[----:B----4-:R-:W-:Y:S01]  /*16780*/  MOV R24, R10 ;  /* 0x0000000a00187202 */ /* 0x010fe20000000f00 */
[----:B---3--:R-:W-:Y:S01]  /*16790*/  IMAD.MOV.U32 R25, RZ, RZ, R11 ;  /* 0x000000ffff197224 */ /* 0x008fe200078e000b */
[----:B------:R-:W2:Y:S04]  /*167a0*/  LDL.LU R10, [R1+0x5c84] ;  /* 0x005c8400010a7983 */ /* 0x000ea80000300800 */
[----:B------:R-:W3:Y:S04]  /*167b0*/  LDL.LU R11, [R1+0x5c80] ;  /* 0x005c8000010b7983 */ /* 0x000ee80000300800 */
[----:B------:R-:W4:Y:S04]  /*167c0*/  LDL.LU R29, [R1+0x5c7c] ;  /* 0x005c7c00011d7983 */ /* 0x000f280000300800 */
[----:B------:R-:W4:Y:S04]  /*167d0*/  LDL.LU R3, [R1+0x5c78] ;  /* 0x005c780001037983 */ /* 0x000f280000300800 */
[----:B------:R-:W-:Y:S04]  /*167e0*/  STL.64 [R1+0x5c70], R26 ;  /* 0x005c701a01007387 */ /* 0x000fe80000100a00 */
[----:B------:R-:W-:Y:S04]  /*167f0*/  STL.64 [R1+0x5c68], R24 ;  /* 0x005c681801007387 */ /* 0x000fe80000100a00 */
[----:B------:R-:W-:Y:S04]  /*16800*/  STL [R1+0x5c20], R23 ;  /* 0x005c201701007387 */ /* 0x000fe80000100800 */
[----:B------:R-:W-:Y:S04]  /*16810*/  STL [R1+0x5c1c], R22 ;  /* 0x005c1c1601007387 */ /* 0x000fe80000100800 */
[----:B------:R-:W-:Y:S04]  /*16820*/  STL [R1+0x5c18], R21 ;  /* 0x005c181501007387 */ /* 0x000fe80000100800 */
[----:B------:R0:W-:Y:S04]  /*16830*/  STL [R1+0x5c14], R20 ;  /* 0x005c141401007387 */ /* 0x0001e80000100800 */
[----:B0-----:R-:W4:Y:S01]  /*16840*/  LDL.LU R20, [R1+0x60] ;  /* 0x0000600001147983 */ /* 0x001f220000300800 */
[----:B------:R-:W-:Y:S01]  /*16850*/  MOV R24, R16 ;  /* 0x0000001000187202 */ /* 0x000fe20000000f00 */
[----:B------:R-:W-:Y:S01]  /*16860*/  IMAD.MOV.U32 R25, RZ, RZ, R17 ;  /* 0x000000ffff197224 */ /* 0x000fe200078e0011 */
[----:B------:R-:W-:Y:S01]  /*16870*/  MOV R26, R18 ;  /* 0x00000012001a7202 */ /* 0x000fe20000000f00 */
[----:B------:R-:W-:-:S02]  /*16880*/  IMAD.MOV.U32 R27, RZ, RZ, R19 ;  /* 0x000000ffff1b7224 */ /* 0x000fc400078e0013 */
[----:B------:R-:W0:Y:S01]  /*16890*/  LDSM.16.MT88.4 R16, [R2+UR5+0x100] ;  /* 0x000100050210783b */ /* 0x000e220008004200 */
[----:B-----5:R-:W-:Y:S03]  /*168a0*/  HMMA.16816.F32 R4, R4, R8, RZ ;  /* 0x000000080404723c */ /* 0x020fe600000018ff */
[----:B0-----:R-:W-:Y:S04]  /*168b0*/  STL [R1+0x5c30], R16 ;  /* 0x005c301001007387 */ /* 0x001fe80000100800 */
[----:B------:R-:W-:Y:S04]  /*168c0*/  STL [R1+0x5c2c], R17 ;  /* 0x005c2c1101007387 */ /* 0x000fe80000100800 */
[----:B------:R-:W-:Y:S04]  /*168d0*/  STL [R1+0x5c28], R18 ;  /* 0x005c281201007387 */ /* 0x000fe80000100800 */
[----:B------:R-:W-:Y:S04]  /*168e0*/  STL [R1+0x5c24], R19 ;  /* 0x005c241301007387 */ /* 0x000fe80000100800 */
[----:B------:R-:W0:Y:S04]  /*168f0*/  LDSM.16.MT88.4 R16, [R0+UR5+0x2080] ;  /* 0x002080050010783b */ /* 0x000e280008004200 */
[----:B------:R-:W-:Y:S04]  /*16900*/  STL [R1+0x5c00], R2 ;  /* 0x005c000201007387 */ /* 0x000fe80000100800 */
[----:B0-----:R0:W-:Y:S04]  /*16910*/  STL.64 [R1], R16 ;  /* 0x0000001001007387 */ /* 0x0011e80000100a00 */
[----:B------:R1:W-:Y:S01]  /*16920*/  STL.64 [R1+0x8], R18 ;  /* 0x0000081201007387 */ /* 0x0003e20000100a00 */
[----:B0-----:R-:W-:Y:S01]  /*16930*/  IMAD.MOV.U32 R16, RZ, RZ, R4 ;  /* 0x000000ffff107224 */ /* 0x001fe200078e0004 */
[----:B------:R-:W-:Y:S01]  /*16940*/  MOV R17, R5 ;  /* 0x0000000500117202 */ /* 0x000fe20000000f00 */
[----:B-1----:R-:W-:Y:S01]  /*16950*/  IMAD.MOV.U32 R18, RZ, RZ, R6 ;  /* 0x000000ffff127224 */ /* 0x002fe200078e0006 */
[----:B------:R-:W-:-:S02]  /*16960*/  MOV R19, R7 ;  /* 0x0000000700137202 */ /* 0x000fc40000000f00 */
[----:B------:R-:W0:Y:S04]  /*16970*/  LDSM.16.MT88.4 R4, [R0+UR5+0x2100] ;  /* 0x002100050004783b */ /* 0x000e280008004200 */
[----:B0-----:R-:W-:Y:S04]  /*16980*/  STL.64 [R1+0x5bb8], R6 ;  /* 0x005bb80601007387 */ /* 0x001fe80000100a00 */
[----:B------:R-:W-:Y:S01]  /*16990*/  STL.64 [R1+0x5bb0], R4 ;  /* 0x005bb00401007387 */ /* 0x000fe20000100a00 */
[----:B--2---:R-:W-:Y:S01]  /*169a0*/  MOV R23, R10 ;  /* 0x0000000a00177202 */ /* 0x004fe20000000f00 */
[----:B---3--:R-:W-:Y:S01]  /*169b0*/  IMAD.MOV.U32 R22, RZ, RZ, R11 ;  /* 0x000000ffff167224 */ /* 0x008fe200078e000b */
[----:B----4-:R-:W-:-:S07]  /*169c0*/  MOV R21, R29 ;  /* 0x0000001d00157202 */ /* 0x010fce0000000f00 */
[----:B------:R-:W-:-:S15]  /*169d0*/  HMMA.16816.F32 R20, R20, R8, RZ ;  /* 0x000000081414723c */ /* 0x000fde00000018ff */
[----:B------:R-:W-:-:S04]  /*169e0*/  NOP ;  /* 0x0000000000007918 */ /* 0x000fc80000000000 */
[----:B------:R-:W-:Y:S01]  /*169f0*/  STL.64 [R1+0x100], R20 ;  /* 0x0001001401007387 */ /* 0x000fe20000100a00 */
[----:B------:R-:W-:-:S03]  /*16a00*/  IMAD.MOV.U32 R29, RZ, RZ, R23 ;  /* 0x000000ffff1d7224 */ /* 0x000fc600078e0017 */
[----:B------:R-:W-:Y:S04]  /*16a10*/  STL [R1+0x108], R22 ;  /* 0x0001081601007387 */ /* 0x000fe80000100800 */
[----:B------:R-:W0:Y:S02]  /*16a20*/  LDSM.16.MT88.4 R20, [R0+UR5+0x2180] ;  /* 0x002180050014783b */ /* 0x000e240008004200 */
[----:B0-----:R-:W-:Y:S01]  /*16a30*/  MOV R7, R20 ;  /* 0x0000001400077202 */ /* 0x001fe20000000f00 */
[----:B------:R-:W-:Y:S01]  /*16a40*/  IMAD.MOV.U32 R6, RZ, RZ, R21 ;  /* 0x000000ffff067224 */ /* 0x000fe200078e0015 */
[----:B------:R-:W-:Y:S01]  /*16a50*/  MOV R5, R22 ;  /* 0x0000001600057202 */ /* 0x000fe20000000f00 */
[----:B------:R-:W-:Y:S02]  /*16a60*/  IMAD.MOV.U32 R4, RZ, RZ, R23 ;  /* 0x000000ffff047224 */ /* 0x000fe400078e0017 */
[----:B------:R-:W-:Y:S01]  /*16a70*/  HMMA.16816.F32 R20, R24, R8, RZ ;  /* 0x000000081814723c */ /* 0x000fe200000018ff */
[----:B------:R-:W0:-:S15]  /*16a80*/  LDSM.16.MT88.4 R24, [R3+UR5+0x2000] ;  /* 0x002000050318783b */ /* 0x000e1e0008004200 */
[----:B------:R-:W-:-:S03]  /*16a90*/  NOP ;  /* 0x0000000000007918 */ /* 0x000fc60000000000 */
[----:B------:R0:W-:Y:S04]  /*16aa0*/  STL.64 [R1+0x160], R20 ;  /* 0x0001601401007387 */ /* 0x0001e80000100a00 */
[----:B------:R1:W-:Y:S01]  /*16ab0*/  STL.64 [R1+0x168], R22 ;  /* 0x0001681601007387 */ /* 0x0003e20000100a00 */
[----:B0-----:R-:W-:Y:S01]  /*16ac0*/  MOV R21, R26 ;  /* 0x0000001a00157202 */ /* 0x001fe20000000f00 */
[----:B------:R-:W-:Y:S01]  /*16ad0*/  IMAD.MOV.U32 R20, RZ, RZ, R27 ;  /* 0x000000ffff147224 */ /* 0x000fe200078e001b */
[----:B-1----:R-:W-:Y:S01]  /*16ae0*/  MOV R23, R24 ;  /* 0x0000001800177202 */ /* 0x002fe20000000f00 */
[----:B------:R-:W-:Y:S01]  /*16af0*/  IMAD.MOV.U32 R22, RZ, RZ, R25 ;  /* 0x000000ffff167224 */ /* 0x000fe200078e0019 */
[----:B------:R-:W2:Y:S04]  /*16b00*/  LDL.LU.64 R26, [R1+0x5c70] ;  /* 0x005c7000011a7983 */ /* 0x000ea80000300a00 */
[----:B------:R-:W2:Y:S02]  /*16b10*/  LDL.LU.64 R24, [R1+0x5c68] ;  /* 0x005c680001187983 */ /* 0x000ea40000300a00 */
[----:B--2---:R-:W-:-:S15]  /*16b20*/  HMMA.16816.F32 R24, R24, R8, RZ ;  /* 0x000000081818723c */ /* 0x004fde00000018ff */
[----:B------:R-:W-:-:S04]  /*16b30*/  NOP ;  /* 0x0000000000007918 */ /* 0x000fc80000000000 */
[----:B------:R-:W-:Y:S04]  /*16b40*/  STL.64 [R1+0x140], R24 ;  /* 0x0001401801007387 */ /* 0x000fe80000100a00 */
[----:B------:R0:W-:Y:S04]  /*16b50*/  STL.64 [R1+0x148], R26 ;  /* 0x0001481a01007387 */ /* 0x0001e80000100a00 */
[----:B0-----:R-:W2:Y:S04]  /*16b60*/  LDL.LU.64 R26, [R1+0x5c60] ;  /* 0x005c6000011a7983 */ /* 0x001ea80000300a00 */
        /* <DEDUP_REMOVED lines=10> */
[----:B------:R-:W-:Y:S04]  /*16c10*/  STL.64 [R1+0xf8], R26 ;  /* 0x0000f81a01007387 */ /* 0x000fe80000100a00 */
[----:B------:R-:W0:Y:S02]  /*16c20*/  LDSM.16.MT88.4 R24, [R3+UR5+0x2080] ;  /* 0x002080050318783b */ /* 0x000e240008004200 */
[----:B0-----:R-:W-:Y:S01]  /*16c30*/  MOV R10, R26 ;  /* 0x0000001a000a7202 */ /* 0x001fe20000000f00 */
[----:B------:R-:W-:Y:S01]  /*16c40*/  IMAD.MOV.U32 R11, RZ, RZ, R27 ;  /* 0x000000ffff0b7224 */ /* 0x000fe200078e001b */
[----:B------:R-:W-:Y:S01]  /*16c50*/  MOV R2, R24 ;  /* 0x0000001800027202 */ /* 0x000fe20000000f00 */
[----:B------:R-:W-:Y:S01]  /*16c60*/  IMAD.MOV.U32 R28, RZ, RZ, R25 ;  /* 0x000000ffff1c7224 */ /* 0x000fe200078e0019 */
[----:B------:R-:W2:Y:S04]  /*16c70*/  LDL.LU.64 R26, [R1+0x5c40] ;  /* 0x005c4000011a7983 */ /* 0x000ea80000300a00 */
[----:B------:R-:W2:Y:S02]  /*16c80*/  LDL.LU.64 R24, [R1+0x5c38] ;  /* 0x005c380001187983 */ /* 0x000ea40000300a00 */
[----:B--2---:R-:W-:-:S15]  /*16c90*/  HMMA.16816.F32 R24, R24, R8, RZ ;  /* 0x000000081818723c */ /* 0x004fde00000018ff */
[----:B------:R-:W-:-:S04]  /*16ca0*/  NOP ;  /* 0x0000000000007918 */ /* 0x000fc80000000000 */
[----:B------:R0:W-:Y:S04]  /*16cb0*/  STL.64 [R1+0x150], R24 ;  /* 0x0001501801007387 */ /* 0x0001e80000100a00 */
[----:B------:R1:W-:Y:S01]  /*16cc0*/  STL.64 [R1+0x158], R26 ;  /* 0x0001581a01007387 */ /* 0x0003e20000100a00 */
[----:B0-----:R-:W-:Y:S01]  /*16cd0*/  MOV R24, R16 ;  /* 0x0000001000187202 */ /* 0x001fe20000000f00 */
[----:B------:R-:W-:Y:S02]  /*16ce0*/  IMAD.MOV.U32 R25, RZ, RZ, R17 ;  /* 0x000000ffff197224 */ /* 0x000fe400078e0011 */
[----:B------:R-:W2:Y:S01]  /*16cf0*/  LDL.LU R16, [R1+0x5c30] ;  /* 0x005c300001107983 */ /* 0x000ea20000300800 */
[----:B-1----:R-:W-:Y:S01]  /*16d00*/  MOV R26, R18 ;  /* 0x00000012001a7202 */ /* 0x002fe20000000f00 */
[----:B------:R-:W-:-:S02]  /*16d10*/  IMAD.MOV.U32 R27, RZ, RZ, R19 ;  /* 0x000000ffff1b7224 */ /* 0x000fc400078e0013 */
[----:B------:R-:W2:Y:S04]  /*16d20*/  LDL.LU R17, [R1+0x5c2c] ;  /* 0x005c2c0001117983 */ /* 0x000ea80000300800 */
[----:B------:R-:W2:Y:S04]  /*16d30*/  LDL.LU R18, [R1+0x5c28] ;  /* 0x005c280001127983 */ /* 0x000ea80000300800 */
[----:B------:R-:W2:Y:S04]  /*16d40*/  LDL.LU R19, [R1+0x5c24] ;  /* 0x005c240001137983 */ /* 0x000ea80000300800 */
[----:B------:R0:W-:Y:S04]  /*16d50*/  STL.64 [R1+0x5b68], R26 ;  /* 0x005b681a01007387 */ /* 0x0001e80000100a00 */
[----:B------:R1:W-:Y:S01]  /*16d60*/  STL.64 [R1+0x5b60], R24 ;  /* 0x005b601801007387 */ /* 0x0003e20000100a00 */
[----:B0-----:R-:W-:Y:S01]  /*16d70*/  MOV R26, R21 ;  /* 0x00000015001a7202 */ /* 0x001fe20000000f00 */
[----:B------:R-:W-:Y:S01]  /*16d80*/  IMAD.MOV.U32 R27, RZ, RZ, R20 ;  /* 0x000000ffff1b7224 */ /* 0x000fe200078e0014 */
[----:B-1----:R-:W-:Y:S01]  /*16d90*/  MOV R24, R23 ;  /* 0x0000001700187202 */ /* 0x002fe20000000f00 */
[----:B------:R-:W-:Y:S01]  /*16da0*/  IMAD.MOV.U32 R25, RZ, RZ, R22 ;  /* 0x000000ffff197224 */ /* 0x000fe200078e0016 */
[----:B------:R-:W3:Y:S04]  /*16db0*/  LDL.LU R23, [R1+0x5c20] ;  /* 0x005c200001177983 */ /* 0x000ee80000300800 */
[----:B------:R-:W4:Y:S04]  /*16dc0*/  LDL.LU R22, [R1+0x5c1c] ;  /* 0x005c1c0001167983 */ /* 0x000f280000300800 */
[----:B------:R-:W5:Y:S04]  /*16dd0*/  LDL.LU R21, [R1+0x5c18] ;  /* 0x005c180001157983 */ /* 0x000f680000300800 */
[----:B------:R-:W2:Y:S04]  /*16de0*/  LDL.LU R20, [R1+0x5c14] ;  /* 0x005c140001147983 */ /* 0x000ea80000300800 */
[----:B------:R0:W-:Y:S04]  /*16df0*/  STL.64 [R1+0x5b88], R26 ;  /* 0x005b881a01007387 */ /* 0x0001e80000100a00 */
[----:B------:R1:W-:Y:S01]  /*16e00*/  STL.64 [R1+0x5b80], R24 ;  /* 0x005b801801007387 */ /* 0x0003e20000100a00 */
[----:B0-----:R-:W-:Y:S01]  /*16e10*/  IMAD.MOV.U32 R27, RZ, RZ, R4 ;  /* 0x000000ffff1b7224 */ /* 0x001fe200078e0004 */
[----:B------:R-:W-:-:S02]  /*16e20*/  MOV R26, R5 ;  /* 0x00000005001a7202 */ /* 0x000fc40000000f00 */
[----:B------:R-:W2:Y:S01]  /*16e30*/  LDL.LU R4, [R1] ;  /* 0x0000000001047983 */ /* 0x000ea20000300800 */
[----:B-1----:R-:W-:Y:S01]  /*16e40*/  IMAD.MOV.U32 R25, RZ, RZ, R6 ;  /* 0x000000ffff197224 */ /* 0x002fe200078e0006 */
[----:B------:R-:W-:Y:S02]  /*16e50*/  MOV R24, R7 ;  /* 0x0000000700187202 */ /* 0x000fe40000000f00 */
[----:B------:R-:W2:Y:S04]  /*16e60*/  LDL.LU R5, [R1+0x4] ;  /* 0x0000040001057983 */ /* 0x000ea80000300800 */
[----:B------:R-:W2:Y:S04]  /*16e70*/  LDL.LU R6, [R1+0x8] ;  /* 0x0000080001067983 */ /* 0x000ea80000300800 */
[----:B------:R-:W2:Y:S04]  /*16e80*/  LDL.LU R7, [R1+0xc] ;  /* 0x00000c0001077983 */ /* 0x000ea80000300800 */
[----:B--2---:R-:W-:Y:S04]  /*16e90*/  STL.64 [R1+0x5bd8], R6 ;  /* 0x005bd80601007387 */ /* 0x004fe80000100a00 */
[----:B------:R-:W-:Y:S04]  /*16ea0*/  STL.64 [R1+0x5bd0], R4 ;  /* 0x005bd00401007387 */ /* 0x000fe80000100a00 */
[----:B------:R-:W-:Y:S04]  /*16eb0*/  STL.64 [R1+0x5ba8], R26 ;  /* 0x005ba81a01007387 */ /* 0x000fe80000100a00 */
[----:B------:R0:W-:Y:S04]  /*16ec0*/  STL.64 [R1+0x5ba0], R24 ;  /* 0x005ba01801007387 */ /* 0x0001e80000100a00 */
[----:B0-----:R-:W2:Y:S04]  /*16ed0*/  LDL.LU R24, [R1+0xa0] ;  /* 0x0000a00001187983 */ /* 0x001ea80000300800 */
[----:B------:R-:W2:Y:S04]  /*16ee0*/  LDL.LU R25, [R1+0xa4] ;  /* 0x0000a40001197983 */ /* 0x000ea80000300800 */
[----:B------:R-:W2:Y:S04]  /*16ef0*/  LDL.LU R26, [R1+0xa8] ;  /* 0x0000a800011a7983 */ /* 0x000ea80000300800 */
[----:B------:R-:W2:Y:S01]  /*16f00*/  LDL.LU R27, [R1+0xac] ;  /* 0x0000ac00011b7983 */ /* 0x000ea20000300800 */
[----:B------:R-:W-:Y:S01]  /*16f10*/  MOV R4, R20 ;  /* 0x0000001400047202 */ /* 0x000fe20000000f00 */
[----:B-----5:R-:W-:Y:S01]  /*16f20*/  IMAD.MOV.U32 R5, RZ, RZ, R21 ;  /* 0x000000ffff057224 */ /* 0x020fe200078e0015 */
[----:B----4-:R-:W-:Y:S01]  /*16f30*/  MOV R6, R22 ;  /* 0x0000001600067202 */ /* 0x010fe20000000f00 */
[----:B------:R-:W4:Y:S01]  /*16f40*/  LDL.LU R20, [R1+0x5c10] ;  /* 0x005c100001147983 */ /* 0x000f220000300800 */
[----:B---3--:R-:W-:-:S03]  /*16f50*/  IMAD.MOV.U32 R7, RZ, RZ, R23 ;  /* 0x000000ffff077224 */ /* 0x008fc600078e0017 */
[----:B------:R-:W4:Y:S04]  /*16f60*/  LDL.LU R21, [R1+0x5c0c] ;  /* 0x005c0c0001157983 */ /* 0x000f280000300800 */
[----:B------:R-:W4:Y:S04]  /*16f70*/  LDL.LU R22, [R1+0x5c08] ;  /* 0x005c080001167983 */ /* 0x000f280000300800 */
[----:B------:R-:W4:Y:S04]  /*16f80*/  LDL.LU R23, [R1+0x5c04] ;  /* 0x005c040001177983 */ /* 0x000f280000300800 */
[----:B--2---:R-:W-:Y:S04]  /*16f90*/  STL.64 [R1+0x5bc8], R26 ;  /* 0x005bc81a01007387 */ /* 0x004fe80000100a00 */
[----:B------:R0:W-:Y:S04]  /*16fa0*/  STL.64 [R1+0x5bc0], R24 ;  /* 0x005bc01801007387 */ /* 0x0001e80000100a00 */
[----:B0-----:R-:W2:Y:S04]  /*16fb0*/  LDL.LU R24, [R1+0xc0] ;  /* 0x0000c00001187983 */ /* 0x001ea80000300800 */
[----:B------:R-:W2:Y:S04]  /*16fc0*/  LDL.LU R25, [R1+0xc4] ;  /* 0x0000c40001197983 */ /* 0x000ea80000300800 */
[----:B------:R-:W3:Y:S04]  /*16fd0*/  LDL.LU R26, [R1+0xc8] ;  /* 0x0000c800011a7983 */ /* 0x000ee80000300800 */
[----:B------:R-:W3:Y:S01]  /*16fe0*/  LDL.LU R27, [R1+0xcc] ;  /* 0x0000cc00011b7983 */ /* 0x000ee20000300800 */
[-C--:B----4-:R-:W-:Y:S03]  /*16ff0*/  HMMA.16816.F32 R20, R20, R8.reuse, RZ ;  /* 0x000000081414723c */ /* 0x090fe600000018ff */
[----:B---3--:R-:W-:Y:S04]  /*17000*/  STL.64 [R1+0x5be8], R26 ;  /* 0x005be81a01007387 */ /* 0x008fe80000100a00 */
[----:B--2---:R0:W-:Y:S04]  /*17010*/  STL.64 [R1+0x5be0], R24 ;  /* 0x005be01801007387 */ /* 0x0041e80000100a00 */
[----:B0-----:R-:W2:Y:S04]  /*17020*/  LDL.LU R24, [R1+0xd0] ;  /* 0x0000d00001187983 */ /* 0x001ea80000300800 */
[----:B------:R-:W2:Y:S04]  /*17030*/  LDL.LU R25, [R1+0xd4] ;  /* 0x0000d40001197983 */ /* 0x000ea80000300800 */
[----:B------:R-:W2:Y:S04]  /*17040*/  LDL.LU R26, [R1+0xd8] ;  /* 0x0000d800011a7983 */ /* 0x000ea80000300800 */
[----:B------:R-:W2:Y:S04]  /*17050*/  LDL.LU R27, [R1+0xdc] ;  /* 0x0000dc00011b7983 */ /* 0x000ea80000300800 */
[----:B------:R-:W-:Y:S04]  /*17060*/  STL.64 [R1+0x130], R20 ;  /* 0x0001301401007387 */ /* 0x000fe80000100a00 */
[----:B------:R-:W-:Y:S04]  /*17070*/  STL.64 [R1+0x138], R22 ;  /* 0x0001381601007387 */ /* 0x000fe80000100a00 */
[----:B------:R-:W0:Y:S04]  /*17080*/  LDSM.16.MT88.4 R20, [R3+UR5+0x2100] ;  /* 0x002100050314783b */ /* 0x000e280008004200 */
[----:B0-----:R-:W-:Y:S04]  /*17090*/  STL.64 [R1+0x5b78], R22 ;  /* 0x005b781601007387 */ /* 0x001fe80000100a00 */
[----:B------:R0:W-:Y:S04]  /*170a0*/  STL.64 [R1+0x5b70], R20 ;  /* 0x005b701401007387 */ /* 0x0001e80000100a00 */
[----:B0-----:R-:W3:Y:S04]  /*170b0*/  LDL.LU R20, [R1+0x80] ;  /* 0x0000800001147983 */ /* 0x001ee80000300800 */
[----:B------:R-:W3:Y:S04]  /*170c0*/  LDL.LU R21, [R1+0x84] ;  /* 0x0000840001157983 */ /* 0x000ee80000300800 */
[----:B------:R-:W4:Y:S04]  /*170d0*/  LDL.LU R22, [R1+0x88] ;  /* 0x0000880001167983 */ /* 0x000f280000300800 */
[----:B------:R-:W4:Y:S01]  /*170e0*/  LDL.LU R23, [R1+0x8c] ;  /* 0x00008c0001177983 */ /* 0x000f220000300800 */
[----:B------:R-:W-:Y:S03]  /*170f0*/  HMMA.16816.F32 R16, R16, R8, RZ ;  /* 0x000000081010723c */ /* 0x000fe600000018ff */
[----:B----4-:R-:W-:Y:S04]  /*17100*/  STL.64 [R1+0x5b98], R22 ;  /* 0x005b981601007387 */ /* 0x010fe80000100a00 */
[----:B---3--:R0:W-:Y:S04]  /*17110*/  STL.64 [R1+0x5b90], R20 ;  /* 0x005b901401007387 */ /* 0x0081e80000100a00 */
[----:B0-----:R-:W3:Y:S04]  /*17120*/  LDL.LU R20, [R1+0x90] ;  /* 0x0000900001147983 */ /* 0x001ee80000300800 */
[----:B------:R-:W3:Y:S04]  /*17130*/  LDL.LU R21, [R1+0x94] ;  /* 0x0000940001157983 */ /* 0x000ee80000300800 */
[----:B------:R-:W3:Y:S04]  /*17140*/  LDL.LU R22, [R1+0x98] ;  /* 0x0000980001167983 */ /* 0x000ee80000300800 */
[----:B------:R-:W3:Y:S04]  /*17150*/  LDL.LU R23, [R1+0x9c] ;  /* 0x00009c0001177983 */ /* 0x000ee80000300800 */
[----:B------:R0:W-:Y:S04]  /*17160*/  STL.64 [R1+0x110], R16 ;  /* 0x0001101001007387 */ /* 0x0001e80000100a00 */
[----:B------:R1:W-:Y:S01]  /*17170*/  STL.64 [R1+0x118], R18 ;  /* 0x0001181201007387 */ /* 0x0003e20000100a00 */
[----:B0-----:R-:W-:Y:S01]  /*17180*/  MOV R16, R2 ;  /* 0x0000000200107202 */ /* 0x001fe20000000f00 */
[----:B------:R-:W-:-:S02]  /*17190*/  IMAD.MOV.U32 R17, RZ, RZ, R28 ;  /* 0x000000ffff117224 */ /* 0x000fc400078e001c */
[----:B------:R-:W4:Y:S01]  /*171a0*/  LDL.LU R2, [R1+0x5c00] ;  /* 0x005c000001027983 */ /* 0x000f220000300800 */
[----:B-1----:R-:W-:Y:S01]  /*171b0*/  MOV R18, R10 ;  /* 0x0000000a00127202 */ /* 0x002fe20000000f00 */
[----:B------:R-:W-:Y:S02]  /*171c0*/  IMAD.MOV.U32 R19, RZ, RZ, R11 ;  /* 0x000000ffff137224 */ /* 0x000fe400078e000b */
[----:B------:R-:W5:Y:S04]  /*171d0*/  LDL.LU R28, [R1+0x5bfc] ;  /* 0x005bfc00011c7983 */ /* 0x000f680000300800 */
[----:B------:R-:W2:Y:S04]  /*171e0*/  LDL.LU R10, [R1+0x5bf8] ;  /* 0x005bf800010a7983 */ /* 0x000ea80000300800 */
[----:B------:R-:W2:Y:S01]  /*171f0*/  LDL.LU R11, [R1+0x5bf4] ;  /* 0x005bf400010b7983 */ /* 0x000ea20000300800 */
[----:B------:R-:W-:-:S15]  /*17200*/  HMMA.16816.F32 R12, R12, R8, RZ ;  /* 0x000000080c0c723c */ /* 0x000fde00000018ff */
[----:B------:R-:W-:-:S04]  /*17210*/  NOP ;  /* 0x0000000000007918 */ /* 0x000fc80000000000 */
[----:B------:R0:W-:Y:S04]  /*17220*/  STL.64 [R1+0xe0], R12 ;  /* 0x0000e00c01007387 */ /* 0x0001e80000100a00 */
[----:B------:R1:W-:Y:S04]  /*17230*/  STL.64 [R1+0xe8], R14 ;  /* 0x0000e80e01007387 */ /* 0x0003e80000100a00 */
[----:B0-----:R-:W3:Y:S04]  /*17240*/  LDL.LU R12, [R1+0xb0] ;  /* 0x0000b000010c7983 */ /* 0x001ee80000300800 */
[----:B------:R-:W3:Y:S04]  /*17250*/  LDL.LU R13, [R1+0xb4] ;  /* 0x0000b400010d7983 */ /* 0x000ee80000300800 */
[----:B-1----:R-:W3:Y:S01]  /*17260*/  LDL.LU R14, [R1+0xb8] ;  /* 0x0000b800010e7983 */ /* 0x002ee20000300800 */
[----:B--2---:R-:W-:Y:S01]  /*17270*/  HMMA.16816.F32 R4, R4, R10, R24 ;  /* 0x0000000a0404723c */ /* 0x004fe20000001818 */
[----:B-----5:R-:W-:-:S02]  /*17280*/  MOV R15, R28 ;  /* 0x0000001c000f7202 */ /* 0x020fc40000000f00 */
[----:B------:R-:W2:Y:S04]  /*17290*/  LDL.LU R28, [R1+0x5bf0] ;  /* 0x005bf000011c7983 */ /* 0x000ea80000300800 */
[----:B------:R-:W5:Y:S04]  /*172a0*/  LDL.LU.64 R26, [R1+0x5be8] ;  /* 0x005be800011a7983 */ /* 0x000f680000300a00 */
[----:B------:R-:W5:Y:S08]  /*172b0*/  LDL.LU.64 R24, [R1+0x5be0] ;  /* 0x005be00001187983 */ /* 0x000f700000300a00 */
[----:B------:R-:W-:Y:S01]  /*172c0*/  IMAD.MOV.U32 R9, RZ, RZ, R6 ;  /* 0x000000ffff097224 */ /* 0x000fe200078e0006 */
[----:B------:R0:W-:Y:S01]  /*172d0*/  STL.64 [R1+0xd0], R4 ;  /* 0x0000d00401007387 */ /* 0x0001e20000100a00 */
[----:B------:R-:W-:-:S03]  /*172e0*/  MOV R8, R7 ;  /* 0x0000000700087202 */ /* 0x000fc60000000f00 */
[----:B------:R-:W5:Y:S04]  /*172f0*/  LDL.LU.64 R6, [R1+0x5bd8] ;  /* 0x005bd80001067983 */ /* 0x000f680000300a00 */
[----:B0-----:R-:W5:Y:S04]  /*17300*/  LDL.LU.64 R4, [R1+0x5bd0] ;  /* 0x005bd00001047983 */ /* 0x001f680000300a00 */
[----:B------:R-:W-:Y:S04]  /*17310*/  STL [R1+0x5a8c], R9 ;  /* 0x005a8c0901007387 */ /* 0x000fe80000100800 */
[----:B------:R-:W-:Y:S01]  /*17320*/  STL [R1+0x5a88], R8 ;  /* 0x005a880801007387 */ /* 0x000fe20000100800 */
[----:B-----5:R-:W-:Y:S03]  /*17330*/  HMMA.16816.F32 R4, R4, R10, R24 ;  /* 0x0000000a0404723c */ /* 0x020fe60000001818 */
[----:B------:R-:W5:Y:S04]  /*17340*/  LDL.LU.64 R26, [R1+0x5bc8] ;  /* 0x005bc800011a7983 */ /* 0x000f680000300a00 */
[----:B------:R-:W5:-:S12]  /*17350*/  LDL.LU.64 R24, [R1+0x5bc0] ;  /* 0x005bc00001187983 */ /* 0x000f580000300a00 */
[----:B------:R-:W-:Y:S04]  /*17360*/  STL.64 [R1+0x170], R4 ;  /* 0x0001700401007387 */ /* 0x000fe80000100a00 */
[----:B------:R0:W-:Y:S04]  /*17370*/  STL.64 [R1+0x178], R6 ;  /* 0x0001780601007387 */ /* 0x0001e80000100a00 */
[----:B0-----:R-:W5:Y:S04]  /*17380*/  LDL.LU.64 R6, [R1+0x5bb8] ;  /* 0x005bb80001067983 */ /* 0x001f680000300a00 */
[----:B------:R-:W5:Y:S02]  /*17390*/  LDL.LU.64 R4, [R1+0x5bb0] ;  /* 0x005bb00001047983 */ /* 0x000f640000300a00 */
[----:B-----5:R-:W-:Y:S02]  /*173a0*/  HMMA.16816.F32 R4, R4, R10, R24 ;  /* 0x0000000a0404723c */ /* 0x020fe40000001818 */
[----:B------:R-:W5:Y:S04]  /*173b0*/  LDL.LU.64 R26, [R1+0x5ba8] ;  /* 0x005ba800011a7983 */ /* 0x000f680000300a00 */
[----:B------:R-:W5:-:S13]  /*173c0*/  LDL.LU.64 R24, [R1+0x5ba0] ;  /* 0x005ba00001187983 */ /* 0x000f5a0000300a00 */
[----:B------:R-:W-:Y:S04]  /*173d0*/  STL.64 [R1+0xc0], R4 ;  /* 0x0000c00401007387 */ /* 0x000fe80000100a00 */
[----:B------:R-:W-:Y:S04]  /*173e0*/  STL.64 [R1+0xc8], R6 ;  /* 0x0000c80601007387 */ /* 0x000fe80000100a00 */
[----:B------:R-:W-:Y:S01]  /*173f0*/  STL [R1+0x5a90], R3 ;  /* 0x005a900301007387 */ /* 0x000fe20000100800 */
[-C--:B---3--:R-:W-:Y:S03]  /*17400*/  HMMA.16816.F32 R12, R16, R10.reuse, R12 ;  /* 0x0000000a100c723c */ /* 0x088fe6000000180c */
[----:B--2---:R-:W-:Y:S04]  /*17410*/  LDSM.16.MT88.4 R16, [R28+UR5+0x2100] ;  /* 0x002100051c10783b */ /* 0x004fe80008004200 */
[----:B------:R-:W-:Y:S01]  /*17420*/  LDSM.16.MT88.4 R4, [R3+UR5+0x2180] ;  /* 0x002180050304783b */ /* 0x000fe20008004200 */
[----:B-----5:R-:W-:Y:S03]  /*17430*/  HMMA.16816.F32 R24, R24, R10, R20 ;  /* 0x0000000a1818723c */ /* 0x020fe60000001814 */
[----:B------:R-:W2:Y:S04]  /*17440*/  LDL.LU.64 R22, [R1+0x5b98] ;  /* 0x005b980001167983 */ /* 0x000ea80000300a00 */
[----:B------:R-:W2:-:S12]  /*17450*/  LDL.LU.64 R20, [R1+0x5b90] ;  /* 0x005b900001147983 */ /* 0x000e980000300a00 */
[----:B------:R-:W-:Y:S04]  /*17460*/  STL.64 [R1+0x1b0], R24 ;  /* 0x0001b01801007387 */ /* 0x000fe80000100a00 */
[----:B------:R0:W-:Y:S04]  /*17470*/  STL.64 [R1+0x1b8], R26 ;  /* 0x0001b81a01007387 */ /* 0x0001e80000100a00 */
[----:B0-----:R-:W2:Y:S04]  /*17480*/  LDL.LU.64 R26, [R1+0x5b88] ;  /* 0x005b8800011a7983 */ /* 0x001ea80000300a00 */
[----:B------:R-:W2:Y:S02]  /*17490*/  LDL.LU.64 R24, [R1+0x5b80] ;  /* 0x005b800001187983 */ /* 0x000ea40000300a00 */
[----:B--2---:R-:W-:Y:S02]  /*174a0*/  HMMA.16816.F32 R24, R24, R10, R20 ;  /* 0x0000000a1818723c */ /* 0x004fe40000001814 */
[----:B------:R-:W2:Y:S04]  /*174b0*/  LDL.LU.64 R22, [R1+0x5b78] ;  /* 0x005b780001167983 */ /* 0x000ea80000300a00 */
[----:B------:R-:W2:-:S13]  /*174c0*/  LDL.LU.64 R20, [R1+0x5b70] ;  /* 0x005b700001147983 */ /* 0x000e9a0000300a00 */
[----:B------:R-:W-:Y:S04]  /*174d0*/  STL.64 [R1+0x1c0], R24 ;  /* 0x0001c01801007387 */ /* 0x000fe80000100a00 */
[----:B------:R-:W-:Y:S04]  /*174e0*/  STL.64 [R1+0x1c8], R26 ;  /* 0x0001c81a01007387 */ /* 0x000fe80000100a00 */
[----:B------:R-:W0:Y:S04]  /*174f0*/  LDSM.16.MT88.4 R24, [R28+UR5+0x2000] ;  /* 0x002000051c18783b */ /* 0x000e280008004200 */
[----:B0-----:R-:W-:Y:S04]  /*17500*/  STL.64 [R1+0x30], R24 ;  /* 0x0000301801007387 */ /* 0x001fe80000100a00 */
[----:B------:R-:W-:Y:S04]  /*17510*/  STL.64 [R1+0x38], R26 ;  /* 0x0000381a01007387 */ /* 0x000fe80000100a00 */
[----:B------:R-:W0:Y:S04]  /*17520*/  LDSM.16.MT88.4 R24, [R28+UR5+0x2080] ;  /* 0x002080051c18783b */ /* 0x000e280008004200 */
[----:B0-----:R-:W-:Y:S04]  /*17530*/  STL.64 [R1+0x20], R24 ;  /* 0x0000201801007387 */ /* 0x001fe80000100a00 */
[----:B------:R0:W-:Y:S04]  /*17540*/  STL.64 [R1+0x28], R26 ;  /* 0x0000281a01007387 */ /* 0x0001e80000100a00 */
[----:B0-----:R-:W2:Y:S04]  /*17550*/  LDL.LU.64 R26, [R1+0x5b68] ;  /* 0x005b6800011a7983 */ /* 0x001ea80000300a00 */
[----:B------:R-:W2:Y:S04]  /*17560*/  LDL.LU.64 R24, [R1+0x5b60] ;  /* 0x005b600001187983 */ /* 0x000ea80000300a00 */
[----:B------:R-:W-:Y:S04]  /*17570*/  STL.64 [R1+0x1a0], R12 ;  /* 0x0001a00c01007387 */ /* 0x000fe80000100a00 */
[----:B------:R2:W-:Y:S04]  /*17580*/  STL.64 [R1+0x1a8], R14 ;  /* 0x0001a80e01007387 */ /* 0x0005e80000100a00 */
[----:B------:R-:W-:Y:S04]  /*17590*/  STL.64 [R1+0x10], R16 ;  /* 0x0000101001007387 */ /* 0x000fe80000100a00 */
[----:B------:R-:W-:Y:S04]  /*175a0*/  STL.64 [R1+0x18], R18 ;  /* 0x0000181201007387 */ /* 0x000fe80000100a00 */
[----:B------:R-:W-:Y:S04]  /*175b0*/  STL [R1+0x5a74], R28 ;  /* 0x005a741c01007387 */ /* 0x000fe80000100800 */
[----:B------:R-:W0:Y:S01]  /*175c0*/  LDSM.16.MT88.4 R16, [R28+UR5+0x2180] ;  /* 0x002180051c10783b */ /* 0x000e220008004200 */
[----:B--2---:R-:W-:Y:S03]  /*175d0*/  HMMA.16816.F32 R12, R20, R10, R24 ;  /* 0x0000000a140c723c */ /* 0x004fe60000001818 */
[----:B----4-:R-:W-:Y:S04]  /*175e0*/  LDSM.16.MT88.4 R20, [R2+UR5+0x2100] ;  /* 0x002100050214783b */ /* 0x010fe80008004200 */
[----:B------:R-:W-:-:S12]  /*175f0*/  LDSM.16.MT88.4 R24, [R2+UR5+0x2180] ;  /* 0x002180050218783b */ /* 0x000fd80008004200 */
[----:B------:R-:W-:Y:S04]  /*17600*/  STL.64 [R1+0x190], R12 ;  /* 0x0001900c01007387 */ /* 0x000fe80000100a00 */
[----:B------:R-:W-:Y:S04]  /*17610*/  STL.64 [R1+0x198], R14 ;  /* 0x0001980e01007387 */ /* 0x000fe80000100a00 */
[----:B------:R-:W1:Y:S04]  /*17620*/  LDSM.16.MT88.4 R12, [R2+UR5+0x2000] ;  /* 0x00200005020c783b */ /* 0x000e680008004200 */
[----:B0-----:R-:W-:Y:S04]  /*17630*/  STL.64 [R1], R16 ;  /* 0x0000001001007387 */ /* 0x001fe80000100a00 */
[----:B------:R-:W-:Y:S04]  /*17640*/  STL.64 [R1+0x8], R18 ;  /* 0x0000081201007387 */ /* 0x000fe80000100a00 */
[----:B------:R-:W0:Y:S04]  /*17650*/  LDSM.16.MT88.4 R16, [R2+UR5+0x2080] ;  /* 0x002080050210783b */ /* 0x000e280008004200 */
[----:B-1----:R-:W-:Y:S04]  /*17660*/  STL.64 [R1+0x5ae0], R14 ;  /* 0x005ae00e01007387 */ /* 0x002fe80000100a00 */
[----:B------:R1:W-:Y:S04]  /*17670*/  STL.64 [R1+0x5ad8], R12 ;  /* 0x005ad80c01007387 */ /* 0x0003e80000100a00 */
[----:B-1----:R-:W2:Y:S04]  /*17680*/  LDL.LU R12, [R1+0x100] ;  /* 0x00010000010c7983 */ /* 0x002ea80000300800 */
[----:B------:R-:W2:Y:S04]  /*17690*/  LDL.LU R13, [R1+0x104] ;  /* 0x00010400010d7983 */ /* 0x000ea80000300800 */
[----:B------:R-:W2:Y:S01]  /*176a0*/  LDL.LU R14, [R1+0x108] ;  /* 0x00010800010e7983 */ /* 0x000ea20000300800 */
[----:B------:R-:W-:-:S03]  /*176b0*/  IMAD.MOV.U32 R15, RZ, RZ, R29 ;  /* 0x000000ffff0f7224 */ /* 0x000fc600078e001d */
[----:B------:R-:W3:Y:S04]  /*176c0*/  LDL.LU R29, [R1+0x5b58] ;  /* 0x005b5800011d7983 */ /* 0x000ee80000300800 */
[----:B0-----:R-:W-:Y:S04]  /*176d0*/  STL.64 [R1+0x5ad0], R18 ;  /* 0x005ad01201007387 */ /* 0x001fe80000100a00 */
[----:B------:R-:W-:Y:S04]  /*176e0*/  STL.64 [R1+0x5ac8], R16 ;  /* 0x005ac81001007387 */ /* 0x000fe80000100a00 */
[----:B------:R-:W-:Y:S04]  /*176f0*/  STL.64 [R1+0x5ab0], R22 ;  /* 0x005ab01601007387 */ /* 0x000fe80000100a00 */
[----:B------:R-:W-:Y:S04]  /*17700*/  STL.64 [R1+0x5aa8], R20 ;  /* 0x005aa81401007387 */ /* 0x000fe80000100a00 */
[----:B------:R-:W-:Y:S04]  /*17710*/  STL.64 [R1+0x5aa0], R26 ;  /* 0x005aa01a01007387 */ /* 0x000fe80000100a00 */
[----:B------:R-:W-:Y:S04]  /*17720*/  STL.64 [R1+0x5a98], R24 ;  /* 0x005a981801007387 */ /* 0x000fe80000100a00 */
[----:B------:R-:W-:Y:S01]  /*17730*/  STL [R1+0x5a68], R2 ;  /* 0x005a680201007387 */ /* 0x000fe20000100800 */
[----:B--2---:R-:W-:Y:S03]  /*17740*/  HMMA.16816.F32 R4, R4, R10, R12 ;  /* 0x0000000a0404723c */ /* 0x004fe6000000180c */
[----:B------:R-:W0:-:S15]  /*17750*/  LDSM.16.MT88.4 R12, [R0+UR5+0x4000] ;  /* 0x00400005000c783b */ /* 0x000e1e0008004200 */
[----:B------:R-:W-:Y:S01]  /*17760*/  NOP ;  /* 0x0000000000007918 */ /* 0x000fe20000000000 */
[----:B------:R-:W-:Y:S04]  /*17770*/  STL.64 [R1+0x180], R4 ;  /* 0x0001800401007387 */ /* 0x000fe80000100a00 */
[----:B------:R-:W-:Y:S01]  /*17780*/  STL.64 [R1+0x188], R6 ;  /* 0x0001880601007387 */ /* 0x000fe20000100a00 */
[----:B0-----:R-:W-:Y:S01]  /*17790*/  MOV R8, R15 ;  /* 0x0000000f00087202 */ /* 0x001fe20000000f00 */
[----:B------:R-:W-:Y:S01]  /*177a0*/  IMAD.MOV.U32 R9, RZ, RZ, R14 ;  /* 0x000000ffff097224 */ /* 0x000fe200078e000e */
[----:B------:R-:W-:Y:S01]  /*177b0*/  MOV R3, R13 ;  /* 0x0000000d00037202 */ /* 0x000fe20000000f00 */
[----:B------:R0:W-:Y:S04]  /*177c0*/  STL [R1+0x40], R12 ;  /* 0x0000400c01007387 */ /* 0x0001e80000100800 */
[----:B------:R-:W-:Y:S04]  /*177d0*/  STL [R1+0x5ac0], R8 ;  /* 0x005ac00801007387 */ /* 0x000fe80000100800 */
[----:B------:R-:W-:Y:S04]  /*177e0*/  STL [R1+0x5abc], R9 ;  /* 0x005abc0901007387 */ /* 0x000fe80000100800 */
[----:B------:R-:W-:Y:S04]  /*177f0*/  STL [R1+0x5ab8], R3 ;  /* 0x005ab80301007387 */ /* 0x000fe80000100800 */
[----:B------:R-:W2:Y:S04]  /*17800*/  LDL.LU R24, [R1+0x110] ;  /* 0x0001100001187983 */ /* 0x000ea80000300800 */
[----:B--2---:R1:W-:Y:S04]  /*17810*/  STL [R1+0x5ac4], R24 ;  /* 0x005ac41801007387 */ /* 0x0043e80000100800 */
[----:B------:R-:W2:Y:S04]  /*17820*/  LDL.LU R25, [R1+0x114] ;  /* 0x0001140001197983 */ /* 0x000ea80000300800 */
[----:B------:R-:W4:Y:S04]  /*17830*/  LDL.LU R26, [R1+0x118] ;  /* 0x00011800011a7983 */ /* 0x000f280000300800 */
[----:B------:R-:W4:Y:S04]  /*17840*/  LDL.LU R27, [R1+0x11c] ;  /* 0x00011c00011b7983 */ /* 0x000f280000300800 */
[----:B----4-:R-:W-:Y:S04]  /*17850*/  STL.64 [R1+0x5b10], R26 ;  /* 0x005b101a01007387 */ /* 0x010fe80000100a00 */
[----:B--2---:R2:W-:Y:S04]  /*17860*/  STL [R1+0x5b08], R25 ;  /* 0x005b081901007387 */ /* 0x0045e80000100800 */
[----:B------:R-:W4:Y:S04]  /*17870*/  LDL.LU R16, [R1+0x150] ;  /* 0x0001500001107983 */ /* 0x000f280000300800 */
[----:B------:R-:W4:Y:S04]  /*17880*/  LDL.LU R17, [R1+0x154] ;  /* 0x0001540001117983 */ /* 0x000f280000300800 */
[----:B------:R-:W5:Y:S04]  /*17890*/  LDL.LU R18, [R1+0x158] ;  /* 0x0001580001127983 */ /* 0x000f680000300800 */
[----:B------:R-:W5:Y:S04]  /*178a0*/  LDL.LU R19, [R1+0x15c] ;  /* 0x00015c0001137983 */ /* 0x000f680000300800 */
[----:B-----5:R-:W-:Y:S04]  /*178b0*/  STL.64 [R1+0x5af0], R18 ;  /* 0x005af01201007387 */ /* 0x020fe80000100a00 */
[----:B----4-:R-:W-:Y:S04]  /*178c0*/  STL.64 [R1+0x5ae8], R16 ;  /* 0x005ae81001007387 */ /* 0x010fe80000100a00 */
[----:B0-----:R-:W4:Y:S04]  /*178d0*/  LDL.LU R12, [R1] ;  /* 0x00000000010c7983 */ /* 0x001f280000300800 */
[----:B------:R-:W4:Y:S04]  /*178e0*/  LDL.LU R13, [R1+0x4] ;  /* 0x00000400010d7983 */ /* 0x000f280000300800 */
[----:B------:R-:W5:Y:S04]  /*178f0*/  LDL.LU R14, [R1+0x8] ;  /* 0x00000800010e7983 */ /* 0x000f680000300800 */
[----:B------:R-:W5:Y:S04]  /*17900*/  LDL.LU R15, [R1+0xc] ;  /* 0x00000c00010f7983 */ /* 0x000f680000300800 */
[----:B-1----:R-:W3:Y:S04]  /*17910*/  LDL.LU R24, [R1+0x120] ;  /* 0x0001200001187983 */ /* 0x002ee80000300800 */
[----:B--2---:R-:W3:Y:S04]  /*17920*/  LDL.LU R25, [R1+0x124] ;  /* 0x0001240001197983 */ /* 0x004ee80000300800 */
[----:B------:R-:W2:Y:S04]  /*17930*/  LDL.LU R26, [R1+0x128] ;  /* 0x00012800011a7983 */ /* 0x000ea80000300800 */
[----:B------:R-:W2:Y:S04]  /*17940*/  LDL.LU R27, [R1+0x12c] ;  /* 0x00012c00011b7983 */ /* 0x000ea80000300800 */
[----:B--2---:R-:W-:Y:S04]  /*17950*/  STL.64 [R1+0x5b20], R26 ;  /* 0x005b201a01007387 */ /* 0x004fe80000100a00 */
[----:B---3--:R0:W-:Y:S04]  /*17960*/  STL.64 [R1+0x5b18], R24 ;  /* 0x005b181801007387 */ /* 0x0081e80000100a00 */
[----:B0-----:R-:W2:Y:S04]  /*17970*/  LDL.LU R24, [R1+0x20] ;  /* 0x0000200001187983 */ /* 0x001ea80000300800 */
[----:B------:R-:W2:Y:S04]  /*17980*/  LDL.LU R25, [R1+0x24] ;  /* 0x0000240001197983 */ /* 0x000ea80000300800 */
[----:B------:R-:W3:Y:S04]  /*17990*/  LDL.LU R26, [R1+0x28] ;  /* 0x00002800011a7983 */ /* 0x000ee80000300800 */
[----:B------:R-:W3:Y:S04]  /*179a0*/  LDL.LU R27, [R1+0x2c] ;  /* 0x00002c00011b7983 */ /* 0x000ee80000300800 */
[----:B---3--:R-:W-:Y:S04]  /*179b0*/  STL.64 [R1+0x5b40], R26 ;  /* 0x005b401a01007387 */ /* 0x008fe80000100a00 */
[----:B--2---:R0:W-:Y:S04]  /*179c0*/  STL.64 [R1+0x5b38], R24 ;  /* 0x005b381801007387 */ /* 0x0041e80000100a00 */
[----:B0-----:R-:W2:Y:S04]  /*179d0*/  LDL.LU R24, [R1+0x30] ;  /* 0x0000300001187983 */ /* 0x001ea80000300800 */
[----:B------:R-:W2:Y:S04]  /*179e0*/  LDL.LU R25, [R1+0x34] ;  /* 0x0000340001197983 */ /* 0x000ea80000300800 */
[----:B------:R-:W2:Y:S04]  /*179f0*/  LDL.LU R26, [R1+0x38] ;  /* 0x00003800011a7983 */ /* 0x000ea80000300800 */
[----:B------:R-:W2:Y:S04]  /*17a00*/  LDL.LU R27, [R1+0x3c] ;  /* 0x00003c00011b7983 */ /* 0x000ea80000300800 */
[----:B-----5:R-:W-:Y:S04]  /*17a10*/  STL.64 [R1+0x5b00], R14 ;  /* 0x005b000e01007387 */ /* 0x020fe80000100a00 */
[----:B----4-:R0:W-:Y:S04]  /*17a20*/  STL.64 [R1+0x5af8], R12 ;  /* 0x005af80c01007387 */ /* 0x0101e80000100a00 */
[----:B0-----:R-:W3:Y:S04]  /*17a30*/  LDL.LU R12, [R1+0x10] ;  /* 0x00001000010c7983 */ /* 0x001ee80000300800 */
[----:B------:R-:W3:Y:S04]  /*17a40*/  LDL.LU R13, [R1+0x14] ;  /* 0x00001400010d7983 */ /* 0x000ee80000300800 */
[----:B------:R-:W4:Y:S04]  /*17a50*/  LDL.LU R14, [R1+0x18] ;  /* 0x00001800010e7983 */ /* 0x000f280000300800 */
[----:B------:R-:W4:Y:S04]  /*17a60*/  LDL.LU R15, [R1+0x1c] ;  /* 0x00001c00010f7983 */ /* 0x000f280000300800 */
[----:B----4-:R-:W-:Y:S04]  /*17a70*/  STL.64 [R1+0x5b30], R14 ;  /* 0x005b300e01007387 */ /* 0x010fe80000100a00 */
[----:B---3--:R0:W-:Y:S04]  /*17a80*/  STL.64 [R1+0x5b28], R12 ;  /* 0x005b280c01007387 */ /* 0x0081e80000100a00 */
[----:B0-----:R-:W3:Y:S04]  /*17a90*/  LDL.LU R12, [R1+0x140] ;  /* 0x00014000010c7983 */ /* 0x001ee80000300800 */
[----:B------:R-:W3:Y:S04]  /*17aa0*/  LDL.LU R13, [R1+0x144] ;  /* 0x00014400010d7983 */ /* 0x000ee80000300800 */
[----:B------:R-:W4:Y:S04]  /*17ab0*/  LDL.LU R14, [R1+0x148] ;  /* 0x00014800010e7983 */ /* 0x000f280000300800 */
[----:B------:R-:W4:Y:S01]  /*17ac0*/  LDL.LU R15, [R1+0x14c] ;  /* 0x00014c00010f7983 */ /* 0x000f220000300800 */
[----:B------:R-:W-:-:S05]  /*17ad0*/  LOP3.LUT R29, R29, 0x40, RZ, 0x3c, !PT ;  /* 0x000000401d1d7812 */ /* 0x000fca00078e3cff */
[----:B------:R-:W0:Y:S04]  /*17ae0*/  LDSM.16.M88.4 R4, [R29+UR5+0x40000] ;  /* 0x040000051d04783b */ /* 0x000e280008000200 */
[----:B----4-:R-:W-:Y:S04]  /*17af0*/  STL.64 [R1+0x5b50], R14 ;  /* 0x005b500e01007387 */ /* 0x010fe80000100a00 */
[----:B---3--:R1:W-:Y:S04]  /*17b00*/  STL.64 [R1+0x5b48], R12 ;  /* 0x005b480c01007387 */ /* 0x0083e80000100a00 */
[----:B-1----:R-:W2:Y:S04]  /*17b10*/  LDL.LU R12, [R1+0x160] ;  /* 0x00016000010c7983 */ /* 0x002ea80000300800 */
[----:B------:R-:W2:Y:S04]  /*17b20*/  LDL.LU R13, [R1+0x164] ;  /* 0x00016400010d7983 */ /* 0x000ea80000300800 */
[----:B------:R-:W2:Y:S04]  /*17b30*/  LDL.LU R14, [R1+0x168] ;  /* 0x00016800010e7983 */ /* 0x000ea80000300800 */
[----:B------:R-:W2:Y:S04]  /*17b40*/  LDL.LU R15, [R1+0x16c] ;  /* 0x00016c00010f7983 */ /* 0x000ea80000300800 */
[----:B------:R-:W3:Y:S04]  /*17b50*/  LDL.LU R16, [R1+0xf0] ;  /* 0x0000f00001107983 */ /* 0x000ee80000300800 */
[----:B------:R-:W3:Y:S04]  /*17b60*/  LDL.LU R17, [R1+0xf4] ;  /* 0x0000f40001117983 */ /* 0x000ee80000300800 */
[----:B------:R-:W3:Y:S04]  /*17b70*/  LDL.LU R18, [R1+0xf8] ;  /* 0x0000f80001127983 */ /* 0x000ee80000300800 */
[----:B------:R-:W3:Y:S04]  /*17b80*/  LDL.LU R19, [R1+0xfc] ;  /* 0x0000fc0001137983 */ /* 0x000ee80000300800 */
[----:B------:R-:W4:Y:S04]  /*17b90*/  LDL.LU R20, [R1+0x130] ;  /* 0x0001300001147983 */ /* 0x000f280000300800 */
[----:B------:R-:W4:Y:S04]  /*17ba0*/  LDL.LU R21, [R1+0x134] ;  /* 0x0001340001157983 */ /* 0x000f280000300800 */
[----:B------:R-:W4:Y:S04]  /*17bb0*/  LDL.LU R22, [R1+0x138] ;  /* 0x0001380001167983 */ /* 0x000f280000300800 */
[----:B------:R-:W4:Y:S04]  /*17bc0*/  LDL.LU R23, [R1+0x13c] ;  /* 0x00013c0001177983 */ /* 0x000f280000300800 */
[----:B0-----:R-:W-:Y:S04]  /*17bd0*/  STL [R1+0x597c], R6 ;  /* 0x00597c0601007387 */ /* 0x001fe80000100800 */
[----:B------:R-:W-:Y:S04]  /*17be0*/  STL [R1+0x5978], R7 ;  /* 0x0059780701007387 */ /* 0x000fe80000100800 */
[----:B------:R0:W-:Y:S01]  /*17bf0*/  STL [R1+0x55d0], R29 ;  /* 0x0055d01d01007387 */ /* 0x0001e20000100800 */
[----:B--2---:R-:W-:Y:S03]  /*17c00*/  HMMA.16816.F32 R24, R24, R10, R12 ;  /* 0x0000000a1818723c */ /* 0x004fe6000000180c */
[----:B------:R-:W2:Y:S04]  /*17c10*/  LDL.LU.64 R14, [R1+0x5b50] ;  /* 0x005b5000010e7983 */ /* 0x000ea80000300a00 */
[----:B------:R-:W2:-:S12]  /*17c20*/  LDL.LU.64 R12, [R1+0x5b48] ;  /* 0x005b4800010c7983 */ /* 0x000e980000300a00 */
[----:B------:R-:W-:Y:S01]  /*17c30*/  IMAD.MOV.U32 R2, RZ, RZ, R26 ;  /* 0x000000ffff027224 */ /* 0x000fe200078e001a */
[----:B------:R1:W-:Y:S01]  /*17c40*/  STL.64 [R1+0x160], R24 ;  /* 0x0001601801007387 */ /* 0x0003e20000100a00 */
[----:B0-----:R-:W-:-:S03]  /*17c50*/  MOV R29, R27 ;  /* 0x0000001b001d7202 */ /* 0x001fc60000000f00 */
[----:B------:R-:W2:Y:S04]  /*17c60*/  LDL.LU.64 R26, [R1+0x5b40] ;  /* 0x005b4000011a7983 */ /* 0x000ea80000300a00 */
[----:B-1----:R-:W2:Y:S04]  /*17c70*/  LDL.LU.64 R24, [R1+0x5b38] ;  /* 0x005b380001187983 */ /* 0x002ea80000300a00 */
[----:B------:R-:W-:Y:S04]  /*17c80*/  STL [R1+0x5a70], R29 ;  /* 0x005a701d01007387 */ /* 0x000fe80000100800 */
[----:B------:R-:W-:Y:S01]  /*17c90*/  STL [R1+0x5a6c], R2 ;  /* 0x005a6c0201007387 */ /* 0x000fe20000100800 */
[----:B--2---:R-:W-:Y:S03]  /*17ca0*/  HMMA.16816.F32 R24, R24, R10, R12 ;  /* 0x0000000a1818723c */ /* 0x004fe6000000180c */
[----:B------:R-:W2:Y:S04]  /*17cb0*/  LDL.LU.64 R14, [R1+0x5b30] ;  /* 0x005b3000010e7983 */ /* 0x000ea80000300a00 */
[----:B------:R-:W2:-:S12]  /*17cc0*/  LDL.LU.64 R12, [R1+0x5b28] ;  /* 0x005b2800010c7983 */ /* 0x000e980000300a00 */
[----:B------:R-:W-:Y:S04]  /*17cd0*/  STL.64 [R1+0x140], R24 ;  /* 0x0001401801007387 */ /* 0x000fe80000100a00 */
[----:B------:R-:W-:Y:S04]  /*17ce0*/  STL.64 [R1+0x148], R26 ;  /* 0x0001481a01007387 */ /* 0x000fe80000100a00 */
[----:B------:R-:W0:Y:S02]  /*17cf0*/  LDSM.16.MT88.4 R24, [R0+UR5+0x4080] ;  /* 0x004080050018783b */ /* 0x000e240008004200 */
[----:B0-----:R-:W-:-:S02]  /*17d00*/  MOV R7, R26 ;  /* 0x0000001a00077202 */ /* 0x001fc40000000f00 */
[----:B------:R0:W-:Y:S01]  /*17d10*/  STL [R1+0x20], R24 ;  /* 0x0000201801007387 */ /* 0x0001e20000100800 */
[----:B------:R-:W-:Y:S02]  /*17d20*/  IMAD.MOV.U32 R6, RZ, RZ, R27 ;  /* 0x000000ffff067224 */ /* 0x000fe400078e001b */
[----:B------:R-:W-:Y:S01]  /*17d30*/  IMAD.MOV.U32 R28, RZ, RZ, R25 ;  /* 0x000000ffff1c7224 */ /* 0x000fe200078e0019 */
[----:B------:R-:W2:Y:S04]  /*17d40*/  LDL.LU.64 R26, [R1+0x5b20] ;  /* 0x005b2000011a7983 */ /* 0x000ea80000300a00 */
[----:B0-----:R-:W2:Y:S04]  /*17d50*/  LDL.LU.64 R24, [R1+0x5b18] ;  /* 0x005b180001187983 */ /* 0x001ea80000300a00 */
[----:B------:R-:W-:Y:S04]  /*17d60*/  STL.64 [R1+0x5a80], R6 ;  /* 0x005a800601007387 */ /* 0x000fe80000100a00 */
[----:B------:R0:W-:Y:S04]  /*17d70*/  STL.64 [R1+0x5a78], R4 ;  /* 0x005a780401007387 */ /* 0x0001e80000100a00 */
[----:B0-----:R-:W5:Y:S04]  /*17d80*/  LDL.LU R4, [R1+0xe0] ;  /* 0x0000e00001047983 */ /* 0x001f680000300800 */
[----:B------:R-:W5:Y:S04]  /*17d90*/  LDL.LU R5, [R1+0xe4] ;  /* 0x0000e40001057983 */ /* 0x000f680000300800 */
[----:B------:R-:W5:Y:S04]  /*17da0*/  LDL.LU R6, [R1+0xe8] ;  /* 0x0000e80001067983 */ /* 0x000f680000300800 */
[----:B------:R-:W5:Y:S01]  /*17db0*/  LDL.LU R7, [R1+0xec] ;  /* 0x0000ec0001077983 */ /* 0x000f620000300800 */
[----:B--2---:R-:W-:Y:S03]  /*17dc0*/  HMMA.16816.F32 R12, R12, R10, R24 ;  /* 0x0000000a0c0c723c */ /* 0x004fe60000001818 */
[----:B------:R-:W2:Y:S04]  /*17dd0*/  LDL.LU.64 R26, [R1+0x5b10] ;  /* 0x005b1000011a7983 */ /* 0x000ea80000300a00 */
[----:B------:R-:W2:-:S12]  /*17de0*/  LDL.LU R25, [R1+0x5b08] ;  /* 0x005b080001197983 */ /* 0x000e980000300800 */
[----:B------:R-:W-:Y:S01]  /*17df0*/  MOV R29, R14 ;  /* 0x0000000e001d7202 */ /* 0x000fe20000000f00 */
[----:B------:R-:W-:Y:S01]  /*17e00*/  STL.64 [R1+0xb0], R12 ;  /* 0x0000b00c01007387 */ /* 0x000fe20000100a00 */
[----:B------:R-:W-:-:S03]  /*17e10*/  IMAD.MOV.U32 R2, RZ, RZ, R15 ;  /* 0x000000ffff027224 */ /* 0x000fc600078e000f */
[----:B------:R-:W0:Y:S02]  /*17e20*/  LDSM.16.MT88.4 R12, [R0+UR5+0x4100] ;  /* 0x00410005000c783b */ /* 0x000e240008004200 */
[----:B0-----:R-:W-:Y:S01]  /*17e30*/  MOV R9, R14 ;  /* 0x0000000e00097202 */ /* 0x001fe20000000f00 */
[----:B------:R-:W-:Y:S01]  /*17e40*/  IMAD.MOV.U32 R3, RZ, RZ, R15 ;  /* 0x000000ffff037224 */ /* 0x000fe200078e000f */
[----:B------:R-:W-:Y:S01]  /*17e50*/  MOV R24, R12 ;  /* 0x0000000c00187202 */ /* 0x000fe20000000f00 */
[----:B------:R-:W-:Y:S01]  /*17e60*/  IMAD.MOV.U32 R8, RZ, RZ, R13 ;  /* 0x000000ffff087224 */ /* 0x000fe200078e000d */
[----:B------:R-:W3:Y:S04]  /*17e70*/  LDL.LU.64 R14, [R1+0x5b00] ;  /* 0x005b0000010e7983 */ /* 0x000ee80000300a00 */
[----:B------:R-:W3:Y:S02]  /*17e80*/  LDL.LU.64 R12, [R1+0x5af8] ;  /* 0x005af800010c7983 */ /* 0x000ee40000300a00 */
[----:B---3--:R-:W-:Y:S02]  /*17e90*/  HMMA.16816.F32 R12, R12, R10, R16 ;  /* 0x0000000a0c0c723c */ /* 0x008fe40000001810 */
[----:B------:R-:W3:Y:S04]  /*17ea0*/  LDL.LU.64 R18, [R1+0x5af0] ;  /* 0x005af00001127983 */ /* 0x000ee80000300a00 */
[----:B------:R-:W3:-:S13]  /*17eb0*/  LDL.LU.64 R16, [R1+0x5ae8] ;  /* 0x005ae80001107983 */ /* 0x000eda0000300a00 */
[----:B------:R-:W-:Y:S04]  /*17ec0*/  STL.64 [R1+0x50], R12 ;  /* 0x0000500c01007387 */ /* 0x000fe80000100a00 */
[----:B------:R0:W-:Y:S04]  /*17ed0*/  STL.64 [R1+0x58], R14 ;  /* 0x0000580e01007387 */ /* 0x0001e80000100a00 */
[----:B0-----:R-:W3:Y:S04]  /*17ee0*/  LDL.LU.64 R14, [R1+0x5ae0] ;  /* 0x005ae000010e7983 */ /* 0x001ee80000300a00 */
[----:B------:R-:W3:Y:S02]  /*17ef0*/  LDL.LU.64 R12, [R1+0x5ad8] ;  /* 0x005ad800010c7983 */ /* 0x000ee40000300a00 */
[----:B---3--:R-:W-:Y:S02]  /*17f00*/  HMMA.16816.F32 R12, R12, R10, R16 ;  /* 0x0000000a0c0c723c */ /* 0x008fe40000001810 */
[----:B------:R-:W4:Y:S04]  /*17f10*/  LDL.LU.64 R18, [R1+0x5ad0] ;  /* 0x005ad00001127983 */ /* 0x000f280000300a00 */
[----:B------:R-:W4:-:S13]  /*17f20*/  LDL.LU.64 R16, [R1+0x5ac8] ;  /* 0x005ac80001107983 */ /* 0x000f1a0000300a00 */
[----:B------:R0:W-:Y:S04]  /*17f30*/  STL.64 [R1+0x60], R12 ;  /* 0x0000600c01007387 */ /* 0x0001e80000100a00 */
[----:B------:R1:W-:Y:S01]  /*17f40*/  STL.64 [R1+0x68], R14 ;  /* 0x0000680e01007387 */ /* 0x0003e20000100a00 */
[----:B0-----:R-:W-:Y:S01]  /*17f50*/  MOV R12, R24 ;  /* 0x00000018000c7202 */ /* 0x001fe20000000f00 */
[----:B------:R-:W-:Y:S02]  /*17f60*/  IMAD.MOV.U32 R13, RZ, RZ, R8 ;  /* 0x000000ffff0d7224 */ /* 0x000fe400078e0008 */
[----:B------:R-:W2:Y:S01]  /*17f70*/  LDL.LU R24, [R1+0x5ac4] ;  /* 0x005ac40001187983 */ /* 0x000ea20000300800 */
[----:B-1----:R-:W-:Y:S01]  /*17f80*/  MOV R14, R9 ;  /* 0x00000009000e7202 */ /* 0x002fe20000000f00 */
[----:B------:R-:W-:-:S02]  /*17f90*/  IMAD.MOV.U32 R15, RZ, RZ, R3 ;  /* 0x000000ffff0f7224 */ /* 0x000fc400078e0003 */
[----:B------:R-:W3:Y:S04]  /*17fa0*/  LDL.LU R8, [R1+0x5ac0] ;  /* 0x005ac00001087983 */ /* 0x000ee80000300800 */
[----:B------:R-:W2:Y:S04]  /*17fb0*/  LDL.LU R9, [R1+0x5abc] ;  /* 0x005abc0001097983 */ /* 0x000ea80000300800 */
[----:B------:R-:W2:Y:S01]  /*17fc0*/  LDL.LU R3, [R1+0x5ab8] ;  /* 0x005ab80001037983 */ /* 0x000ea20000300800 */
[----:B----4-:R-:W-:Y:S03]  /*17fd0*/  HMMA.16816.F32 R16, R16, R10, R20 ;  /* 0x0000000a1010723c */ /* 0x010fe60000001814 */
[----:B------:R-:W2:Y:S04]  /*17fe0*/  LDL.LU.64 R22, [R1+0x5ab0] ;  /* 0x005ab00001167983 */ /* 0x000ea80000300a00 */
[----:B------:R-:W2:-:S12]  /*17ff0*/  LDL.LU.64 R20, [R1+0x5aa8] ;  /* 0x005aa80001147983 */ /* 0x000e980000300a00 */
[----:B------:R0:W-:Y:S04]  /*18000*/  STL.64 [R1+0x80], R16 ;  /* 0x0000801001007387 */ /* 0x0001e80000100a00 */
[----:B------:R1:W-:Y:S04]  /*18010*/  STL.64 [R1+0x88], R18 ;  /* 0x0000881201007387 */ /* 0x0003e80000100a00 */
[----:B0-----:R-:W4:Y:S04]  /*18020*/  LDL.LU R16, [R1+0xc0] ;  /* 0x0000c00001107983 */ /* 0x001f280000300800 */
[----:B------:R-:W4:Y:S04]  /*18030*/  LDL.LU R17, [R1+0xc4] ;  /* 0x0000c40001117983 */ /* 0x000f280000300800 */
[----:B-1----:R-:W4:Y:S04]  /*18040*/  LDL.LU R18, [R1+0xc8] ;  /* 0x0000c80001127983 */ /* 0x002f280000300800 */
[----:B------:R-:W4:Y:S01]  /*18050*/  LDL.LU R19, [R1+0xcc] ;  /* 0x0000cc0001137983 */ /* 0x000f220000300800 */
[----:B--2---:R-:W-:Y:S03]  /*18060*/  HMMA.16816.F32 R20, R20, R10, R24 ;  /* 0x0000000a1414723c */ /* 0x004fe60000001818 */
[----:B------:R-:W5:Y:S04]  /*18070*/  LDL.LU.64 R26, [R1+0x5aa0] ;  /* 0x005aa000011a7983 */ /* 0x000f680000300a00 */
[----:B------:R-:W5:-:S12]  /*18080*/  LDL.LU.64 R24, [R1+0x5a98] ;  /* 0x005a980001187983 */ /* 0x000f580000300a00 */
[----:B------:R0:W-:Y:S04]  /*18090*/  STL.64 [R1+0x70], R20 ;  /* 0x0000701401007387 */ /* 0x0001e80000100a00 */
[----:B------:R1:W-:Y:S04]  /*180a0*/  STL.64 [R1+0x78], R22 ;  /* 0x0000781601007387 */ /* 0x0003e80000100a00 */
[----:B0-----:R-:W2:Y:S01]  /*180b0*/  LDL.LU R20, [R1+0x40] ;  /* 0x0000400001147983 */ /* 0x001ea20000300800 */
[----:B------:R-:W-:-:S03]  /*180c0*/  MOV R21, R3 ;  /* 0x0000000300157202 */ /* 0x000fc60000000f00 */
[----:B------:R-:W2:Y:S01]  /*180d0*/  LDL.LU R3, [R1+0x5a90] ;  /* 0x005a900001037983 */ /* 0x000ea20000300800 */
[----:B-1----:R-:W-:Y:S01]  /*180e0*/  IMAD.MOV.U32 R22, RZ, RZ, R9 ;  /* 0x000000ffff167224 */ /* 0x002fe200078e0009 */
[----:B---3--:R-:W-:Y:S02]  /*180f0*/  MOV R23, R8 ;  /* 0x0000000800177202 */ /* 0x008fe40000000f00 */
[----:B------:R-:W3:Y:S04]  /*18100*/  LDL.LU R9, [R1+0x5a8c] ;  /* 0x005a8c0001097983 */ /* 0x000ee80000300800 */
[----:B------:R-:W2:Y:S01]  /*18110*/  LDL.LU R8, [R1+0x5a88] ;  /* 0x005a880001087983 */ /* 0x000ea20000300800 */
[----:B-----5:R-:W-:Y:S03]  /*18120*/  HMMA.16816.F32 R24, R24, R10, R4 ;  /* 0x0000000a1818723c */ /* 0x020fe60000001804 */
[----:B------:R-:W5:Y:S04]  /*18130*/  LDL.LU.64 R6, [R1+0x5a80] ;  /* 0x005a800001067983 */ /* 0x000f680000300a00 */
[----:B------:R-:W4:-:S12]  /*18140*/  LDL.LU.64 R4, [R1+0x5a78] ;  /* 0x005a780001047983 */ /* 0x000f180000300a00 */
[----:B------:R0:W-:Y:S04]  /*18150*/  STL.64 [R1+0xa0], R24 ;  /* 0x0000a01801007387 */ /* 0x0001e80000100a00 */
[----:B------:R3:W-:Y:S04]  /*18160*/  STL.64 [R1+0xa8], R26 ;  /* 0x0000a81a01007387 */ /* 0x0007e80000100a00 */
[----:B0-----:R-:W4:Y:S04]  /*18170*/  LDL.LU R24, [R1+0xd0] ;  /* 0x0000d00001187983 */ /* 0x001f280000300800 */
[----:B------:R-:W4:Y:S01]  /*18180*/  LDL.LU R25, [R1+0xd4] ;  /* 0x0000d40001197983 */ /* 0x000f220000300800 */
[----:B---3--:R-:W-:Y:S01]  /*18190*/  IMAD.MOV.U32 R26, RZ, RZ, R9 ;  /* 0x000000ffff1a7224 */ /* 0x008fe200078e0009 */
[----:B--2---:R-:W-:-:S02]  /*181a0*/  MOV R27, R8 ;  /* 0x00000008001b7202 */ /* 0x004fc40000000f00 */
[----:B------:R-:W-:Y:S04]  /*181b0*/  STL [R1+0x5a40], R0 ;  /* 0x005a400001007387 */ /* 0x000fe80000100800 */
[----:B------:R-:W-:Y:S01]  /*181c0*/  LDSM.16.MT88.4 R8, [R0+UR5+0x4180] ;  /* 0x004180050008783b */ /* 0x000fe20008004200 */
[----:B----4-:R-:W-:Y:S03]  /*181d0*/  HMMA.16816.F32 R24, R20, R4, R24 ;  /* 0x000000041418723c */ /* 0x010fe60000001818 */
[----:B------:R-:W0:Y:S04]  /*181e0*/  LDSM.16.MT88.4 R20, [R3+UR5+0x4000] ;  /* 0x004000050314783b */ /* 0x000e280008004200 */
[----:B0-----:R-:W-:-:S12]  /*181f0*/  STL.64 [R1+0x5a60], R22 ;  /* 0x005a601601007387 */ /* 0x001fd80000100a00 */
[----:B------:R-:W-:Y:S04]  /*18200*/  STL.64 [R1+0x90], R24 ;  /* 0x0000901801007387 */ /* 0x000fe80000100a00 */
[----:B------:R-:W-:Y:S04]  /*18210*/  STL.64 [R1+0x98], R26 ;  /* 0x0000981a01007387 */ /* 0x000fe80000100a00 */
[----:B------:R-:W0:Y:S04]  /*18220*/  LDSM.16.MT88.4 R24, [R3+UR5+0x4080] ;  /* 0x004080050318783b */ /* 0x000e280008004200 */
[----:B------:R1:W-:Y:S04]  /*18230*/  STL.64 [R1+0x5a58], R20 ;  /* 0x005a581401007387 */ /* 0x0003e80000100a00 */
[----:B-1----:R-:W2:Y:S01]  /*18240*/  LDL.LU R20, [R1+0x20] ;  /* 0x0000200001147983 */ /* 0x002ea20000300800 */
[----:B------:R-:W-:-:S03]  /*18250*/  IMAD.MOV.U32 R21, RZ, RZ, R28 ;  /* 0x000000ffff157224 */ /* 0x000fc600078e001c */
[----:B------:R-:W3:Y:S04]  /*18260*/  LDL.LU R28, [R1+0x5a74] ;  /* 0x005a7400011c7983 */ /* 0x000ee80000300800 */
[----:B0-----:R-:W-:Y:S04]  /*18270*/  STL.64 [R1+0x5a50], R26 ;  /* 0x005a501a01007387 */ /* 0x001fe80000100a00 */
[----:B------:R0:W-:Y:S04]  /*18280*/  STL.64 [R1+0x5a48], R24 ;  /* 0x005a481801007387 */ /* 0x0001e80000100a00 */
[----:B0-----:R-:W2:Y:S04]  /*18290*/  LDL.LU R24, [R1+0x170] ;  /* 0x0001700001187983 */ /* 0x001ea80000300800 */
[----:B------:R-:W2:Y:S04]  /*182a0*/  LDL.LU R25, [R1+0x174] ;  /* 0x0001740001197983 */ /* 0x000ea80000300800 */
[----:B------:R-:W2:Y:S04]  /*182b0*/  LDL.LU R26, [R1+0x178] ;  /* 0x00017800011a7983 */ /* 0x000ea80000300800 */
[----:B------:R-:W2:Y:S01]  /*182c0*/  LDL.LU R27, [R1+0x17c] ;  /* 0x00017c00011b7983 */ /* 0x000ea20000300800 */
[----:B-----5:R-:W-:Y:S01]  /*182d0*/  MOV R22, R7 ;  /* 0x0000000700167202 */ /* 0x020fe20000000f00 */
[----:B------:R-:W-:Y:S01]  /*182e0*/  IMAD.MOV.U32 R23, RZ, RZ, R6 ;  /* 0x000000ffff177224 */ /* 0x000fe200078e0006 */
[----:B------:R-:W-:-:S15]  /*182f0*/  HMMA.16816.F32 R12, R12, R4, R16 ;  /* 0x000000040c0c723c */ /* 0x000fde0000001810 */
[----:B------:R-:W-:-:S04]  /*18300*/  NOP ;  /* 0x0000000000007918 */ /* 0x000fc80000000000 */
[----:B------:R-:W-:Y:S01]  /*18310*/  IMAD.MOV.U32 R6, RZ, RZ, R14 ;  /* 0x000000ffff067224 */ /* 0x000fe200078e000e */
[----:B------:R-:W-:Y:S01]  /*18320*/  MOV R7, R15 ;  /* 0x0000000f00077202 */ /* 0x000fe20000000f00 */
[----:B---3--:R-:W-:Y:S01]  /*18330*/  LDSM.16.MT88.4 R16, [R28+UR5+0x4000] ;  /* 0x004000051c10783b */ /* 0x008fe20008004200 */
[----:B--2---:R-:W-:Y:S03]  /*18340*/  HMMA.16816.F32 R24, R20, R4, R24 ;  /* 0x000000041418723c */ /* 0x004fe60000001818 */
[----:B------:R-:W0:Y:S04]  /*18350*/  LDSM.16.MT88.4 R20, [R3+UR5+0x4100] ;  /* 0x004100050314783b */ /* 0x000e280008004200 */
[----:B0-----:R-:W-:-:S12]  /*18360*/  STL.64 [R1+0x30], R20 ;  /* 0x0000301401007387 */ /* 0x001fd80000100a00 */
[----:B------:R-:W-:Y:S04]  /*18370*/  STL.64 [R1+0x40], R24 ;  /* 0x0000401801007387 */ /* 0x000fe80000100a00 */
[----:B------:R-:W-:Y:S04]  /*18380*/  STL.64 [R1+0x48], R26 ;  /* 0x0000481a01007387 */ /* 0x000fe80000100a00 */
[----:B------:R-:W-:Y:S04]  /*18390*/  STL [R1+0x38], R22 ;  /* 0x0000381601007387 */ /* 0x000fe80000100800 */
[----:B------:R-:W-:Y:S04]  /*183a0*/  STL.64 [R1+0xd0], R12 ;  /* 0x0000d00c01007387 */ /* 0x000fe80000100a00 */
[----:B------:R-:W0:Y:S04]  /*183b0*/  LDSM.16.MT88.4 R12, [R3+UR5+0x4180] ;  /* 0x00418005030c783b */ /* 0x000e280008004200 */
[----:B------:R-:W-:Y:S04]  /*183c0*/  STL [R1+0x5984], R7 ;  /* 0x0059840701007387 */ /* 0x000fe80000100800 */
[----:B------:R-:W-:Y:S04]  /*183d0*/  STL [R1+0x5980], R6 ;  /* 0x0059800601007387 */ /* 0x000fe80000100800 */
[----:B------:R1:W-:Y:S02]  /*183e0*/  STL [R1+0x5988], R3 ;  /* 0x0059880301007387 */ /* 0x0003e40000100800 */
[----:B-1----:R-:W-:Y:S01]  /*183f0*/  MOV R3, R19 ;  /* 0x0000001300037202 */ /* 0x002fe20000000f00 */
[----:B0-----:R-:W-:Y:S01]  /*18400*/  IMAD.MOV.U32 R21, RZ, RZ, R12 ;  /* 0x000000ffff157224 */ /* 0x001fe200078e000c */
[----:B------:R-:W-:Y:S01]  /*18410*/  MOV R20, R13 ;  /* 0x0000000d00147202 */ /* 0x000fe20000000f00 */
[----:B------:R-:W-:Y:S01]  /*18420*/  IMAD.MOV.U32 R7, RZ, RZ, R14 ;  /* 0x000000ffff077224 */ /* 0x000fe200078e000e */
[----:B------:R-:W-:Y:S01]  /*18430*/  MOV R13, R17 ;  /* 0x00000011000d7202 */ /* 0x000fe20000000f00 */
[----:B------:R-:W-:-:S02]  /*18440*/  IMAD.MOV.U32 R14, RZ, RZ, R16 ;  /* 0x000000ffff0e7224 */ /* 0x000fc400078e0010 */
[----:B------:R-:W-:Y:S02]  /*18450*/  IMAD.MOV.U32 R12, RZ, RZ, R18 ;  /* 0x000000ffff0c7224 */ /* 0x000fe400078e0012 */
[----:B------:R-:W0:Y:S01]  /*18460*/  LDSM.16.MT88.4 R16, [R28+UR5+0x4080] ;  /* 0x004080051c10783b */ /* 0x000e220008004200 */
[----:B------:R-:W-:Y:S02]  /*18470*/  MOV R0, R23 ;  /* 0x0000001700007202 */ /* 0x000fe40000000f00 */
[----:B------:R-:W-:Y:S01]  /*18480*/  MOV R6, R15 ;  /* 0x0000000f00067202 */ /* 0x000fe20000000f00 */
[----:B0-----:R-:W-:Y:S01]  /*18490*/  IMAD.MOV.U32 R24, RZ, RZ, R16 ;  /* 0x000000ffff187224 */ /* 0x001fe200078e0010 */
[----:B------:R-:W-:Y:S01]  /*184a0*/  MOV R23, R17 ;  /* 0x0000001100177202 */ /* 0x000fe20000000f00 */
[----:B------:R-:W-:Y:S01]  /*184b0*/  IMAD.MOV.U32 R22, RZ, RZ, R18 ;  /* 0x000000ffff167224 */ /* 0x000fe200078e0012 */
[----:B------:R-:W-:Y:S02]  /*184c0*/  MOV R15, R19 ;  /* 0x00000013000f7202 */ /* 0x000fe40000000f00 */
[----:B------:R-:W0:Y:S04]  /*184d0*/  LDSM.16.MT88.4 R16, [R28+UR5+0x4100] ;  /* 0x004100051c10783b */ /* 0x000e280008004200 */
[----:B0-----:R0:W-:Y:S04]  /*184e0*/  STL.64 [R1+0x59c8], R18 ;  /* 0x0059c81201007387 */ /* 0x0011e80000100a00 */
[----:B------:R1:W-:Y:S01]  /*184f0*/  STL.64 [R1+0x59c0], R16 ;  /* 0x0059c01001007387 */ /* 0x0003e20000100a00 */
[----:B0-----:R-:W-:Y:S01]  /*18500*/  IMAD.MOV.U32 R18, RZ, RZ, R22 ;  /* 0x000000ffff127224 */ /* 0x001fe200078e0016 */
[----:B------:R-:W-:Y:S01]  /*18510*/  MOV R19, R15 ;  /* 0x0000000f00137202 */ /* 0x000fe20000000f00 */
[----:B-1----:R-:W-:Y:S01]  /*18520*/  IMAD.MOV.U32 R16, RZ, RZ, R24 ;  /* 0x000000ffff107224 */ /* 0x002fe200078e0018 */
[----:B------:R-:W-:-:S03]  /*18530*/  MOV R17, R23 ;  /* 0x0000001700117202 */ /* 0x000fc60000000f00 */
[----:B------:R0:W-:Y:S04]  /*18540*/  STL.64 [R1+0x59e8], R18 ;  /* 0x0059e81201007387 */ /* 0x0001e80000100a00 */
[----:B------:R1:W-:Y:S01]  /*18550*/  STL.64 [R1+0x59e0], R16 ;  /* 0x0059e01001007387 */ /* 0x0003e20000100a00 */
[----:B0-----:R-:W-:Y:S02]  /*18560*/  IMAD.MOV.U32 R18, RZ, RZ, R12 ;  /* 0x000000ffff127224 */ /* 0x001fe400078e000c */
[----:B-1----:R-:W-:Y:S01]  /*18570*/  IMAD.MOV.U32 R16, RZ, RZ, R14 ;  /* 0x000000ffff107224 */ /* 0x002fe200078e000e */
[----:B------:R-:W-:Y:S02]  /*18580*/  MOV R17, R13 ;  /* 0x0000000d00117202 */ /* 0x000fe40000000f00 */
[----:B------:R-:W0:Y:S01]  /*18590*/  LDSM.16.MT88.4 R12, [R28+UR5+0x4180] ;  /* 0x004180051c0c783b */ /* 0x000e220008004200 */
[----:B------:R-:W-:-:S05]  /*185a0*/  MOV R19, R3 ;  /* 0x0000000300137202 */ /* 0x000fca0000000f00 */
[----:B------:R1:W-:Y:S04]  /*185b0*/  STL.64 [R1+0x5a08], R18 ;  /* 0x005a081201007387 */ /* 0x0003e80000100a00 */
[----:B------:R2:W-:Y:S01]  /*185c0*/  STL.64 [R1+0x5a00], R16 ;  /* 0x005a001001007387 */ /* 0x0005e20000100a00 */
[----:B-1----:R-:W-:Y:S01]  /*185d0*/  IMAD.MOV.U32 R18, RZ, RZ, R7 ;  /* 0x000000ffff127224 */ /* 0x002fe200078e0007 */
[----:B------:R-:W-:Y:S02]  /*185e0*/  MOV R19, R6 ;  /* 0x0000000600137202 */ /* 0x000fe40000000f00 */
[----:B--2---:R-:W-:Y:S01]  /*185f0*/  MOV R17, R20 ;  /* 0x0000001400117202 */ /* 0x004fe20000000f00 */
[----:B------:R-:W-:Y:S01]  /*18600*/  IMAD.MOV.U32 R16, RZ, RZ, R21 ;  /* 0x000000ffff107224 */ /* 0x000fe200078e0015 */
[----:B0-----:R0:W-:Y:S04]  /*18610*/  STL.64 [R1+0x59b8], R14 ;  /* 0x0059b80e01007387 */ /* 0x0011e80000100a00 */
[----:B------:R1:W-:Y:S01]  /*18620*/  STL.64 [R1+0x59b0], R12 ;  /* 0x0059b00c01007387 */ /* 0x0003e20000100a00 */
[----:B0-----:R-:W-:Y:S01]  /*18630*/  IMAD.MOV.U32 R14, RZ, RZ, R29 ;  /* 0x000000ffff0e7224 */ /* 0x001fe200078e001d */
[----:B------:R-:W-:-:S02]  /*18640*/  MOV R15, R2 ;  /* 0x00000002000f7202 */ /* 0x000fc40000000f00 */
[----:B-1----:R-:W2:Y:S04]  /*18650*/  LDL.LU R12, [R1+0xb0] ;  /* 0x0000b000010c7983 */ /* 0x002ea80000300800 */
[----:B------:R-:W2:Y:S04]  /*18660*/  LDL.LU R13, [R1+0xb4] ;  /* 0x0000b400010d7983 */ /* 0x000ea80000300800 */
[----:B------:R-:W3:Y:S04]  /*18670*/  LDL.LU R29, [R1+0x5a70] ;  /* 0x005a7000011d7983 */ /* 0x000ee80000300800 */
[----:B------:R-:W4:Y:S04]  /*18680*/  LDL.LU R2, [R1+0x5a6c] ;  /* 0x005a6c0001027983 */ /* 0x000f280000300800 */
[----:B------:R-:W5:Y:S04]  /*18690*/  LDL.LU R24, [R1+0x1c0] ;  /* 0x0001c00001187983 */ /* 0x000f680000300800 */
[----:B------:R-:W5:Y:S04]  /*186a0*/  LDL.LU R25, [R1+0x1c4] ;  /* 0x0001c40001197983 */ /* 0x000f680000300800 */
[----:B------:R-:W5:Y:S04]  /*186b0*/  LDL.LU R26, [R1+0x1c8] ;  /* 0x0001c800011a7983 */ /* 0x000f680000300800 */
[----:B------:R-:W5:Y:S04]  /*186c0*/  LDL.LU R27, [R1+0x1cc] ;  /* 0x0001cc00011b7983 */ /* 0x000f680000300800 */
[----:B------:R-:W2:Y:S04]  /*186d0*/  LDL.LU R20, [R1+0x1b0] ;  /* 0x0001b00001147983 */ /* 0x000ea80000300800 */
[----:B------:R-:W2:Y:S04]  /*186e0*/  LDL.LU R21, [R1+0x1b4] ;  /* 0x0001b40001157983 */ /* 0x000ea80000300800 */
[----:B------:R-:W2:Y:S04]  /*186f0*/  LDL.LU R22, [R1+0x1b8] ;  /* 0x0001b80001167983 */ /* 0x000ea80000300800 */
[----:B------:R-:W2:Y:S04]  /*18700*/  LDL.LU R23, [R1+0x1bc] ;  /* 0x0001bc0001177983 */ /* 0x000ea80000300800 */
[----:B------:R-:W-:Y:S04]  /*18710*/  STL.64 [R1+0x5a28], R18 ;  /* 0x005a281201007387 */ /* 0x000fe80000100a00 */
[----:B------:R0:W-:Y:S04]  /*18720*/  STL.64 [R1+0x5a20], R16 ;  /* 0x005a201001007387 */ /* 0x0001e80000100a00 */
[----:B0-----:R-:W2:Y:S04]  /*18730*/  LDL.LU R16, [R1+0x190] ;  /* 0x0001900001107983 */ /* 0x001ea80000300800 */
[----:B------:R-:W2:Y:S04]  /*18740*/  LDL.LU R17, [R1+0x194] ;  /* 0x0001940001117983 */ /* 0x000ea80000300800 */
[----:B------:R-:W2:Y:S04]  /*18750*/  LDL.LU R18, [R1+0x198] ;  /* 0x0001980001127983 */ /* 0x000ea80000300800 */
[----:B------:R-:W2:Y:S04]  /*18760*/  LDL.LU R19, [R1+0x19c] ;  /* 0x00019c0001137983 */ /* 0x000ea80000300800 */
[----:B--2---:R-:W-:Y:S04]  /*18770*/  STL.64 [R1+0x5a38], R18 ;  /* 0x005a381201007387 */ /* 0x004fe80000100a00 */
[----:B------:R0:W-:Y:S04]  /*18780*/  STL.64 [R1+0x5a30], R16 ;  /* 0x005a301001007387 */ /* 0x0001e80000100a00 */
[----:B0-----:R-:W2:Y:S04]  /*18790*/  LDL.LU R16, [R1+0x1a0] ;  /* 0x0001a00001107983 */ /* 0x001ea80000300800 */
        /* <DEDUP_REMOVED lines=12> */
[----:B------:R-:W2:Y:S01]  /*18860*/  LDL.LU R13, [R1+0x164] ;  /* 0x00016400010d7983 */ /* 0x000ea20000300800 */
[----:B----4-:R-:W-:Y:S01]  /*18870*/  IMAD.MOV.U32 R14, RZ, RZ, R2 ;  /* 0x000000ffff0e7224 */ /* 0x010fe200078e0002 */
[----:B---3--:R-:W-:-:S02]  /*18880*/  MOV R15, R29 ;  /* 0x0000001d000f7202 */ /* 0x008fc40000000f00 */
[----:B------:R-:W3:Y:S04]  /*18890*/  LDL.LU R2, [R1+0x5a68] ;  /* 0x005a680001027983 */ /* 0x000ee80000300800 */
[----:B------:R-:W-:Y:S01]  /*188a0*/  STL.64 [R1+0x5a18], R14 ;  /* 0x005a180e01007387 */ /* 0x000fe20000100a00 */
[-C--:B------:R-:W-:Y:S03]  /*188b0*/  HMMA.16816.F32 R8, R8, R4.reuse, R20 ;  /* 0x000000040808723c */ /* 0x080fe60000001814 */
[----:B--2---:R0:W-:Y:S04]  /*188c0*/  STL.64 [R1+0x5a10], R12 ;  /* 0x005a100c01007387 */ /* 0x0041e80000100a00 */
[----:B0-----:R-:W2:Y:S04]  /*188d0*/  LDL.LU R12, [R1+0x180] ;  /* 0x00018000010c7983 */ /* 0x001ea80000300800 */
[----:B------:R-:W2:Y:S04]  /*188e0*/  LDL.LU R13, [R1+0x184] ;  /* 0x00018400010d7983 */ /* 0x000ea80000300800 */
[----:B------:R-:W2:Y:S04]  /*188f0*/  LDL.LU R14, [R1+0x188] ;  /* 0x00018800010e7983 */ /* 0x000ea80000300800 */
[----:B------:R-:W2:Y:S04]  /*18900*/  LDL.LU R15, [R1+0x18c] ;  /* 0x00018c00010f7983 */ /* 0x000ea80000300800 */
[----:B------:R-:W5:Y:S04]  /*18910*/  LDL.LU.64 R22, [R1+0x5a60] ;  /* 0x005a600001167983 */ /* 0x000f680000300a00 */
[----:B------:R-:W5:Y:S04]  /*18920*/  LDL.LU.64 R20, [R1+0x5a58] ;  /* 0x005a580001147983 */ /* 0x000f680000300a00 */
[----:B------:R-:W-:Y:S04]  /*18930*/  STL.64 [R1+0xf0], R8 ;  /* 0x0000f00801007387 */ /* 0x000fe80000100a00 */
[----:B------:R-:W-:Y:S01]  /*18940*/  STL [R1+0xf8], R10 ;  /* 0x0000f80a01007387 */ /* 0x000fe20000100800 */
[----:B-----5:R-:W-:Y:S03]  /*18950*/  HMMA.16816.F32 R20, R20, R4, R24 ;  /* 0x000000041414723c */ /* 0x020fe60000001818 */
[----:B------:R-:W4:Y:S04]  /*18960*/  LDL.LU.64 R26, [R1+0x5a50] ;  /* 0x005a5000011a7983 */ /* 0x000f280000300a00 */
[----:B------:R-:W4:-:S12]  /*18970*/  LDL.LU.64 R24, [R1+0x5a48] ;  /* 0x005a480001187983 */ /* 0x000f180000300a00 */
[----:B------:R0:W-:Y:S04]  /*18980*/  STL.64 [R1+0x130], R20 ;  /* 0x0001301401007387 */ /* 0x0001e80000100a00 */
[----:B------:R1:W-:Y:S04]  /*18990*/  STL.64 [R1+0x138], R22 ;  /* 0x0001381601007387 */ /* 0x0003e80000100a00 */
[----:B0-----:R-:W5:Y:S04]  /*189a0*/  LDL.LU R20, [R1+0x30] ;  /* 0x0000300001147983 */ /* 0x001f680000300800 */
[----:B------:R-:W5:Y:S01]  /*189b0*/  LDL.LU R21, [R1+0x34] ;  /* 0x0000340001157983 */ /* 0x000f620000300800 */
[----:B-1----:R-:W-:-:S03]  /*189c0*/  MOV R23, R0 ;  /* 0x0000000000177202 */ /* 0x002fc60000000f00 */
[----:B------:R-:W5:Y:S04]  /*189d0*/  LDL.LU R22, [R1+0x38] ;  /* 0x0000380001167983 */ /* 0x000f680000300800 */
[----:B------:R-:W2:Y:S01]  /*189e0*/  LDL.LU R0, [R1+0x5a40] ;  /* 0x005a400001007983 */ /* 0x000ea20000300800 */
[----:B----4-:R-:W-:Y:S03]  /*189f0*/  HMMA.16816.F32 R24, R24, R4, R16 ;  /* 0x000000041818723c */ /* 0x010fe60000001810 */
[----:B------:R-:W5:Y:S04]  /*18a00*/  LDL.LU.64 R18, [R1+0x5a38] ;  /* 0x005a380001127983 */ /* 0x000f680000300a00 */
[----:B------:R-:W5:-:S12]  /*18a10*/  LDL.LU.64 R16, [R1+0x5a30] ;  /* 0x005a300001107983 */ /* 0x000f580000300a00 */
[----:B------:R-:W-:Y:S04]  /*18a20*/  STL.64 [R1+0x110], R24 ;  /* 0x0001101801007387 */ /* 0x000fe80000100a00 */
[----:B------:R-:W-:Y:S04]  /*18a30*/  STL.64 [R1+0x118], R26 ;  /* 0x0001181a01007387 */ /* 0x000fe80000100a00 */
[----:B---3--:R-:W0:Y:S04]  /*18a40*/  LDSM.16.MT88.4 R24, [R2+UR5+0x4080] ;  /* 0x004080050218783b */ /* 0x008e280008004200 */
[----:B0-----:R-:W-:Y:S04]  /*18a50*/  STL.64 [R1+0x59a8], R26 ;  /* 0x0059a81a01007387 */ /* 0x001fe80000100a00 */
[----:B------:R0:W-:Y:S04]  /*18a60*/  STL.64 [R1+0x59a0], R24 ;  /* 0x0059a01801007387 */ /* 0x0001e80000100a00 */
[----:B0-----:R-:W3:Y:S04]  /*18a70*/  LDL.LU R24, [R1+0x60] ;  /* 0x0000600001187983 */ /* 0x001ee80000300800 */
[----:B------:R-:W3:Y:S04]  /*18a80*/  LDL.LU R25, [R1+0x64] ;  /* 0x0000640001197983 */ /* 0x000ee80000300800 */
[----:B------:R-:W3:Y:S04]  /*18a90*/  LDL.LU R26, [R1+0x68] ;  /* 0x00006800011a7983 */ /* 0x000ee80000300800 */
[----:B------:R-:W3:Y:S01]  /*18aa0*/  LDL.LU R27, [R1+0x6c] ;  /* 0x00006c00011b7983 */ /* 0x000ee20000300800 */
[----:B-----5:R-:W-:Y:S03]  /*18ab0*/  HMMA.16816.F32 R20, R20, R4, R16 ;  /* 0x000000041414723c */ /* 0x020fe60000001810 */
[----:B------:R-:W2:Y:S04]  /*18ac0*/  LDL.LU.64 R18, [R1+0x5a28] ;  /* 0x005a280001127983 */ /* 0x000ea80000300a00 */
[----:B------:R-:W2:-:S12]  /*18ad0*/  LDL.LU.64 R16, [R1+0x5a20] ;  /* 0x005a200001107983 */ /* 0x000e980000300a00 */
[----:B------:R-:W-:Y:S04]  /*18ae0*/  STL.64 [R1+0x100], R20 ;  /* 0x0001001401007387 */ /* 0x000fe80000100a00 */
[----:B------:R-:W-:Y:S04]  /*18af0*/  STL.64 [R1+0x108], R22 ;  /* 0x0001081601007387 */ /* 0x000fe80000100a00 */
[----:B------:R-:W0:Y:S04]  /*18b00*/  LDSM.16.MT88.4 R20, [R2+UR5+0x4100] ;  /* 0x004100050214783b */ /* 0x000e280008004200 */
[----:B0-----:R-:W-:Y:S04]  /*18b10*/  STL.64 [R1+0x5998], R22 ;  /* 0x0059981601007387 */ /* 0x001fe80000100a00 */
[----:B------:R0:W-:Y:S04]  /*18b20*/  STL.64 [R1+0x5990], R20 ;  /* 0x0059901401007387 */ /* 0x0001e80000100a00 */
[----:B0-----:R-:W4:Y:S04]  /*18b30*/  LDL.LU R20, [R1+0x80] ;  /* 0x0000800001147983 */ /* 0x001f280000300800 */
[----:B------:R-:W4:Y:S04]  /*18b40*/  LDL.LU R21, [R1+0x84] ;  /* 0x0000840001157983 */ /* 0x000f280000300800 */
[----:B------:R-:W4:Y:S04]  /*18b50*/  LDL.LU R22, [R1+0x88] ;  /* 0x0000880001167983 */ /* 0x000f280000300800 */
[----:B------:R-:W4:Y:S01]  /*18b60*/  LDL.LU R23, [R1+0x8c] ;  /* 0x00008c0001177983 */ /* 0x000f220000300800 */
[----:B--2---:R-:W-:Y:S03]  /*18b70*/  HMMA.16816.F32 R16, R16, R4, R12 ;  /* 0x000000041010723c */ /* 0x004fe6000000180c */
        /* <DEDUP_REMOVED lines=23> */
[----:B------:R0:W-:Y:S04]  /*18cf0*/  STL.64 [R1+0x150], R16 ;  /* 0x0001501001007387 */ /* 0x0001e80000100a00 */
[----:B------:R1:W-:Y:S04]  /*18d00*/  STL.64 [R1+0x158], R18 ;  /* 0x0001581201007387 */ /* 0x0003e80000100a00 */
[----:B0-----:R-:W2:Y:S04]  /*18d10*/  LDL.LU R16, [R1+0x50] ;  /* 0x0000500001107983 */ /* 0x001ea80000300800 */
[----:B------:R-:W2:Y:S04]  /*18d20*/  LDL.LU R17, [R1+0x54] ;  /* 0x0000540001117983 */ /* 0x000ea80000300800 */
[----:B-1----:R-:W2:Y:S04]  /*18d30*/  LDL.LU R18, [R1+0x58] ;  /* 0x0000580001127983 */ /* 0x002ea80000300800 */
[----:B------:R-:W2:Y:S01]  /*18d40*/  LDL.LU R19, [R1+0x5c] ;  /* 0x00005c0001137983 */ /* 0x000ea20000300800 */
[----:B------:R-:W-:-:S03]  /*18d50*/  IMAD.MOV.U32 R29, RZ, RZ, R11 ;  /* 0x000000ffff1d7224 */ /* 0x000fc600078e000b */
[----:B------:R-:W-:Y:S01]  /*18d60*/  LDSM.16.MT88.4 R8, [R2+UR5+0x4000] ;  /* 0x004000050208783b */ /* 0x000fe20008004200 */
[----:B--2---:R-:W-:Y:S03]  /*18d70*/  HMMA.16816.F32 R16, R12, R4, R16 ;  /* 0x000000040c10723c */ /* 0x004fe60000001810 */
[----:B------:R-:W0:-:S15]  /*18d80*/  LDSM.16.MT88.4 R12, [R2+UR5+0x4180] ;  /* 0x00418005020c783b */ /* 0x000e1e0008004200 */
[----:B------:R-:W-:Y:S01]  /*18d90*/  NOP ;  /* 0x0000000000007918 */ /* 0x000fe20000000000 */
[----:B------:R-:W-:Y:S04]  /*18da0*/  STL.64 [R1+0x190], R16 ;  /* 0x0001901001007387 */ /* 0x000fe80000100a00 */
[----:B------:R0:W-:Y:S02]  /*18db0*/  STL.64 [R1+0x198], R18 ;  /* 0x0001981201007387 */ /* 0x0001e40000100a00 */
[----:B0-----:R-:W-:Y:S01]  /*18dc0*/  IMAD.MOV.U32 R19, RZ, RZ, R12 ;  /* 0x000000ffff137224 */ /* 0x001fe200078e000c */
[----:B------:R-:W-:Y:S01]  /*18dd0*/  MOV R18, R13 ;  /* 0x0000000d00127202 */ /* 0x000fe20000000f00 */
[----:B------:R-:W-:Y:S01]  /*18de0*/  IMAD.MOV.U32 R17, RZ, RZ, R14 ;  /* 0x000000ffff117224 */ /* 0x000fe200078e000e */
[----:B------:R-:W-:Y:S02]  /*18df0*/  MOV R16, R15 ;  /* 0x0000000f00107202 */ /* 0x000fe40000000f00 */
[----:B---3--:R-:W-:Y:S01]  /*18e00*/  HMMA.16816.F32 R12, R8, R4, R24 ;  /* 0x00000004080c723c */ /* 0x008fe20000001818 */
[----:B------:R-:W0:Y:S04]  /*18e10*/  LDSM.16.MT88.4 R24, [R0+UR5+0x6000] ;  /* 0x006000050018783b */ /* 0x000e280008004200 */
[----:B------:R-:W-:Y:S04]  /*18e20*/  STL [R1+0x58e0], R2 ;  /* 0x0058e00201007387 */ /* 0x000fe80000100800 */
[----:B------:R-:W2:Y:S10]  /*18e30*/  LDL.LU R8, [R1+0x70] ;  /* 0x0000700001087983 */ /* 0x000eb40000300800 */
[----:B------:R-:W-:Y:S04]  /*18e40*/  STL.64 [R1+0x1b0], R12 ;  /* 0x0001b00c01007387 */ /* 0x000fe80000100a00 */
[----:B------:R0:W-:Y:S04]  /*18e50*/  STL.64 [R1+0x1b8], R14 ;  /* 0x0001b80e01007387 */ /* 0x0001e80000100a00 */
[----:B------:R-:W2:Y:S04]  /*18e60*/  LDL.LU R9, [R1+0x74] ;  /* 0x0000740001097983 */ /* 0x000ea80000300800 */
[----:B------:R-:W2:Y:S04]  /*18e70*/  LDL.LU R10, [R1+0x78] ;  /* 0x00007800010a7983 */ /* 0x000ea80000300800 */
[----:B------:R-:W2:Y:S01]  /*18e80*/  LDL.LU R11, [R1+0x7c] ;  /* 0x00007c00010b7983 */ /* 0x000ea20000300800 */
[----:B0-----:R-:W-:Y:S01]  /*18e90*/  IMAD.MOV.U32 R14, RZ, RZ, R24 ;  /* 0x000000ffff0e7224 */ /* 0x001fe200078e0018 */
[----:B------:R-:W-:Y:S01]  /*18ea0*/  MOV R13, R25 ;  /* 0x00000019000d7202 */ /* 0x000fe20000000f00 */
[----:B------:R-:W-:Y:S01]  /*18eb0*/  IMAD.MOV.U32 R12, RZ, RZ, R26 ;  /* 0x000000ffff0c7224 */ /* 0x000fe200078e001a */
[----:B------:R-:W-:-:S02]  /*18ec0*/  MOV R2, R27 ;  /* 0x0000001b00027202 */ /* 0x000fc40000000f00 */
[----:B------:R-:W0:Y:S02]  /*18ed0*/  LDSM.16.MT88.4 R24, [R0+UR5+0x6080] ;  /* 0x006080050018783b */ /* 0x000e240008004200 */
[----:B0-----:R-:W-:Y:S01]  /*18ee0*/  IMAD.MOV.U32 R6, RZ, RZ, R26 ;  /* 0x000000ffff067224 */ /* 0x001fe200078e001a */
[----:B------:R-:W-:Y:S01]  /*18ef0*/  MOV R15, R27 ;  /* 0x0000001b000f7202 */ /* 0x000fe20000000f00 */
[----:B------:R-:W-:Y:S01]  /*18f00*/  IMAD.MOV.U32 R3, RZ, RZ, R24 ;  /* 0x000000ffff037224 */ /* 0x000fe200078e0018 */
[----:B------:R-:W-:Y:S01]  /*18f10*/  MOV R7, R25 ;  /* 0x0000001900077202 */ /* 0x000fe20000000f00 */
[----:B------:R-:W4:Y:S04]  /*18f20*/  LDL.LU.64 R26, [R1+0x59a8] ;  /* 0x0059a800011a7983 */ /* 0x000f280000300a00 */
[----:B------:R-:W4:Y:S02]  /*18f30*/  LDL.LU.64 R24, [R1+0x59a0] ;  /* 0x0059a00001187983 */ /* 0x000f240000300a00 */
[----:B----4-:R-:W-:Y:S02]  /*18f40*/  HMMA.16816.F32 R24, R24, R4, R20 ;  /* 0x000000041818723c */ /* 0x010fe40000001814 */
[----:B------:R-:W0:-:S15]  /*18f50*/  LDSM.16.MT88.4 R20, [R0+UR5+0x6100] ;  /* 0x006100050014783b */ /* 0x000e1e0008004200 */
[----:B------:R-:W-:Y:S02]  /*18f60*/  NOP ;  /* 0x0000000000007918 */ /* 0x000fe40000000000 */
[----:B------:R0:W-:Y:S04]  /*18f70*/  STL.64 [R1+0x170], R24 ;  /* 0x0001701801007387 */ /* 0x0001e80000100a00 */
[----:B------:R1:W-:Y:S01]  /*18f80*/  STL.64 [R1+0x178], R26 ;  /* 0x0001781a01007387 */ /* 0x0003e20000100a00 */
[----:B0-----:R-:W-:Y:S01]  /*18f90*/  IMAD.MOV.U32 R25, RZ, RZ, R22 ;  /* 0x000000ffff197224 */ /* 0x001fe200078e0016 */
[----:B------:R-:W-:Y:S01]  /*18fa0*/  MOV R24, R23 ;  /* 0x0000001700187202 */ /* 0x000fe20000000f00 */
[----:B-1----:R-:W-:Y:S01]  /*18fb0*/  IMAD.MOV.U32 R27, RZ, RZ, R20 ;  /* 0x000000ffff1b7224 */ /* 0x002fe200078e0014 */
[----:B------:R-:W-:Y:S01]  /*18fc0*/  MOV R26, R21 ;  /* 0x00000015001a7202 */ /* 0x000fe20000000f00 */
[----:B------:R-:W2:Y:S04]  /*18fd0*/  LDL.LU.64 R22, [R1+0x5998] ;  /* 0x0059980001167983 */ /* 0x000ea80000300a00 */
[----:B------:R-:W2:Y:S02]  /*18fe0*/  LDL.LU.64 R20, [R1+0x5990] ;  /* 0x0059900001147983 */ /* 0x000ea40000300a00 */
[----:B--2---:R-:W-:Y:S02]  /*18ff0*/  HMMA.16816.F32 R20, R20, R4, R8 ;  /* 0x000000041414723c */ /* 0x004fe40000001808 */
[----:B------:R-:W0:Y:S04]  /*19000*/  LDSM.16.MT88.4 R8, [R0+UR5+0x6180] ;  /* 0x006180050008783b */ /* 0x000e280008004200 */
[----:B0-----:R0:W-:-:S13]  /*19010*/  STL.64 [R1+0x5938], R10 ;  /* 0x0059380a01007387 */ /* 0x0011da0000100a00 */
[----:B------:R-:W-:Y:S04]  /*19020*/  STL.64 [R1+0x160], R20 ;  /* 0x0001601401007387 */ /* 0x000fe80000100a00 */
[----:B------:R-:W-:Y:S04]  /*19030*/  STL.64 [R1+0x168], R22 ;  /* 0x0001681601007387 */ /* 0x000fe80000100a00 */
[----:B------:R1:W-:Y:S01]  /*19040*/  STL.64 [R1+0x5930], R8 ;  /* 0x0059300801007387 */ /* 0x0003e20000100a00 */
[----:B0-----:R-:W-:Y:S01]  /*19050*/  IMAD.MOV.U32 R10, RZ, RZ, R25 ;  /* 0x000000ffff0a7224 */ /* 0x001fe200078e0019 */
[----:B------:R-:W-:-:S05]  /*19060*/  MOV R11, R24 ;  /* 0x00000018000b7202 */ /* 0x000fca0000000f00 */
[----:B------:R-:W-:Y:S01]  /*19070*/  STL.64 [R1+0x5948], R10 ;  /* 0x0059480a01007387 */ /* 0x000fe20000100a00 */
[----:B-1----:R-:W-:Y:S01]  /*19080*/  IMAD.MOV.U32 R8, RZ, RZ, R27 ;  /* 0x000000ffff087224 */ /* 0x002fe200078e001b */
[----:B------:R-:W-:-:S05]  /*19090*/  MOV R9, R26 ;  /* 0x0000001a00097202 */ /* 0x000fca0000000f00 */
[----:B------:R0:W-:Y:S02]  /*190a0*/  STL.64 [R1+0x5940], R8 ;  /* 0x0059400801007387 */ /* 0x0001e40000100a00 */
[----:B0-----:R-:W-:Y:S02]  /*190b0*/  IMAD.MOV.U32 R8, RZ, RZ, R3 ;  /* 0x000000ffff087224 */ /* 0x001fe400078e0003 */
[----:B------:R-:W2:Y:S01]  /*190c0*/  LDL.LU R3, [R1+0x5988] ;  /* 0x0059880001037983 */ /* 0x000ea20000300800 */
[----:B------:R-:W-:Y:S01]  /*190d0*/  IMAD.MOV.U32 R10, RZ, RZ, R6 ;  /* 0x000000ffff0a7224 */ /* 0x000fe200078e0006 */
[----:B------:R-:W-:Y:S02]  /*190e0*/  MOV R11, R15 ;  /* 0x0000000f000b7202 */ /* 0x000fe40000000f00 */
[----:B------:R-:W-:Y:S02]  /*190f0*/  MOV R9, R7 ;  /* 0x0000000700097202 */ /* 0x000fe40000000f00 */
[----:B------:R-:W3:Y:S04]  /*19100*/  LDL.LU R7, [R1+0x5984] ;  /* 0x0059840001077983 */ /* 0x000ee80000300800 */
[----:B------:R-:W4:Y:S04]  /*19110*/  LDL.LU R6, [R1+0x5980] ;  /* 0x0059800001067983 */ /* 0x000f280000300800 */
[----:B------:R0:W-:Y:S04]  /*19120*/  STL.64 [R1+0x5958], R10 ;  /* 0x0059580a01007387 */ /* 0x0001e80000100a00 */
[----:B------:R1:W-:Y:S01]  /*19130*/  STL.64 [R1+0x5950], R8 ;  /* 0x0059500801007387 */ /* 0x0003e20000100a00 */
[----:B0-----:R-:W-:Y:S01]  /*19140*/  IMAD.MOV.U32 R10, RZ, RZ, R12 ;  /* 0x000000ffff0a7224 */ /* 0x001fe200078e000c */
[----:B------:R-:W-:Y:S01]  /*19150*/  MOV R11, R2 ;  /* 0x00000002000b7202 */ /* 0x000fe20000000f00 */
[----:B-1----:R-:W-:Y:S01]  /*19160*/  IMAD.MOV.U32 R8, RZ, RZ, R14 ;  /* 0x000000ffff087224 */ /* 0x002fe200078e000e */
[----:B------:R-:W-:-:S03]  /*19170*/  MOV R9, R13 ;  /* 0x0000000d00097202 */ /* 0x000fc60000000f00 */
[----:B------:R-:W-:Y:S04]  /*19180*/  STL.64 [R1+0x5970], R10 ;  /* 0x0059700a01007387 */ /* 0x000fe80000100a00 */
[----:B------:R0:W-:Y:S04]  /*19190*/  STL.64 [R1+0x5968], R8 ;  /* 0x0059680801007387 */ /* 0x0001e80000100a00 */
[----:B0-----:R-:W5:Y:S04]  /*191a0*/  LDL.LU R8, [R1+0xa0] ;  /* 0x0000a00001087983 */ /* 0x001f680000300800 */
[----:B------:R-:W5:Y:S04]  /*191b0*/  LDL.LU R9, [R1+0xa4] ;  /* 0x0000a40001097983 */ /* 0x000f680000300800 */
[----:B------:R-:W5:Y:S04]  /*191c0*/  LDL.LU R10, [R1+0xa8] ;  /* 0x0000a800010a7983 */ /* 0x000f680000300800 */
[----:B------:R-:W5:Y:S04]  /*191d0*/  LDL.LU R11, [R1+0xac] ;  /* 0x0000ac00010b7983 */ /* 0x000f680000300800 */
[----:B------:R-:W-:Y:S04]  /*191e0*/  STL [R1+0x58d8], R0 ;  /* 0x0058d80001007387 */ /* 0x000fe80000100800 */
[----:B--2---:R-:W0:Y:S04]  /*191f0*/  LDSM.16.MT88.4 R12, [R3+UR5+0x6000] ;  /* 0x00600005030c783b */ /* 0x004e280008004200 */
[----:B------:R-:W-:Y:S04]  /*19200*/  LDSM.16.MT88.4 R20, [R3+UR5+0x6100] ;  /* 0x006100050314783b */ /* 0x000fe80008004200 */
[----:B------:R-:W-:Y:S04]  /*19210*/  LDSM.16.MT88.4 R24, [R3+UR5+0x6180] ;  /* 0x006180050318783b */ /* 0x000fe80008004200 */
[----:B0-----:R0:W-:Y:S04]  /*19220*/  STL.64 [R1+0x5928], R14 ;  /* 0x0059280e01007387 */ /* 0x0011e80000100a00 */
[----:B------:R1:W-:Y:S01]  /*19230*/  STL.64 [R1+0x5920], R12 ;  /* 0x0059200c01007387 */ /* 0x0003e20000100a00 */
[----:B0-----:R-:W-:Y:S01]  /*19240*/  IMAD.MOV.U32 R14, RZ, RZ, R17 ;  /* 0x000000ffff0e7224 */ /* 0x001fe200078e0011 */
[----:B------:R-:W-:Y:S01]  /*19250*/  MOV R15, R16 ;  /* 0x00000010000f7202 */ /* 0x000fe20000000f00 */
[----:B-1----:R-:W-:Y:S01]  /*19260*/  IMAD.MOV.U32 R12, RZ, RZ, R19 ;  /* 0x000000ffff0c7224 */ /* 0x002fe200078e0013 */
[----:B------:R-:W-:-:S02]  /*19270*/  MOV R13, R18 ;  /* 0x00000012000d7202 */ /* 0x000fc40000000f00 */
[----:B------:R-:W0:Y:S05]  /*19280*/  LDSM.16.MT88.4 R16, [R3+UR5+0x6080] ;  /* 0x006080050310783b */ /* 0x000e2a0008004200 */
[----:B-----5:R-:W-:Y:S01]  /*19290*/  HMMA.16816.F32 R12, R12, R4, R8 ;  /* 0x000000040c0c723c */ /* 0x020fe20000001808 */
[----:B0-----:R-:W-:Y:S04]  /*192a0*/  STL [R1+0x590c], R18 ;  /* 0x00590c1201007387 */ /* 0x001fe80000100800 */
[----:B------:R-:W-:Y:S04]  /*192b0*/  STL [R1+0x5908], R19 ;  /* 0x0059081301007387 */ /* 0x000fe80000100800 */
[----:B------:R0:W-:Y:S04]  /*192c0*/  STL.64 [R1+0x5960], R16 ;  /* 0x0059601001007387 */ /* 0x0001e80000100a00 */
[----:B0-----:R-:W2:Y:S04]  /*192d0*/  LDL.LU R16, [R1+0x90] ;  /* 0x0000900001107983 */ /* 0x001ea80000300800 */
[----:B------:R-:W2:Y:S04]  /*192e0*/  LDL.LU R17, [R1+0x94] ;  /* 0x0000940001117983 */ /* 0x000ea80000300800 */
[----:B------:R-:W2:Y:S04]  /*192f0*/  LDL.LU R18, [R1+0x98] ;  /* 0x0000980001127983 */ /* 0x000ea80000300800 */
[----:B------:R-:W2:Y:S04]  /*19300*/  LDL.LU R19, [R1+0x9c] ;  /* 0x00009c0001137983 */ /* 0x000ea80000300800 */
[----:B------:R-:W-:Y:S04]  /*19310*/  STL.64 [R1+0x5900], R22 ;  /* 0x0059001601007387 */ /* 0x000fe80000100a00 */
[----:B------:R0:W-:Y:S04]  /*19320*/  STL.64 [R1+0x58f8], R20 ;  /* 0x0058f81401007387 */ /* 0x0001e80000100a00 */
[----:B0-----:R-:W5:Y:S04]  /*19330*/  LDL.LU R20, [R1+0x40] ;  /* 0x0000400001147983 */ /* 0x001f680000300800 */
[----:B------:R-:W5:Y:S04]  /*19340*/  LDL.LU R21, [R1+0x44] ;  /* 0x0000440001157983 */ /* 0x000f680000300800 */
[----:B------:R-:W5:Y:S04]  /*19350*/  LDL.LU R22, [R1+0x48] ;  /* 0x0000480001167983 */ /* 0x000f680000300800 */
[----:B------:R-:W5:Y:S04]  /*19360*/  LDL.LU R23, [R1+0x4c] ;  /* 0x00004c0001177983 */ /* 0x000f680000300800 */
[----:B------:R4:W-:Y:S04]  /*19370*/  STL.64 [R1+0x58f0], R26 ;  /* 0x0058f01a01007387 */ /* 0x0009e80000100a00 */
[----:B------:R0:W-:Y:S01]  /*19380*/  STL.64 [R1+0x58e8], R24 ;  /* 0x0058e81801007387 */ /* 0x0001e20000100a00 */
[----:B----4-:R-:W-:Y:S01]  /*19390*/  IMAD.MOV.U32 R26, RZ, RZ, R6 ;  /* 0x000000ffff1a7224 */ /* 0x010fe200078e0006 */
[----:B---3--:R-:W-:-:S02]  /*193a0*/  MOV R27, R7 ;  /* 0x00000007001b7202 */ /* 0x008fc40000000f00 */
[----:B0-----:R-:W3:Y:S04]  /*193b0*/  LDL.LU R24, [R1+0xd0] ;  /* 0x0000d00001187983 */ /* 0x001ee80000300800 */
[----:B------:R-:W3:Y:S04]  /*193c0*/  LDL.LU R25, [R1+0xd4] ;  /* 0x0000d40001197983 */ /* 0x000ee80000300800 */
[----:B------:R-:W2:Y:S04]  /*193d0*/  LDL.LU R6, [R1+0x597c] ;  /* 0x00597c0001067983 */ /* 0x000ea80000300800 */
[----:B------:R-:W2:Y:S04]  /*193e0*/  LDL.LU R7, [R1+0x5978] ;  /* 0x0059780001077983 */ /* 0x000ea80000300800 */
[----:B------:R-:W-:Y:S04]  /*193f0*/  STL [R1+0x58dc], R3 ;  /* 0x0058dc0301007387 */ /* 0x000fe80000100800 */
[----:B------:R-:W2:Y:S04]  /*19400*/  LDL.LU.64 R10, [R1+0x5970] ;  /* 0x00597000010a7983 */ /* 0x000ea80000300a00 */
[----:B------:R-:W2:Y:S04]  /*19410*/  LDL.LU.64 R8, [R1+0x5968] ;  /* 0x0059680001087983 */ /* 0x000ea80000300a00 */
[----:B------:R-:W-:Y:S04]  /*19420*/  STL.64 [R1+0xc0], R12 ;  /* 0x0000c00c01007387 */ /* 0x000fe80000100a00 */
[----:B------:R-:W-:Y:S04]  /*19430*/  STL.64 [R1+0xc8], R14 ;  /* 0x0000c80e01007387 */ /* 0x000fe80000100a00 */
[----:B------:R-:W0:Y:S04]  /*19440*/  LDSM.16.MT88.4 R12, [R28+UR5+0x6000] ;  /* 0x006000051c0c783b */ /* 0x000e280008004200 */
[----:B0-----:R0:W-:Y:S04]  /*19450*/  STL.64 [R1+0x10], R12 ;  /* 0x0000100c01007387 */ /* 0x0011e80000100a00 */
[----:B------:R1:W-:Y:S04]  /*19460*/  STL.64 [R1+0x18], R14 ;  /* 0x0000180e01007387 */ /* 0x0003e80000100a00 */
[----:B0-----:R-:W4:Y:S04]  /*19470*/  LDL.LU R12, [R1+0xf0] ;  /* 0x0000f000010c7983 */ /* 0x001f280000300800 */
[----:B------:R-:W4:Y:S01]  /*19480*/  LDL.LU R13, [R1+0xf4] ;  /* 0x0000f400010d7983 */ /* 0x000f220000300800 */
[----:B-1----:R-:W-:-:S03]  /*19490*/  IMAD.MOV.U32 R15, RZ, RZ, R29 ;  /* 0x000000ffff0f7224 */ /* 0x002fc600078e001d */
[----:B------:R-:W4:Y:S01]  /*194a0*/  LDL.LU R14, [R1+0xf8] ;  /* 0x0000f800010e7983 */ /* 0x000f220000300800 */
[----:B--2---:R-:W-:Y:S03]  /*194b0*/  HMMA.16816.F32 R8, R8, R6, R16 ;  /* 0x000000060808723c */ /* 0x004fe60000001810 */
[----:B------:R-:W2:-:S15]  /*194c0*/  LDL.LU.64 R16, [R1+0x5960] ;  /* 0x0059600001107983 */ /* 0x000e9e0000300a00 */
[----:B------:R-:W-:Y:S01]  /*194d0*/  NOP ;  /* 0x0000000000007918 */ /* 0x000fe20000000000 */
[----:B------:R-:W-:Y:S01]  /*194e0*/  STL.64 [R1+0xb0], R8 ;  /* 0x0000b00801007387 */ /* 0x000fe20000100a00 */
[----:B------:R-:W-:-:S03]  /*194f0*/  MOV R29, R11 ;  /* 0x0000000b001d7202 */ /* 0x000fc60000000f00 */
[----:B------:R0:W-:Y:S04]  /*19500*/  STL [R1+0xb8], R10 ;  /* 0x0000b80a01007387 */ /* 0x0001e80000100800 */
[----:B0-----:R-:W5:Y:S04]  /*19510*/  LDL.LU.64 R10, [R1+0x5958] ;  /* 0x00595800010a7983 */ /* 0x001f680000300a00 */
[----:B------:R-:W5:Y:S04]  /*19520*/  LDL.LU.64 R8, [R1+0x5950] ;  /* 0x0059500001087983 */ /* 0x000f680000300a00 */
[----:B------:R-:W-:Y:S01]  /*19530*/  STL [R1+0x5858], R29 ;  /* 0x0058581d01007387 */ /* 0x000fe20000100800 */
[----:B-----5:R-:W-:Y:S03]  /*19540*/  HMMA.16816.F32 R8, R8, R6, R20 ;  /* 0x000000060808723c */ /* 0x020fe60000001814 */
[----:B------:R-:W5:-:S15]  /*19550*/  LDL.LU R20, [R1+0x110] ;  /* 0x0001100001147983 */ /* 0x000f5e0000300800 */
[----:B------:R-:W-:Y:S01]  /*19560*/  NOP ;  /* 0x0000000000007918 */ /* 0x000fe20000000000 */
[----:B------:R-:W-:Y:S04]  /*19570*/  STL.64 [R1+0xa0], R8 ;  /* 0x0000a00801007387 */ /* 0x000fe80000100a00 */
[----:B------:R-:W-:Y:S04]  /*19580*/  STL.64 [R1+0xa8], R10 ;  /* 0x0000a80a01007387 */ /* 0x000fe80000100a00 */
[----:B------:R-:W5:Y:S04]  /*19590*/  LDL.LU R21, [R1+0x114] ;  /* 0x0001140001157983 */ /* 0x000f680000300800 */
[----:B------:R-:W2:Y:S04]  /*195a0*/  LDL.LU R22, [R1+0x118] ;  /* 0x0001180001167983 */ /* 0x000ea80000300800 */
[----:B------:R-:W2:Y:S04]  /*195b0*/  LDL.LU R23, [R1+0x11c] ;  /* 0x00011c0001177983 */ /* 0x000ea80000300800 */
[----:B------:R-:W0:Y:S02]  /*195c0*/  LDSM.16.MT88.4 R8, [R28+UR5+0x6080] ;  /* 0x006080051c08783b */ /* 0x000e240008004200 */
[----:B0-----:R-:W-:Y:S01]  /*195d0*/  IMAD.MOV.U32 R5, RZ, RZ, R10 ;  /* 0x000000ffff057224 */ /* 0x001fe200078e000a */
[----:B------:R-:W-:Y:S01]  /*195e0*/  MOV R4, R11 ;  /* 0x0000000b00047202 */ /* 0x000fe20000000f00 */
[----:B------:R-:W-:Y:S01]  /*195f0*/  IMAD.MOV.U32 R18, RZ, RZ, R8 ;  /* 0x000000ffff127224 */ /* 0x000fe200078e0008 */
[----:B------:R-:W-:Y:S01]  /*19600*/  MOV R19, R9 ;  /* 0x0000000900137202 */ /* 0x000fe20000000f00 */
[----:B--2---:R-:W-:Y:S04]  /*19610*/  STL.64 [R1+0x5918], R22 ;  /* 0x0059181601007387 */ /* 0x004fe80000100a00 */
[----:B-----5:R0:W-:Y:S04]  /*19620*/  STL.64 [R1+0x5910], R20 ;  /* 0x0059101401007387 */ /* 0x0201e80000100a00 */
[----:B0-----:R-:W2:Y:S04]  /*19630*/  LDL.LU R20, [R1+0x130] ;  /* 0x0001300001147983 */ /* 0x001ea80000300800 */
[----:B------:R-:W2:Y:S04]  /*19640*/  LDL.LU R21, [R1+0x134] ;  /* 0x0001340001157983 */ /* 0x000ea80000300800 */
[----:B------:R-:W2:Y:S04]  /*19650*/  LDL.LU R22, [R1+0x138] ;  /* 0x0001380001167983 */ /* 0x000ea80000300800 */
[----:B------:R-:W2:Y:S04]  /*19660*/  LDL.LU R23, [R1+0x13c] ;  /* 0x00013c0001177983 */ /* 0x000ea80000300800 */
[----:B------:R-:W3:Y:S04]  /*19670*/  LDL.LU.64 R10, [R1+0x5948] ;  /* 0x00594800010a7983 */ /* 0x000ee80000300a00 */
[----:B------:R-:W3:Y:S02]  /*19680*/  LDL.LU.64 R8, [R1+0x5940] ;  /* 0x0059400001087983 */ /* 0x000ee40000300a00 */
[----:B---3--:R-:W-:-:S15]  /*19690*/  HMMA.16816.F32 R8, R8, R6, R24 ;  /* 0x000000060808723c */ /* 0x008fde0000001818 */
[----:B------:R-:W-:-:S04]  /*196a0*/  NOP ;  /* 0x0000000000007918 */ /* 0x000fc80000000000 */
[----:B------:R-:W-:Y:S01]  /*196b0*/  STL.64 [R1+0x70], R8 ;  /* 0x0000700801007387 */ /* 0x000fe20000100a00 */
[----:B------:R-:W-:-:S03]  /*196c0*/  IMAD.MOV.U32 R29, RZ, RZ, R11 ;  /* 0x000000ffff1d7224 */ /* 0x000fc600078e000b */
[----:B------:R-:W-:Y:S04]  /*196d0*/  STL [R1+0x78], R10 ;  /* 0x0000780a01007387 */ /* 0x000fe80000100800 */
[----:B------:R-:W0:Y:S04]  /*196e0*/  LDSM.16.MT88.4 R8, [R28+UR5+0x6100] ;  /* 0x006100051c08783b */ /* 0x000e280008004200 */
[----:B------:R-:W3:Y:S04]  /*196f0*/  LDL.LU R24, [R1+0x100] ;  /* 0x0001000001187983 */ /* 0x000ee80000300800 */
[----:B------:R-:W3:Y:S04]  /*19700*/  LDL.LU R25, [R1+0x104] ;  /* 0x0001040001197983 */ /* 0x000ee80000300800 */
[----:B------:R-:W3:Y:S04]  /*19710*/  LDL.LU R26, [R1+0x108] ;  /* 0x00010800011a7983 */ /* 0x000ee80000300800 */
[----:B------:R-:W3:Y:S04]  /*19720*/  LDL.LU R27, [R1+0x10c] ;  /* 0x00010c00011b7983 */ /* 0x000ee80000300800 */
[----:B------:R-:W-:Y:S01]  /*19730*/  STL [R1+0x585c], R29 ;  /* 0x00585c1d01007387 */ /* 0x000fe20000100800 */
[----:B0-----:R-:W-:-:S03]  /*19740*/  IMAD.MOV.U32 R3, RZ, RZ, R10 ;  /* 0x000000ffff037224 */ /* 0x001fc600078e000a */
[----:B------:R0:W-:Y:S01]  /*19750*/  STL [R1+0x30], R8 ;  /* 0x0000300801007387 */ /* 0x0001e20000100800 */
[----:B------:R-:W-:Y:S02]  /*19760*/  MOV R0, R11 ;  /* 0x0000000b00007202 */ /* 0x000fe40000000f00 */
[----:B------:R-:W-:Y:S01]  /*19770*/  MOV R2, R9 ;  /* 0x0000000900027202 */ /* 0x000fe20000000f00 */
[----:B------:R-:W4:Y:S04]  /*19780*/  LDL.LU.64 R10, [R1+0x5938] ;  /* 0x00593800010a7983 */ /* 0x000f280000300a00 */
[----:B0-----:R-:W4:Y:S02]  /*19790*/  LDL.LU.64 R8, [R1+0x5930] ;  /* 0x0059300001087983 */ /* 0x001f240000300a00 */
[----:B----4-:R-:W-:Y:S02]  /*197a0*/  HMMA.16816.F32 R8, R8, R6, R12 ;  /* 0x000000060808723c */ /* 0x010fe4000000180c */
[----:B------:R-:W2:Y:S04]  /*197b0*/  LDL.LU.64 R14, [R1+0x5928] ;  /* 0x00592800010e7983 */ /* 0x000ea80000300a00 */
[----:B------:R-:W2:-:S13]  /*197c0*/  LDL.LU.64 R12, [R1+0x5920] ;  /* 0x00592000010c7983 */ /* 0x000e9a0000300a00 */
[----:B------:R0:W-:Y:S04]  /*197d0*/  STL.64 [R1+0x50], R8 ;  /* 0x0000500801007387 */ /* 0x0001e80000100a00 */
[----:B------:R1:W-:Y:S04]  /*197e0*/  STL.64 [R1+0x58], R10 ;  /* 0x0000580a01007387 */ /* 0x0003e80000100a00 */
[----:B0-----:R-:W4:Y:S04]  /*197f0*/  LDL.LU R8, [R1+0xe0] ;  /* 0x0000e00001087983 */ /* 0x001f280000300800 */
[----:B------:R-:W4:Y:S04]  /*19800*/  LDL.LU R9, [R1+0xe4] ;  /* 0x0000e40001097983 */ /* 0x000f280000300800 */
[----:B-1----:R-:W4:Y:S04]  /*19810*/  LDL.LU R10, [R1+0xe8] ;  /* 0x0000e800010a7983 */ /* 0x002f280000300800 */
[----:B------:R-:W4:Y:S01]  /*19820*/  LDL.LU R11, [R1+0xec] ;  /* 0x0000ec00010b7983 */ /* 0x000f220000300800 */
[----:B--2---:R-:W-:Y:S03]  /*19830*/  HMMA.16816.F32 R12, R12, R6, R20 ;  /* 0x000000060c0c723c */ /* 0x004fe60000001814 */
[----:B------:R-:W2:Y:S04]  /*19840*/  LDL.LU.64 R22, [R1+0x5918] ;  /* 0x0059180001167983 */ /* 0x000ea80000300a00 */
[----:B------:R-:W2:-:S12]  /*19850*/  LDL.LU.64 R20, [R1+0x5910] ;  /* 0x0059100001147983 */ /* 0x000e980000300a00 */
[----:B------:R0:W-:Y:S04]  /*19860*/  STL.64 [R1+0x60], R12 ;  /* 0x0000600c01007387 */ /* 0x0001e80000100a00 */
[----:B------:R1:W-:Y:S01]  /*19870*/  STL [R1+0x6c], R15 ;  /* 0x00006c0f01007387 */ /* 0x0003e20000100800 */
[----:B0-----:R-:W-:Y:S01]  /*19880*/  MOV R12, R18 ;  /* 0x00000012000c7202 */ /* 0x001fe20000000f00 */
[----:B------:R-:W-:Y:S02]  /*19890*/  IMAD.MOV.U32 R13, RZ, RZ, R19 ;  /* 0x000000ffff0d7224 */ /* 0x000fe400078e0013 */
[----:B------:R-:W2:Y:S04]  /*198a0*/  LDL.LU R18, [R1+0x590c] ;  /* 0x00590c0001127983 */ /* 0x000ea80000300800 */
[----:B------:R-:W2:Y:S01]  /*198b0*/  LDL.LU R19, [R1+0x5908] ;  /* 0x0059080001137983 */ /* 0x000ea20000300800 */
[----:B------:R-:W-:Y:S01]  /*198c0*/  IMAD.MOV.U32 R29, RZ, RZ, R14 ;  /* 0x000000ffff1d7224 */ /* 0x000fe200078e000e */
[----:B------:R-:W-:Y:S01]  /*198d0*/  MOV R14, R5 ;  /* 0x00000005000e7202 */ /* 0x000fe20000000f00 */
[----:B-1----:R-:W-:-:S05]  /*198e0*/  IMAD.MOV.U32 R15, RZ, RZ, R4 ;  /* 0x000000ffff0f7224 */ /* 0x002fca00078e0004 */
[----:B------:R-:W-:Y:S04]  /*198f0*/  STL.64 [R1+0x58d0], R14 ;  /* 0x0058d00e01007387 */ /* 0x000fe80000100a00 */
[----:B------:R0:W-:Y:S04]  /*19900*/  STL.64 [R1+0x58c8], R12 ;  /* 0x0058c80c01007387 */ /* 0x0001e80000100a00 */
[----:B0-----:R-:W5:Y:S04]  /*19910*/  LDL.LU R12, [R1+0x120] ;  /* 0x00012000010c7983 */ /* 0x001f680000300800 */
[----:B------:R-:W5:Y:S04]  /*19920*/  LDL.LU R13, [R1+0x124] ;  /* 0x00012400010d7983 */ /* 0x000f680000300800 */
[----:B------:R-:W5:Y:S04]  /*19930*/  LDL.LU R14, [R1+0x128] ;  /* 0x00012800010e7983 */ /* 0x000f680000300800 */
[----:B------:R-:W5:Y:S04]  /*19940*/  LDL.LU R15, [R1+0x12c] ;  /* 0x00012c00010f7983 */ /* 0x000f680000300800 */
[----:B------:R-:W-:Y:S01]  /*19950*/  STL [R1+0x5864], R29 ;  /* 0x0058641d01007387 */ /* 0x000fe20000100800 */
[----:B--2---:R-:W-:Y:S03]  /*19960*/  HMMA.16816.F32 R16, R16, R6, R20 ;  /* 0x000000061010723c */ /* 0x004fe60000001814 */
[----:B------:R-:W3:Y:S04]  /*19970*/  LDL.LU.64 R22, [R1+0x5900] ;  /* 0x0059000001167983 */ /* 0x000ee80000300a00 */
[----:B------:R-:W3:-:S12]  /*19980*/  LDL.LU.64 R20, [R1+0x58f8] ;  /* 0x0058f80001147983 */ /* 0x000ed80000300a00 */
[----:B------:R-:W-:Y:S01]  /*19990*/  MOV R4, R16 ;  /* 0x0000001000047202 */ /* 0x000fe20000000f00 */
[----:B------:R0:W-:Y:S01]  /*199a0*/  STL.64 [R1+0x88], R18 ;  /* 0x0000881201007387 */ /* 0x0001e20000100a00 */
[----:B------:R-:W-:-:S03]  /*199b0*/  IMAD.MOV.U32 R5, RZ, RZ, R17 ;  /* 0x000000ffff057224 */ /* 0x000fc600078e0011 */
[----:B------:R-:W2:Y:S04]  /*199c0*/  LDL.LU R16, [R1+0x140] ;  /* 0x0001400001107983 */ /* 0x000ea80000300800 */
[----:B------:R-:W2:Y:S04]  /*199d0*/  LDL.LU R17, [R1+0x144] ;  /* 0x0001440001117983 */ /* 0x000ea80000300800 */
[----:B0-----:R-:W2:Y:S04]  /*199e0*/  LDL.LU R18, [R1+0x148] ;  /* 0x0001480001127983 */ /* 0x001ea80000300800 */
[----:B------:R-:W2:Y:S04]  /*199f0*/  LDL.LU R19, [R1+0x14c] ;  /* 0x00014c0001137983 */ /* 0x000ea80000300800 */
[----:B------:R-:W-:Y:S04]  /*19a00*/  STL [R1+0x5868], R5 ;  /* 0x0058680501007387 */ /* 0x000fe80000100800 */
[----:B------:R-:W-:Y:S01]  /*19a10*/  STL [R1+0x5860], R4 ;  /* 0x0058600401007387 */ /* 0x000fe20000100800 */
[----:B---3--:R-:W-:Y:S03]  /*19a20*/  HMMA.16816.F32 R20, R20, R6, R24 ;  /* 0x000000061414723c */ /* 0x008fe60000001818 */
[----:B------:R-:W4:Y:S04]  /*19a30*/  LDL.LU.64 R26, [R1+0x58f0] ;  /* 0x0058f000011a7983 */ /* 0x000f280000300a00 */
[----:B------:R-:W4:-:S12]  /*19a40*/  LDL.LU.64 R24, [R1+0x58e8] ;  /* 0x0058e80001187983 */ /* 0x000f180000300a00 */
[----:B------:R0:W-:Y:S04]  /*19a50*/  STL.64 [R1+0x90], R20 ;  /* 0x0000901401007387 */ /* 0x0001e80000100a00 */
[----:B------:R1:W-:Y:S04]  /*19a60*/  STL.64 [R1+0x98], R22 ;  /* 0x0000981601007387 */ /* 0x0003e80000100a00 */
[----:B0-----:R-:W5:Y:S04]  /*19a70*/  LDL.LU R20, [R1+0x10] ;  /* 0x0000100001147983 */ /* 0x001f680000300800 */
[----:B------:R-:W5:Y:S04]  /*19a80*/  LDL.LU R21, [R1+0x14] ;  /* 0x0000140001157983 */ /* 0x000f680000300800 */
[----:B-1----:R-:W5:Y:S04]  /*19a90*/  LDL.LU R22, [R1+0x18] ;  /* 0x0000180001167983 */ /* 0x002f680000300800 */
[----:B------:R-:W5:Y:S01]  /*19aa0*/  LDL.LU R23, [R1+0x1c] ;  /* 0x00001c0001177983 */ /* 0x000f620000300800 */
[----:B----4-:R-:W-:Y:S03]  /*19ab0*/  HMMA.16816.F32 R24, R24, R6, R8 ;  /* 0x000000061818723c */ /* 0x010fe60000001808 */
[----:B------:R-:W3:-:S15]  /*19ac0*/  LDL R11, [R1+0x1f0] ;  /* 0x0001f000010b7983 */ /* 0x000ede0000100800 */
[----:B------:R-:W-:Y:S01]  /*19ad0*/  NOP ;  /* 0x0000000000007918 */ /* 0x000fe20000000000 */
[----:B------:R-:W-:Y:S04]  /*19ae0*/  STL.64 [R1+0x180], R24 ;  /* 0x0001801801007387 */ /* 0x000fe80000100a00 */
[----:B------:R-:W-:Y:S04]  /*19af0*/  STL.64 [R1+0x188], R26 ;  /* 0x0001881a01007387 */ /* 0x000fe80000100a00 */
[----:B------:R-:W0:Y:S04]  /*19b00*/  LDSM.16.MT88.4 R24, [R28+UR5+0x6180] ;  /* 0x006180051c18783b */ /* 0x000e280008004200 */
[----:B0-----:R-:W-:Y:S04]  /*19b10*/  STL.64 [R1+0x58c0], R26 ;  /* 0x0058c01a01007387 */ /* 0x001fe80000100a00 */
[----:B------:R0:W-:Y:S04]  /*19b20*/  STL.64 [R1+0x58b8], R24 ;  /* 0x0058b81801007387 */ /* 0x0001e80000100a00 */
[----:B0-----:R-:W4:Y:S01]  /*19b30*/  LDL.LU R24, [R1+0x30] ;  /* 0x0000300001187983 */ /* 0x001f220000300800 */
[----:B------:R-:W-:-:S03]  /*19b40*/  MOV R25, R2 ;  /* 0x0000000200197202 */ /* 0x000fc60000000f00 */
[----:B------:R-:W2:Y:S01]  /*19b50*/  LDL.LU R2, [R1+0x58e0] ;  /* 0x0058e00001027983 */ /* 0x000ea20000300800 */
[-C--:B-----5:R-:W-:Y:S01]  /*19b60*/  HMMA.16816.F32 R20, R20, R6.reuse, R12 ;  /* 0x000000061414723c */ /* 0x0a0fe2000000180c */
[----:B------:R-:W-:Y:S01]  /*19b70*/  IMAD.MOV.U32 R26, RZ, RZ, R3 ;  /* 0x000000ffff1a7224 */ /* 0x000fe200078e0003 */
[----:B------:R-:W-:Y:S01]  /*19b80*/  MOV R27, R0 ;  /* 0x00000000001b7202 */ /* 0x000fe20000000f00 */
[----:B------:R-:W5:Y:S04]  /*19b90*/  LDL.LU R3, [R1+0x58dc] ;  /* 0x0058dc0001037983 */ /* 0x000f680000300800 */
[----:B------:R-:W4:Y:S04]  /*19ba0*/  LDL.LU R0, [R1+0x58d8] ;  /* 0x0058d80001007983 */ /* 0x000f280000300800 */
[----:B------:R-:W-:Y:S04]  /*19bb0*/  STL [R1+0x586c], R28 ;  /* 0x00586c1c01007387 */ /* 0x000fe80000100800 */
[----:B------:R-:W4:Y:S04]  /*19bc0*/  LDL.LU.64 R14, [R1+0x58d0] ;  /* 0x0058d000010e7983 */ /* 0x000f280000300a00 */
[----:B------:R-:W4:Y:S04]  /*19bd0*/  LDL.LU.64 R12, [R1+0x58c8] ;  /* 0x0058c800010c7983 */ /* 0x000f280000300a00 */
[----:B------:R-:W-:Y:S04]  /*19be0*/  STL.64 [R1+0x1a0], R20 ;  /* 0x0001a01401007387 */ /* 0x000fe80000100a00 */
[----:B------:R-:W-:Y:S04]  /*19bf0*/  STL.64 [R1+0x1a8], R22 ;  /* 0x0001a81601007387 */ /* 0x000fe80000100a00 */
[----:B---3--:R-:W-:Y:S04]  /*19c00*/  LDSM.16.M88.4 R8, [R11+UR5+0x40080] ;  /* 0x040080050b08783b */ /* 0x008fe80008000200 */
[----:B--2---:R-:W0:Y:S04]  /*19c10*/  LDSM.16.MT88.4 R20, [R2+UR5+0x6000] ;  /* 0x006000050214783b */ /* 0x004e280008004200 */
[----:B0-----:R-:W-:Y:S04]  /*19c20*/  STL.64 [R1], R20 ;  /* 0x0000001401007387 */ /* 0x001fe80000100a00 */
[----:B------:R-:W-:Y:S04]  /*19c30*/  STL.64 [R1+0x8], R22 ;  /* 0x0000081601007387 */ /* 0x000fe80000100a00 */
[----:B------:R-:W0:Y:S04]  /*19c40*/  LDSM.16.MT88.4 R20, [R2+UR5+0x6080] ;  /* 0x006080050214783b */ /* 0x000e280008004200 */
[----:B0-----:R-:W-:Y:S04]  /*19c50*/  STL.64 [R1+0x5878], R22 ;  /* 0x0058781601007387 */ /* 0x001fe80000100a00 */
[----:B------:R0:W-:Y:S04]  /*19c60*/  STL.64 [R1+0x5870], R20 ;  /* 0x0058701401007387 */ /* 0x0001e80000100a00 */
[----:B0-----:R-:W2:Y:S04]  /*19c70*/  LDL.LU R20, [R1+0x150] ;  /* 0x0001500001147983 */ /* 0x001ea80000300800 */
[----:B------:R-:W2:Y:S04]  /*19c80*/  LDL.LU R21, [R1+0x154] ;  /* 0x0001540001157983 */ /* 0x000ea80000300800 */
[----:B------:R-:W2:Y:S04]  /*19c90*/  LDL.LU R22, [R1+0x158] ;  /* 0x0001580001167983 */ /* 0x000ea80000300800 */
[----:B------:R-:W2:Y:S01]  /*19ca0*/  LDL.LU R23, [R1+0x15c] ;  /* 0x00015c0001177983 */ /* 0x000ea20000300800 */
[----:B----4-:R-:W-:Y:S03]  /*19cb0*/  HMMA.16816.F32 R16, R12, R6, R16 ;  /* 0x000000060c10723c */ /* 0x010fe60000001810 */
[----:B------:R-:W0:Y:S04]  /*19cc0*/  LDSM.16.MT88.4 R12, [R2+UR5+0x6100] ;  /* 0x00610005020c783b */ /* 0x000e280008004200 */
[----:B0-----:R-:W-:-:S12]  /*19cd0*/  STL [R1+0x588c], R12 ;  /* 0x00588c0c01007387 */ /* 0x001fd80000100800 */
[----:B------:R-:W-:Y:S04]  /*19ce0*/  STL.64 [R1+0xe0], R16 ;  /* 0x0000e01001007387 */ /* 0x000fe80000100a00 */
[----:B------:R-:W-:Y:S04]  /*19cf0*/  STL.64 [R1+0xe8], R18 ;  /* 0x0000e81201007387 */ /* 0x000fe80000100a00 */
[----:B------:R-:W0:Y:S04]  /*19d00*/  LDSM.16.MT88.4 R16, [R2+UR5+0x6180] ;  /* 0x006180050210783b */ /* 0x000e280008004200 */
[----:B------:R-:W-:Y:S04]  /*19d10*/  STL [R1+0x5888], R13 ;  /* 0x0058880d01007387 */ /* 0x000fe80000100800 */
[----:B------:R-:W-:Y:S04]  /*19d20*/  STL [R1+0x5884], R14 ;  /* 0x0058840e01007387 */ /* 0x000fe80000100800 */
[----:B------:R-:W-:Y:S04]  /*19d30*/  STL [R1+0x5880], R15 ;  /* 0x0058800f01007387 */ /* 0x000fe80000100800 */
[----:B------:R-:W1:Y:S04]  /*19d40*/  LDSM.16.MT88.4 R12, [R0+UR5+0x8000] ;  /* 0x00800005000c783b */ /* 0x000e680008004200 */
[----:B------:R-:W-:Y:S04]  /*19d50*/  STL [R1+0x5890], R2 ;  /* 0x0058900201007387 */ /* 0x000fe80000100800 */
[----:B0-----:R-:W-:Y:S04]  /*19d60*/  STL.64 [R1+0x5850], R18 ;  /* 0x0058501201007387 */ /* 0x001fe80000100a00 */
[----:B------:R2:W-:Y:S01]  /*19d70*/  STL.64 [R1+0x5848], R16 ;  /* 0x0058481001007387 */ /* 0x0005e20000100a00 */
[----:B-1----:R-:W-:Y:S01]  /*19d80*/  MOV R4, R15 ;  /* 0x0000000f00047202 */ /* 0x002fe20000000f00 */
[----:B------:R-:W-:Y:S01]  /*19d90*/  IMAD.MOV.U32 R29, RZ, RZ, R14 ;  /* 0x000000ffff1d7224 */ /* 0x000fe200078e000e */
[----:B------:R-:W-:Y:S01]  /*19da0*/  MOV R5, R13 ;  /* 0x0000000d00057202 */ /* 0x000fe20000000f00 */
[----:B------:R-:W-:Y:S01]  /*19db0*/  IMAD.MOV.U32 R28, RZ, RZ, R12 ;  /* 0x000000ffff1c7224 */ /* 0x000fe200078e000c */
[----:B--2---:R-:W-:Y:S01]  /*19dc0*/  HMMA.16816.F32 R16, R24, R6, R20 ;  /* 0x000000061810723c */ /* 0x004fe20000001814 */
[----:B------:R-:W0:-:S15]  /*19dd0*/  LDSM.16.MT88.4 R24, [R0+UR5+0x8080] ;  /* 0x008080050018783b */ /* 0x000e1e0008004200 */
[----:B------:R-:W-:-:S03]  /*19de0*/  NOP ;  /* 0x0000000000007918 */ /* 0x000fc60000000000 */
[----:B------:R1:W-:Y:S04]  /*19df0*/  STL.64 [R1+0x130], R16 ;  /* 0x0001301001007387 */ /* 0x0003e80000100a00 */
[----:B------:R2:W-:Y:S04]  /*19e00*/  STL.64 [R1+0x138], R18 ;  /* 0x0001381201007387 */ /* 0x0005e80000100a00 */
[----:B------:R-:W-:Y:S04]  /*19e10*/  STL [R1+0x58a0], R4 ;  /* 0x0058a00401007387 */ /* 0x000fe80000100800 */
[----:B------:R-:W-:Y:S04]  /*19e20*/  STL [R1+0x589c], R29 ;  /* 0x00589c1d01007387 */ /* 0x000fe80000100800 */
[----:B------:R-:W-:Y:S04]  /*19e30*/  STL [R1+0x5898], R5 ;  /* 0x0058980501007387 */ /* 0x000fe80000100800 */
[----:B------:R-:W-:Y:S04]  /*19e40*/  STL [R1+0x5894], R28 ;  /* 0x0058941c01007387 */ /* 0x000fe80000100800 */
[----:B-1----:R-:W3:Y:S04]  /*19e50*/  LDL.LU R16, [R1+0x170] ;  /* 0x0001700001107983 */ /* 0x002ee80000300800 */
[----:B---3--:R-:W-:Y:S04]  /*19e60*/  STL [R1+0x58a4], R16 ;  /* 0x0058a41001007387 */ /* 0x008fe80000100800 */
[----:B------:R-:W3:Y:S04]  /*19e70*/  LDL.LU R17, [R1+0x174] ;  /* 0x0001740001117983 */ /* 0x000ee80000300800 */
[----:B--2---:R-:W3:Y:S04]  /*19e80*/  LDL.LU R18, [R1+0x178] ;  /* 0x0001780001127983 */ /* 0x004ee80000300800 */
[----:B------:R-:W3:Y:S04]  /*19e90*/  LDL.LU R19, [R1+0x17c] ;  /* 0x00017c0001137983 */ /* 0x000ee80000300800 */
[----:B------:R-:W2:Y:S04]  /*19ea0*/  LDL.LU R20, [R1+0x1b0] ;  /* 0x0001b00001147983 */ /* 0x000ea80000300800 */
[----:B------:R-:W2:Y:S04]  /*19eb0*/  LDL.LU R21, [R1+0x1b4] ;  /* 0x0001b40001157983 */ /* 0x000ea80000300800 */
[----:B------:R-:W4:Y:S04]  /*19ec0*/  LDL.LU R22, [R1+0x1b8] ;  /* 0x0001b80001167983 */ /* 0x000f280000300800 */
[----:B------:R-:W4:Y:S01]  /*19ed0*/  LDL.LU R23, [R1+0x1bc] ;  /* 0x0001bc0001177983 */ /* 0x000f220000300800 */
[----:B0-----:R-:W-:Y:S01]  /*19ee0*/  IMAD.MOV.U32 R14, RZ, RZ, R24 ;  /* 0x000000ffff0e7224 */ /* 0x001fe200078e0018 */
[----:B------:R-:W-:-:S02]  /*19ef0*/  MOV R15, R25 ;  /* 0x00000019000f7202 */ /* 0x000fc40000000f00 */
[----:B----4-:R-:W-:Y:S04]  /*19f00*/  STL.64 [R1+0x58b0], R22 ;  /* 0x0058b01601007387 */ /* 0x010fe80000100a00 */
[----:B--2---:R0:W-:Y:S04]  /*19f10*/  STL.64 [R1+0x58a8], R20 ;  /* 0x0058a81401007387 */ /* 0x0041e80000100a00 */
[----:B0-----:R-:W2:Y:S04]  /*19f20*/  LDL.LU R20, [R1+0x190] ;  /* 0x0001900001147983 */ /* 0x001ea80000300800 */
[----:B------:R-:W2:Y:S04]  /*19f30*/  LDL.LU R21, [R1+0x194] ;  /* 0x0001940001157983 */ /* 0x000ea80000300800 */
[----:B------:R-:W2:Y:S04]  /*19f40*/  LDL.LU R22, [R1+0x198] ;  /* 0x0001980001167983 */ /* 0x000ea80000300800 */
[----:B------:R-:W2:Y:S04]  /*19f50*/  LDL.LU R23, [R1+0x19c] ;  /* 0x00019c0001177983 */ /* 0x000ea80000300800 */
[----:B------:R0:W-:Y:S04]  /*19f60*/  STL [R1+0x56ec], R10 ;  /* 0x0056ec0a01007387 */ /* 0x0001e80000100800 */
[----:B------:R1:W-:Y:S01]  /*19f70*/  STL [R1+0x56e8], R11 ;  /* 0x0056e80b01007387 */ /* 0x0003e20000100800 */
[----:B0-----:R-:W-:Y:S01]  /*19f80*/  MOV R10, R27 ;  /* 0x0000001b000a7202 */ /* 0x001fe20000000f00 */
[----:B-1----:R-:W-:-:S02]  /*19f90*/  IMAD.MOV.U32 R11, RZ, RZ, R26 ;  /* 0x000000ffff0b7224 */ /* 0x002fc400078e001a */
[----:B------:R-:W0:Y:S02]  /*19fa0*/  LDSM.16.MT88.4 R24, [R0+UR5+0x8100] ;  /* 0x008100050018783b */ /* 0x000e240008004200 */
[----:B0-----:R-:W-:Y:S01]  /*19fb0*/  IMAD.MOV.U32 R28, RZ, RZ, R24 ;  /* 0x000000ffff1c7224 */ /* 0x001fe200078e0018 */
[----:B------:R-:W-:Y:S01]  /*19fc0*/  MOV R2, R25 ;  /* 0x0000001900027202 */ /* 0x000fe20000000f00 */
[----:B------:R-:W-:Y:S01]  /*19fd0*/  IMAD.MOV.U32 R12, RZ, RZ, R26 ;  /* 0x000000ffff0c7224 */ /* 0x000fe200078e001a */
[----:B------:R-:W-:Y:S02]  /*19fe0*/  MOV R13, R27 ;  /* 0x0000001b000d7202 */ /* 0x000fe40000000f00 */
[----:B------:R-:W0:Y:S02]  /*19ff0*/  LDSM.16.MT88.4 R24, [R0+UR5+0x8180] ;  /* 0x008180050018783b */ /* 0x000e240008004200 */
[----:B0-----:R-:W-:Y:S01]  /*1a000*/  IMAD.MOV.U32 R29, RZ, RZ, R26 ;  /* 0x000000ffff1d7224 */ /* 0x001fe200078e001a */
[----:B------:R-:W-:Y:S01]  /*1a010*/  MOV R5, R27 ;  /* 0x0000001b00057202 */ /* 0x000fe20000000f00 */
[----:B------:R-:W-:Y:S01]  /*1a020*/  IMAD.MOV.U32 R16, RZ, RZ, R24 ;  /* 0x000000ffff107224 */ /* 0x000fe200078e0018 */
[----:B------:R-:W-:Y:S01]  /*1a030*/  MOV R4, R25 ;  /* 0x0000001900047202 */ /* 0x000fe20000000f00 */
[----:B------:R-:W2:Y:S04]  /*1a040*/  LDL.LU.64 R26, [R1+0x58c0] ;  /* 0x0058c000011a7983 */ /* 0x000ea80000300a00 */
[----:B------:R-:W2:Y:S04]  /*1a050*/  LDL.LU.64 R24, [R1+0x58b8] ;  /* 0x0058b80001187983 */ /* 0x000ea80000300a00 */
[----:B------:R-:W-:Y:S01]  /*1a060*/  STL [R1+0x57c0], R0 ;  /* 0x0057c00001007387 */ /* 0x000fe20000100800 */
[----:B--2---:R-:W-:Y:S03]  /*1a070*/  HMMA.16816.F32 R24, R24, R6, R20 ;  /* 0x000000061818723c */ /* 0x004fe60000001814 */
[----:B------:R-:W2:Y:S04]  /*1a080*/  LDL.LU.64 R22, [R1+0x58b0] ;  /* 0x0058b00001167983 */ /* 0x000ea80000300a00 */
[----:B------:R-:W2:-:S12]  /*1a090*/  LDL.LU.64 R20, [R1+0x58a8] ;  /* 0x0058a80001147983 */ /* 0x000e980000300a00 */
[----:B------:R-:W-:Y:S04]  /*1a0a0*/  STL.64 [R1+0x120], R24 ;  /* 0x0001201801007387 */ /* 0x000fe80000100a00 */
[----:B------:R-:W-:Y:S04]  /*1a0b0*/  STL.64 [R1+0x128], R26 ;  /* 0x0001281a01007387 */ /* 0x000fe80000100a00 */
[----:B-----5:R-:W0:Y:S04]  /*1a0c0*/  LDSM.16.MT88.4 R24, [R3+UR5+0x8000] ;  /* 0x008000050318783b */ /* 0x020e280008004200 */
[----:B0-----:R0:W-:Y:S04]  /*1a0d0*/  STL.64 [R1+0x57e0], R26 ;  /* 0x0057e01a01007387 */ /* 0x0011e80000100a00 */
[----:B------:R1:W-:Y:S01]  /*1a0e0*/  STL.64 [R1+0x57d8], R24 ;  /* 0x0057d81801007387 */ /* 0x0003e20000100a00 */
[----:B0-----:R-:W-:Y:S01]  /*1a0f0*/  IMAD.MOV.U32 R26, RZ, RZ, R29 ;  /* 0x000000ffff1a7224 */ /* 0x001fe200078e001d */
[----:B------:R-:W-:Y:S01]  /*1a100*/  MOV R27, R5 ;  /* 0x00000005001b7202 */ /* 0x000fe20000000f00 */
[----:B-1----:R-:W-:Y:S01]  /*1a110*/  IMAD.MOV.U32 R24, RZ, RZ, R16 ;  /* 0x000000ffff187224 */ /* 0x002fe200078e0010 */
[----:B------:R-:W-:Y:S01]  /*1a120*/  MOV R25, R4 ;  /* 0x0000000400197202 */ /* 0x000fe20000000f00 */
[----:B------:R-:W3:Y:S04]  /*1a130*/  LDL.LU R16, [R1+0x58a4] ;  /* 0x0058a40001107983 */ /* 0x000ee80000300800 */
[----:B------:R-:W4:Y:S04]  /*1a140*/  LDL.LU R4, [R1+0x58a0] ;  /* 0x0058a00001047983 */ /* 0x000f280000300800 */
[----:B------:R-:W5:Y:S04]  /*1a150*/  LDL.LU R29, [R1+0x589c] ;  /* 0x00589c00011d7983 */ /* 0x000f680000300800 */
[----:B------:R-:W2:Y:S04]  /*1a160*/  LDL.LU R5, [R1+0x5898] ;  /* 0x0058980001057983 */ /* 0x000ea80000300800 */
[----:B------:R0:W-:Y:S04]  /*1a170*/  STL.64 [R1+0x57f0], R26 ;  /* 0x0057f01a01007387 */ /* 0x0001e80000100a00 */
[----:B------:R1:W-:Y:S01]  /*1a180*/  STL.64 [R1+0x57e8], R24 ;  /* 0x0057e81801007387 */ /* 0x0003e20000100a00 */
[----:B0-----:R-:W-:Y:S01]  /*1a190*/  IMAD.MOV.U32 R26, RZ, RZ, R12 ;  /* 0x000000ffff1a7224 */ /* 0x001fe200078e000c */
[----:B------:R-:W-:Y:S01]  /*1a1a0*/  MOV R27, R13 ;  /* 0x0000000d001b7202 */ /* 0x000fe20000000f00 */
[----:B-1----:R-:W-:Y:S01]  /*1a1b0*/  IMAD.MOV.U32 R24, RZ, RZ, R28 ;  /* 0x000000ffff187224 */ /* 0x002fe200078e001c */
[----:B------:R-:W-:Y:S01]  /*1a1c0*/  MOV R25, R2 ;  /* 0x0000000200197202 */ /* 0x000fe20000000f00 */
[----:B------:R-:W2:Y:S04]  /*1a1d0*/  LDL.LU R28, [R1+0x5894] ;  /* 0x00589400011c7983 */ /* 0x000ea80000300800 */
[----:B------:R-:W2:Y:S04]  /*1a1e0*/  LDL.LU R2, [R1+0x5890] ;  /* 0x0058900001027983 */ /* 0x000ea80000300800 */
[----:B------:R-:W2:Y:S04]  /*1a1f0*/  LDL.LU R12, [R1+0x588c] ;  /* 0x00588c00010c7983 */ /* 0x000ea80000300800 */
        /* <DEDUP_REMOVED lines=9> */
[----:B------:R-:W-:Y:S04]  /*1a290*/  STL.64 [R1+0x5830], R26 ;  /* 0x0058301a01007387 */ /* 0x000fe80000100a00 */
[----:B------:R0:W-:Y:S04]  /*1a2a0*/  STL.64 [R1+0x5828], R24 ;  /* 0x0058281801007387 */ /* 0x0001e80000100a00 */
[----:B0-----:R-:W2:Y:S04]  /*1a2b0*/  LDL.LU R24, [R1] ;  /* 0x0000000001187983 */ /* 0x001ea80000300800 */
[----:B------:R-:W2:Y:S04]  /*1a2c0*/  LDL.LU R25, [R1+0x4] ;  /* 0x0000040001197983 */ /* 0x000ea80000300800 */
[----:B------:R-:W2:Y:S04]  /*1a2d0*/  LDL.LU R26, [R1+0x8] ;  /* 0x00000800011a7983 */ /* 0x000ea80000300800 */
[----:B------:R-:W2:Y:S02]  /*1a2e0*/  LDL.LU R27, [R1+0xc] ;  /* 0x00000c00011b7983 */ /* 0x000ea40000300800 */
[-C--:B--2---:R-:W-:Y:S02]  /*1a2f0*/  HMMA.16816.F32 R24, R24, R6.reuse, R20 ;  /* 0x000000061818723c */ /* 0x084fe40000001814 */
[----:B------:R-:W3:Y:S04]  /*1a300*/  LDL.LU.64 R22, [R1+0x5878] ;  /* 0x0058780001167983 */ /* 0x000ee80000300a00 */
[----:B------:R-:W3:Y:S02]  /*1a310*/  LDL.LU.64 R20, [R1+0x5870] ;  /* 0x0058700001147983 */ /* 0x000ee40000300a00 */
[----:B---3--:R-:W-:Y:S02]  /*1a320*/  HMMA.16816.F32 R16, R20, R6, R16 ;  /* 0x000000061410723c */ /* 0x008fe40000001810 */
[----:B------:R-:W0:-:S15]  /*1a330*/  LDSM.16.MT88.4 R20, [R3+UR5+0x8080] ;  /* 0x008080050314783b */ /* 0x000e1e0008004200 */
[----:B------:R-:W-:Y:S02]  /*1a340*/  NOP ;  /* 0x0000000000007918 */ /* 0x000fe40000000000 */
[----:B------:R1:W-:Y:S04]  /*1a350*/  STL.64 [R1+0x150], R16 ;  /* 0x0001501001007387 */ /* 0x0003e80000100a00 */
[----:B------:R2:W-:Y:S04]  /*1a360*/  STL.64 [R1+0x190], R24 ;  /* 0x0001901801007387 */ /* 0x0005e80000100a00 */
[----:B------:R-:W-:Y:S01]  /*1a370*/  STL.64 [R1+0x198], R26 ;  /* 0x0001981a01007387 */ /* 0x000fe20000100a00 */
[----:B------:R-:W-:-:S03]  /*1a380*/  IMAD.MOV.U32 R0, RZ, RZ, R19 ;  /* 0x000000ffff007224 */ /* 0x000fc600078e0013 */
[----:B------:R3:W-:Y:S04]  /*1a390*/  STL [R1+0x158], R18 ;  /* 0x0001581201007387 */ /* 0x0007e80000100800 */
[----:B-1----:R-:W4:Y:S01]  /*1a3a0*/  LDL.LU R16, [R1+0x160] ;  /* 0x0001600001107983 */ /* 0x002f220000300800 */
[----:B--2---:R-:W-:-:S03]  /*1a3b0*/  MOV R24, R28 ;  /* 0x0000001c00187202 */ /* 0x004fc60000000f00 */
[----:B------:R-:W2:Y:S01]  /*1a3c0*/  LDL.LU R17, [R1+0x164] ;  /* 0x0001640001117983 */ /* 0x000ea20000300800 */
[----:B------:R-:W-:-:S03]  /*1a3d0*/  IMAD.MOV.U32 R25, RZ, RZ, R5 ;  /* 0x000000ffff197224 */ /* 0x000fc600078e0005 */
[----:B---3--:R-:W2:Y:S01]  /*1a3e0*/  LDL.LU R18, [R1+0x168] ;  /* 0x0001680001127983 */ /* 0x008ea20000300800 */
[----:B-----5:R-:W-:-:S03]  /*1a3f0*/  MOV R26, R29 ;  /* 0x0000001d001a7202 */ /* 0x020fc60000000f00 */
[----:B------:R-:W2:Y:S04]  /*1a400*/  LDL.LU R19, [R1+0x16c] ;  /* 0x00016c0001137983 */ /* 0x000ea80000300800 */
[----:B------:R-:W3:Y:S04]  /*1a410*/  LDL.LU R28, [R1+0x586c] ;  /* 0x00586c00011c7983 */ /* 0x000ee80000300800 */
[----:B------:R-:W5:Y:S04]  /*1a420*/  LDL.LU R5, [R1+0x5868] ;  /* 0x0058680001057983 */ /* 0x000f680000300800 */
[----:B------:R-:W2:Y:S01]  /*1a430*/  LDL.LU R29, [R1+0x5864] ;  /* 0x00586400011d7983 */ /* 0x000ea20000300800 */
[----:B----4-:R-:W-:-:S03]  /*1a440*/  IMAD.MOV.U32 R27, RZ, RZ, R4 ;  /* 0x000000ffff1b7224 */ /* 0x010fc600078e0004 */
[----:B------:R-:W5:Y:S04]  /*1a450*/  LDL.LU R4, [R1+0x5860] ;  /* 0x0058600001047983 */ /* 0x000f680000300800 */
[----:B------:R-:W-:Y:S04]  /*1a460*/  STL [R1+0x57c4], R0 ;  /* 0x0057c40001007387 */ /* 0x000fe80000100800 */
[----:B0-----:R-:W-:Y:S04]  /*1a470*/  STL.64 [R1+0x57d0], R22 ;  /* 0x0057d01601007387 */ /* 0x001fe80000100a00 */
[----:B------:R0:W-:Y:S04]  /*1a480*/  STL.64 [R1+0x57c8], R20 ;  /* 0x0057c81401007387 */ /* 0x0001e80000100a00 */
[----:B0-----:R-:W4:Y:S04]  /*1a490*/  LDL.LU R20, [R1+0x60] ;  /* 0x0000600001147983 */ /* 0x001f280000300800 */
[----:B------:R-:W4:Y:S01]  /*1a4a0*/  LDL.LU R21, [R1+0x64] ;  /* 0x0000640001157983 */ /* 0x000f220000300800 */
[----:B--2---:R-:W-:-:S03]  /*1a4b0*/  MOV R22, R29 ;  /* 0x0000001d00167202 */ /* 0x004fc60000000f00 */
[----:B------:R-:W2:Y:S04]  /*1a4c0*/  LDL.LU R29, [R1+0x585c] ;  /* 0x00585c00011d7983 */ /* 0x000ea80000300800 */
[----:B------:R-:W2:Y:S04]  /*1a4d0*/  LDL.LU R23, [R1+0x6c] ;  /* 0x00006c0001177983 */ /* 0x000ea80000300800 */
[----:B--2---:R-:W-:Y:S04]  /*1a4e0*/  STL.64 [R1+0x5800], R22 ;  /* 0x0058001601007387 */ /* 0x004fe80000100a00 */
[----:B----4-:R0:W-:Y:S04]  /*1a4f0*/  STL.64 [R1+0x57f8], R20 ;  /* 0x0057f81401007387 */ /* 0x0101e80000100a00 */
[----:B0-----:R-:W2:Y:S04]  /*1a500*/  LDL.LU R20, [R1+0x70] ;  /* 0x0000700001147983 */ /* 0x001ea80000300800 */
[----:B------:R-:W2:Y:S04]  /*1a510*/  LDL.LU R21, [R1+0x74] ;  /* 0x0000740001157983 */ /* 0x000ea80000300800 */
[----:B------:R-:W4:Y:S01]  /*1a520*/  LDL.LU R22, [R1+0x78] ;  /* 0x0000780001167983 */ /* 0x000f220000300800 */
[----:B------:R-:W-:-:S03]  /*1a530*/  IMAD.MOV.U32 R23, RZ, RZ, R29 ;  /* 0x000000ffff177224 */ /* 0x000fc600078e001d */
[----:B------:R-:W2:Y:S01]  /*1a540*/  LDL.LU R29, [R1+0x5858] ;  /* 0x00585800011d7983 */ /* 0x000ea20000300800 */
[----:B------:R-:W-:Y:S03]  /*1a550*/  HMMA.16816.F32 R12, R12, R6, R16 ;  /* 0x000000060c0c723c */ /* 0x000fe60000001810 */
[----:B----4-:R-:W-:Y:S04]  /*1a560*/  STL.64 [R1+0x5820], R22 ;  /* 0x0058201601007387 */ /* 0x010fe80000100a00 */
[----:B--2---:R0:W-:Y:S04]  /*1a570*/  STL.64 [R1+0x5818], R20 ;  /* 0x0058181401007387 */ /* 0x0041e80000100a00 */
[----:B0-----:R-:W2:Y:S04]  /*1a580*/  LDL.LU R20, [R1+0xa0] ;  /* 0x0000a00001147983 */ /* 0x001ea80000300800 */
[----:B------:R-:W2:Y:S04]  /*1a590*/  LDL.LU R21, [R1+0xa4] ;  /* 0x0000a40001157983 */ /* 0x000ea80000300800 */
[----:B------:R-:W4:Y:S04]  /*1a5a0*/  LDL.LU R22, [R1+0xa8] ;  /* 0x0000a80001167983 */ /* 0x000f280000300800 */
[----:B------:R-:W4:Y:S04]  /*1a5b0*/  LDL.LU R23, [R1+0xac] ;  /* 0x0000ac0001177983 */ /* 0x000f280000300800 */
[----:B----4-:R-:W-:Y:S04]  /*1a5c0*/  STL.64 [R1+0x5840], R22 ;  /* 0x0058401601007387 */ /* 0x010fe80000100a00 */
[----:B--2---:R0:W-:Y:S04]  /*1a5d0*/  STL.64 [R1+0x5838], R20 ;  /* 0x0058381401007387 */ /* 0x0041e80000100a00 */
[----:B0-----:R-:W2:Y:S04]  /*1a5e0*/  LDL.LU R20, [R1+0xb0] ;  /* 0x0000b00001147983 */ /* 0x001ea80000300800 */
[----:B------:R-:W2:Y:S04]  /*1a5f0*/  LDL.LU R21, [R1+0xb4] ;  /* 0x0000b40001157983 */ /* 0x000ea80000300800 */
[----:B------:R-:W2:Y:S04]  /*1a600*/  LDL.LU R22, [R1+0xb8] ;  /* 0x0000b80001167983 */ /* 0x000ea80000300800 */
[----:B------:R-:W4:Y:S04]  /*1a610*/  LDL.LU.64 R18, [R1+0x5850] ;  /* 0x0058500001127983 */ /* 0x000f280000300a00 */
[----:B------:R-:W4:Y:S01]  /*1a620*/  LDL.LU.64 R16, [R1+0x5848] ;  /* 0x0058480001107983 */ /* 0x000f220000300a00 */
[----:B------:R-:W-:-:S03]  /*1a630*/  MOV R23, R29 ;  /* 0x0000001d00177202 */ /* 0x000fc60000000f00 */
[----:B------:R0:W-:Y:S01]  /*1a640*/  STL.64 [R1+0x140], R12 ;  /* 0x0001400c01007387 */ /* 0x0001e20000100a00 */
[----:B------:R-:W-:-:S03]  /*1a650*/  IMAD.MOV.U32 R29, RZ, RZ, R15 ;  /* 0x000000ffff1d7224 */ /* 0x000fc600078e000f */
[----:B------:R1:W-:Y:S04]  /*1a660*/  STL [R1+0x148], R14 ;  /* 0x0001480e01007387 */ /* 0x0003e80000100800 */
[----:B0-----:R-:W4:Y:S04]  /*1a670*/  LDL.LU R12, [R1+0xc0] ;  /* 0x0000c000010c7983 */ /* 0x001f280000300800 */
[----:B------:R-:W4:Y:S04]  /*1a680*/  LDL.LU R13, [R1+0xc4] ;  /* 0x0000c400010d7983 */ /* 0x000f280000300800 */
[----:B-1----:R-:W4:Y:S04]  /*1a690*/  LDL.LU R14, [R1+0xc8] ;  /* 0x0000c800010e7983 */ /* 0x002f280000300800 */
[----:B------:R-:W4:Y:S01]  /*1a6a0*/  LDL.LU R15, [R1+0xcc] ;  /* 0x0000cc00010f7983 */ /* 0x000f220000300800 */
[----:B--2---:R-:W-:Y:S08]  /*1a6b0*/  HMMA.16816.F32 R24, R24, R8, R20 ;  /* 0x000000081818723c */ /* 0x004ff00000001814 */
[----:B----4-:R-:W-:Y:S01]  /*1a6c0*/  HMMA.16816.F32 R12, R16, R6, R12 ;  /* 0x00000006100c723c */ /* 0x010fe2000000180c */
[----:B------:R-:W2:-:S15]  /*1a6d0*/  LDL.LU R16, [R1+0x50] ;  /* 0x0000500001107983 */ /* 0x000e9e0000300800 */
[----:B------:R-:W-:-:S03]  /*1a6e0*/  NOP ;  /* 0x0000000000007918 */ /* 0x000fc60000000000 */
[----:B------:R-:W-:Y:S04]  /*1a6f0*/  STL.64 [R1+0x100], R12 ;  /* 0x0001000c01007387 */ /* 0x000fe80000100a00 */
[----:B------:R-:W-:Y:S04]  /*1a700*/  STL.64 [R1+0x108], R14 ;  /* 0x0001080e01007387 */ /* 0x000fe80000100a00 */
[----:B------:R-:W2:Y:S04]  /*1a710*/  LDL.LU R17, [R1+0x54] ;  /* 0x0000540001117983 */ /* 0x000ea80000300800 */
[----:B------:R-:W2:Y:S04]  /*1a720*/  LDL.LU R18, [R1+0x58] ;  /* 0x0000580001127983 */ /* 0x000ea80000300800 */
[----:B------:R-:W2:Y:S04]  /*1a730*/  LDL.LU R19, [R1+0x5c] ;  /* 0x00005c0001137983 */ /* 0x000ea80000300800 */
[----:B------:R-:W5:Y:S04]  /*1a740*/  LDL.LU R6, [R1+0x88] ;  /* 0x0000880001067983 */ /* 0x000f680000300800 */
[----:B------:R-:W5:Y:S04]  /*1a750*/  LDL.LU R7, [R1+0x8c] ;  /* 0x00008c0001077983 */ /* 0x000f680000300800 */
[----:B------:R-:W4:Y:S04]  /*1a760*/  LDL.LU.64 R22, [R1+0x5840] ;  /* 0x0058400001167983 */ /* 0x000f280000300a00 */
[----:B------:R-:W4:Y:S04]  /*1a770*/  LDL.LU.64 R20, [R1+0x5838] ;  /* 0x0058380001147983 */ /* 0x000f280000300a00 */
[----:B------:R-:W-:Y:S04]  /*1a780*/  STL.64 [R1+0x40], R24 ;  /* 0x0000401801007387 */ /* 0x000fe80000100a00 */
[----:B------:R0:W-:Y:S04]  /*1a790*/  STL.64 [R1+0x48], R26 ;  /* 0x0000481a01007387 */ /* 0x0001e80000100a00 */
[----:B------:R-:W-:Y:S04]  /*1a7a0*/  LDSM.16.MT88.4 R12, [R3+UR5+0x8100] ;  /* 0x00810005030c783b */ /* 0x000fe80008004200 */
[----:B0-----:R-:W4:Y:S04]  /*1a7b0*/  LDL.LU.64 R26, [R1+0x5830] ;  /* 0x00583000011a7983 */ /* 0x001f280000300a00 */
[----:B------:R-:W4:Y:S02]  /*1a7c0*/  LDL.LU.64 R24, [R1+0x5828] ;  /* 0x0058280001187983 */ /* 0x000f240000300a00 */
[----:B----4-:R-:W-:Y:S02]  /*1a7d0*/  HMMA.16816.F32 R24, R24, R8, R20 ;  /* 0x000000081818723c */ /* 0x010fe40000001814 */
[----:B------:R-:W4:Y:S04]  /*1a7e0*/  LDL.LU.64 R22, [R1+0x5820] ;  /* 0x0058200001167983 */ /* 0x000f280000300a00 */
[----:B------:R-:W4:-:S13]  /*1a7f0*/  LDL.LU.64 R20, [R1+0x5818] ;  /* 0x0058180001147983 */ /* 0x000f1a0000300a00 */
[----:B------:R-:W-:Y:S04]  /*1a800*/  STL.64 [R1+0xd0], R24 ;  /* 0x0000d01801007387 */ /* 0x000fe80000100a00 */
[----:B------:R0:W-:Y:S04]  /*1a810*/  STL.64 [R1+0xd8], R26 ;  /* 0x0000d81a01007387 */ /* 0x0001e80000100a00 */
[----:B0-----:R-:W4:Y:S04]  /*1a820*/  LDL.LU.64 R26, [R1+0x5810] ;  /* 0x00581000011a7983 */ /* 0x001f280000300a00 */
[----:B------:R-:W4:Y:S02]  /*1a830*/  LDL.LU.64 R24, [R1+0x5808] ;  /* 0x0058080001187983 */ /* 0x000f240000300a00 */
[----:B----4-:R-:W-:Y:S02]  /*1a840*/  HMMA.16816.F32 R24, R24, R8, R20 ;  /* 0x000000081818723c */ /* 0x010fe40000001814 */
[----:B------:R-:W4:Y:S04]  /*1a850*/  LDL.LU.64 R22, [R1+0x5800] ;  /* 0x0058000001167983 */ /* 0x000f280000300a00 */
[----:B------:R-:W4:-:S13]  /*1a860*/  LDL.LU.64 R20, [R1+0x57f8] ;  /* 0x0057f80001147983 */ /* 0x000f1a0000300a00 */
[----:B------:R0:W-:Y:S01]  /*1a870*/  STL.64 [R1+0xc8], R26 ;  /* 0x0000c81a01007387 */ /* 0x0001e20000100a00 */
[----:B------:R-:W-:Y:S01]  /*1a880*/  MOV R10, R24 ;  /* 0x00000018000a7202 */ /* 0x000fe20000000f00 */
[----:B------:R-:W-:Y:S02]  /*1a890*/  IMAD.MOV.U32 R11, RZ, RZ, R25 ;  /* 0x000000ffff0b7224 */ /* 0x000fe400078e0019 */
[----:B0-----:R-:W2:Y:S04]  /*1a8a0*/  LDL.LU.64 R26, [R1+0x57f0] ;  /* 0x0057f000011a7983 */ /* 0x001ea80000300a00 */
[----:B------:R-:W2:Y:S04]  /*1a8b0*/  LDL.LU.64 R24, [R1+0x57e8] ;  /* 0x0057e80001187983 */ /* 0x000ea80000300a00 */
[----:B------:R-:W-:Y:S04]  /*1a8c0*/  STL [R1+0x56f4], R11 ;  /* 0x0056f40b01007387 */ /* 0x000fe80000100800 */
[----:B------:R-:W-:Y:S01]  /*1a8d0*/  STL [R1+0x56f0], R10 ;  /* 0x0056f00a01007387 */ /* 0x000fe20000100800 */
[----:B--2---:R-:W-:Y:S03]  /*1a8e0*/  HMMA.16816.F32 R16, R24, R8, R16 ;  /* 0x000000081810723c */ /* 0x004fe60000001810 */
[----:B------:R-:W0:-:S15]  /*1a8f0*/  LDSM.16.MT88.4 R24, [R3+UR5+0x8180] ;  /* 0x008180050318783b */ /* 0x000e1e0008004200 */
[----:B------:R-:W-:Y:S01]  /*1a900*/  NOP ;  /* 0x0000000000007918 */ /* 0x000fe20000000000 */
[----:B------:R1:W-:Y:S04]  /*1a910*/  STL.64 [R1+0x110], R16 ;  /* 0x0001101001007387 */ /* 0x0003e80000100a00 */
[----:B------:R-:W-:Y:S01]  /*1a920*/  STL.64 [R1+0x118], R18 ;  /* 0x0001181201007387 */ /* 0x000fe20000100a00 */
[----:B0-----:R-:W-:Y:S01]  /*1a930*/  MOV R11, R26 ;  /* 0x0000001a000b7202 */ /* 0x001fe20000000f00 */
[----:B------:R-:W-:Y:S01]  /*1a940*/  IMAD.MOV.U32 R10, RZ, RZ, R27 ;  /* 0x000000ffff0a7224 */ /* 0x000fe200078e001b */
[----:B-1----:R-:W-:Y:S01]  /*1a950*/  MOV R17, R24 ;  /* 0x0000001800117202 */ /* 0x002fe20000000f00 */
[----:B------:R-:W-:Y:S01]  /*1a960*/  IMAD.MOV.U32 R16, RZ, RZ, R25 ;  /* 0x000000ffff107224 */ /* 0x000fe200078e0019 */
[----:B------:R-:W4:Y:S04]  /*1a970*/  LDL.LU.64 R26, [R1+0x57e0] ;  /* 0x0057e000011a7983 */ /* 0x000f280000300a00 */
[----:B------:R-:W4:Y:S04]  /*1a980*/  LDL.LU.64 R24, [R1+0x57d8] ;  /* 0x0057d80001187983 */ /* 0x000f280000300a00 */
[----:B------:R-:W-:Y:S01]  /*1a990*/  STL [R1+0x56f8], R3 ;  /* 0x0056f80301007387 */ /* 0x000fe20000100800 */
[----:B----4-:R-:W-:Y:S03]  /*1a9a0*/  HMMA.16816.F32 R24, R24, R8, R20 ;  /* 0x000000081818723c */ /* 0x010fe60000001814 */
[----:B---3--:R-:W0:-:S15]  /*1a9b0*/  LDSM.16.MT88.4 R20, [R28+UR5+0x8000] ;  /* 0x008000051c14783b */ /* 0x008e1e0008004200 */
[----:B------:R-:W-:Y:S01]  /*1a9c0*/  NOP ;  /* 0x0000000000007918 */ /* 0x000fe20000000000 */
[----:B------:R0:W-:Y:S02]  /*1a9d0*/  STL.64 [R1+0xf0], R24 ;  /* 0x0000f01801007387 */ /* 0x0001e40000100a00 */
[----:B0-----:R-:W-:Y:S01]  /*1a9e0*/  MOV R24, R20 ;  /* 0x0000001400187202 */ /* 0x001fe20000000f00 */
[----:B------:R-:W-:Y:S01]  /*1a9f0*/  IMAD.MOV.U32 R19, RZ, RZ, R21 ;  /* 0x000000ffff137224 */ /* 0x000fe200078e0015 */
[----:B------:R-:W-:Y:S01]  /*1aa00*/  MOV R18, R22 ;  /* 0x0000001600127202 */ /* 0x000fe20000000f00 */
[----:B------:R-:W-:Y:S02]  /*1aa10*/  IMAD.MOV.U32 R3, RZ, RZ, R23 ;  /* 0x000000ffff037224 */ /* 0x000fe400078e0017 */
[----:B------:R-:W0:Y:S04]  /*1aa20*/  LDSM.16.MT88.4 R20, [R28+UR5+0x8080] ;  /* 0x008080051c14783b */ /* 0x000e280008004200 */
[----:B------:R0:W-:Y:S02]  /*1aa30*/  STL.64 [R1+0xf8], R26 ;  /* 0x0000f81a01007387 */ /* 0x0001e40000100a00 */
[----:B0-----:R-:W-:Y:S01]  /*1aa40*/  MOV R26, R22 ;  /* 0x00000016001a7202 */ /* 0x001fe20000000f00 */
[----:B------:R-:W-:Y:S01]  /*1aa50*/  IMAD.MOV.U32 R25, RZ, RZ, R23 ;  /* 0x000000ffff197224 */ /* 0x000fe200078e0017 */
[----:B------:R-:W-:Y:S01]  /*1aa60*/  MOV R0, R20 ;  /* 0x0000001400007202 */ /* 0x000fe20000000f00 */
[----:B------:R-:W-:Y:S01]  /*1aa70*/  IMAD.MOV.U32 R27, RZ, RZ, R21 ;  /* 0x000000ffff1b7224 */ /* 0x000fe200078e0015 */
[----:B------:R-:W5:Y:S04]  /*1aa80*/  LDL.LU.64 R22, [R1+0x57d0] ;  /* 0x0057d00001167983 */ /* 0x000f680000300a00 */
[----:B------:R-:W5:Y:S02]  /*1aa90*/  LDL.LU.64 R20, [R1+0x57c8] ;  /* 0x0057c80001147983 */ /* 0x000f640000300a00 */
[----:B-----5:R-:W-:Y:S02]  /*1aaa0*/  HMMA.16816.F32 R20, R20, R8, R4 ;  /* 0x000000081414723c */ /* 0x020fe40000001804 */
[----:B------:R-:W0:-:S15]  /*1aab0*/  LDSM.16.MT88.4 R4, [R28+UR5+0x8100] ;  /* 0x008100051c04783b */ /* 0x000e1e0008004200 */
[----:B------:R-:W-:Y:S02]  /*1aac0*/  NOP ;  /* 0x0000000000007918 */ /* 0x000fe40000000000 */
[----:B------:R-:W-:Y:S04]  /*1aad0*/  STL.64 [R1+0xb0], R20 ;  /* 0x0000b01401007387 */ /* 0x000fe80000100a00 */
[----:B------:R0:W-:Y:S02]  /*1aae0*/  STL.64 [R1+0xb8], R22 ;  /* 0x0000b81601007387 */ /* 0x0001e40000100a00 */
[----:B0-----:R-:W-:Y:S01]  /*1aaf0*/  MOV R23, R4 ;  /* 0x0000000400177202 */ /* 0x001fe20000000f00 */
[----:B------:R-:W-:Y:S01]  /*1ab00*/  IMAD.MOV.U32 R22, RZ, RZ, R5 ;  /* 0x000000ffff167224 */ /* 0x000fe200078e0005 */
[----:B------:R-:W-:Y:S01]  /*1ab10*/  MOV R21, R6 ;  /* 0x0000000600157202 */ /* 0x000fe20000000f00 */
[----:B------:R-:W-:Y:S02]  /*1ab20*/  IMAD.MOV.U32 R20, RZ, RZ, R7 ;  /* 0x000000ffff147224 */ /* 0x000fe400078e0007 */
[----:B------:R-:W0:Y:S04]  /*1ab30*/  LDSM.16.MT88.4 R4, [R28+UR5+0x8180] ;  /* 0x008180051c04783b */ /* 0x000e280008004200 */
[----:B0-----:R-:W-:Y:S04]  /*1ab40*/  STL.64 [R1+0x5748], R6 ;  /* 0x0057480601007387 */ /* 0x001fe80000100a00 */
[----:B------:R0:W-:Y:S04]  /*1ab50*/  STL.64 [R1+0x5740], R4 ;  /* 0x0057400401007387 */ /* 0x0001e80000100a00 */
[----:B0-----:R-:W2:Y:S04]  /*1ab60*/  LDL.LU R4, [R1+0x90] ;  /* 0x0000900001047983 */ /* 0x001ea80000300800 */
[----:B------:R-:W2:Y:S04]  /*1ab70*/  LDL.LU R5, [R1+0x94] ;  /* 0x0000940001057983 */ /* 0x000ea80000300800 */
[----:B------:R-:W2:Y:S04]  /*1ab80*/  LDL.LU R6, [R1+0x98] ;  /* 0x0000980001067983 */ /* 0x000ea80000300800 */
[----:B------:R-:W2:Y:S04]  /*1ab90*/  LDL.LU R7, [R1+0x9c] ;  /* 0x00009c0001077983 */ /* 0x000ea80000300800 */
[----:B------:R-:W-:Y:S01]  /*1aba0*/  STL [R1+0x56fc], R28 ;  /* 0x0056fc1c01007387 */ /* 0x000fe20000100800 */
[----:B--2---:R-:W-:Y:S03]  /*1abb0*/  HMMA.16816.F32 R4, R12, R8, R4 ;  /* 0x000000080c04723c */ /* 0x004fe60000001804 */
[----:B------:R-:W0:Y:S04]  /*1abc0*/  LDSM.16.MT88.4 R12, [R2+UR5+0x8000] ;  /* 0x00800005020c783b */ /* 0x000e280008004200 */
[----:B0-----:R-:W-:-:S12]  /*1abd0*/  STL.64 [R1+0x5738], R14 ;  /* 0x0057380e01007387 */ /* 0x001fd80000100a00 */
[----:B------:R-:W-:Y:S04]  /*1abe0*/  STL.64 [R1+0xa0], R4 ;  /* 0x0000a00401007387 */ /* 0x000fe80000100a00 */
[----:B------:R-:W-:Y:S04]  /*1abf0*/  STL.64 [R1+0xa8], R6 ;  /* 0x0000a80601007387 */ /* 0x000fe80000100a00 */
[----:B------:R0:W-:Y:S04]  /*1ac00*/  STL.64 [R1+0x5730], R12 ;  /* 0x0057300c01007387 */ /* 0x0001e80000100a00 */
[----:B0-----:R-:W2:Y:S04]  /*1ac10*/  LDL.LU R12, [R1+0x120] ;  /* 0x00012000010c7983 */ /* 0x001ea80000300800 */
[----:B------:R-:W2:Y:S04]  /*1ac20*/  LDL.LU R13, [R1+0x124] ;  /* 0x00012400010d7983 */ /* 0x000ea80000300800 */
[----:B------:R-:W3:Y:S04]  /*1ac30*/  LDL.LU R14, [R1+0x128] ;  /* 0x00012800010e7983 */ /* 0x000ee80000300800 */
[----:B------:R-:W3:Y:S01]  /*1ac40*/  LDL.LU R15, [R1+0x12c] ;  /* 0x00012c00010f7983 */ /* 0x000ee20000300800 */
[----:B------:R-:W-:Y:S01]  /*1ac50*/  MOV R6, R21 ;  /* 0x0000001500067202 */ /* 0x000fe20000000f00 */
[----:B------:R-:W-:Y:S01]  /*1ac60*/  IMAD.MOV.U32 R7, RZ, RZ, R20 ;  /* 0x000000ffff077224 */ /* 0x000fe200078e0014 */
[----:B------:R-:W-:Y:S01]  /*1ac70*/  MOV R4, R23 ;  /* 0x0000001700047202 */ /* 0x000fe20000000f00 */
[----:B------:R-:W-:-:S02]  /*1ac80*/  IMAD.MOV.U32 R5, RZ, RZ, R22 ;  /* 0x000000ffff057224 */ /* 0x000fc400078e0016 */
[----:B------:R-:W-:Y:S04]  /*1ac90*/  LDSM.16.MT88.4 R20, [R2+UR5+0x8100] ;  /* 0x008100050214783b */ /* 0x000fe80008004200 */
[----:B---3--:R-:W-:Y:S04]  /*1aca0*/  STL.64 [R1+0x5758], R14 ;  /* 0x0057580e01007387 */ /* 0x008fe80000100a00 */
[----:B--2---:R-:W-:Y:S04]  /*1acb0*/  STL.64 [R1+0x5750], R12 ;  /* 0x0057500c01007387 */ /* 0x004fe80000100a00 */
[----:B------:R0:W-:Y:S04]  /*1acc0*/  STL.64 [R1+0x5768], R6 ;  /* 0x0057680601007387 */ /* 0x0001e80000100a00 */
[----:B------:R1:W-:Y:S01]  /*1acd0*/  STL.64 [R1+0x5760], R4 ;  /* 0x0057600401007387 */ /* 0x0003e20000100a00 */
[----:B0-----:R-:W-:Y:S01]  /*1ace0*/  MOV R6, R26 ;  /* 0x0000001a00067202 */ /* 0x001fe20000000f00 */
[----:B------:R-:W-:Y:S01]  /*1acf0*/  IMAD.MOV.U32 R7, RZ, RZ, R25 ;  /* 0x000000ffff077224 */ /* 0x000fe200078e0019 */
[----:B-1----:R-:W-:Y:S01]  /*1ad00*/  MOV R4, R0 ;  /* 0x0000000000047202 */ /* 0x002fe20000000f00 */
[----:B------:R-:W-:Y:S01]  /*1ad10*/  IMAD.MOV.U32 R5, RZ, RZ, R27 ;  /* 0x000000ffff057224 */ /* 0x000fe200078e001b */
[----:B------:R-:W2:Y:S04]  /*1ad20*/  LDL.LU R0, [R1+0x57c4] ;  /* 0x0057c40001007983 */ /* 0x000ea80000300800 */
[----:B------:R0:W-:Y:S04]  /*1ad30*/  STL.64 [R1+0x5788], R6 ;  /* 0x0057880601007387 */ /* 0x0001e80000100a00 */
[----:B------:R1:W-:Y:S04]  /*1ad40*/  STL.64 [R1+0x5780], R4 ;  /* 0x0057800401007387 */ /* 0x0003e80000100a00 */
[----:B------:R-:W3:Y:S04]  /*1ad50*/  LDL.LU R12, [R1+0x130] ;  /* 0x00013000010c7983 */ /* 0x000ee80000300800 */
[----:B------:R-:W3:Y:S04]  /*1ad60*/  LDL.LU R13, [R1+0x134] ;  /* 0x00013400010d7983 */ /* 0x000ee80000300800 */
[----:B------:R-:W4:Y:S04]  /*1ad70*/  LDL.LU R14, [R1+0x138] ;  /* 0x00013800010e7983 */ /* 0x000f280000300800 */
[----:B------:R-:W4:Y:S01]  /*1ad80*/  LDL.LU R15, [R1+0x13c] ;  /* 0x00013c00010f7983 */ /* 0x000f220000300800 */
[----:B0-----:R-:W-:Y:S01]  /*1ad90*/  MOV R6, R18 ;  /* 0x0000001200067202 */ /* 0x001fe20000000f00 */
[----:B------:R-:W-:Y:S01]  /*1ada0*/  IMAD.MOV.U32 R7, RZ, RZ, R3 ;  /* 0x000000ffff077224 */ /* 0x000fe200078e0003 */
[----:B-1----:R-:W-:Y:S01]  /*1adb0*/  MOV R4, R24 ;  /* 0x0000001800047202 */ /* 0x002fe20000000f00 */
[----:B------:R-:W-:Y:S01]  /*1adc0*/  IMAD.MOV.U32 R5, RZ, RZ, R19 ;  /* 0x000000ffff057224 */ /* 0x000fe200078e0013 */
[----:B------:R-:W-:Y:S04]  /*1add0*/  LDSM.16.MT88.4 R24, [R2+UR5+0x8180] ;  /* 0x008180050218783b */ /* 0x000fe80008004200 */
[----:B------:R-:W-:Y:S04]  /*1ade0*/  STL.64 [R1+0x57a8], R6 ;  /* 0x0057a80601007387 */ /* 0x000fe80000100a00 */
[----:B------:R-:W-:Y:S04]  /*1adf0*/  STL.64 [R1+0x57a0], R4 ;  /* 0x0057a00401007387 */ /* 0x000fe80000100a00 */
[----:B----4-:R-:W-:Y:S04]  /*1ae00*/  STL.64 [R1+0x5778], R14 ;  /* 0x0057780e01007387 */ /* 0x010fe80000100a00 */
[----:B---3--:R0:W-:Y:S04]  /*1ae10*/  STL.64 [R1+0x5770], R12 ;  /* 0x0057700c01007387 */ /* 0x0081e80000100a00 */
[----:B0-----:R-:W3:Y:S04]  /*1ae20*/  LDL.LU R12, [R1+0xe0] ;  /* 0x0000e000010c7983 */ /* 0x001ee80000300800 */
[----:B------:R-:W3:Y:S04]  /*1ae30*/  LDL.LU R13, [R1+0xe4] ;  /* 0x0000e400010d7983 */ /* 0x000ee80000300800 */
[----:B------:R-:W4:Y:S04]  /*1ae40*/  LDL.LU R14, [R1+0xe8] ;  /* 0x0000e800010e7983 */ /* 0x000f280000300800 */
[----:B------:R-:W4:Y:S01]  /*1ae50*/  LDL.LU R15, [R1+0xec] ;  /* 0x0000ec00010f7983 */ /* 0x000f220000300800 */
[----:B------:R-:W-:Y:S01]  /*1ae60*/  MOV R4, R17 ;  /* 0x0000001100047202 */ /* 0x000fe20000000f00 */
[----:B------:R-:W-:-:S02]  /*1ae70*/  IMAD.MOV.U32 R5, RZ, RZ, R16 ;  /* 0x000000ffff057224 */ /* 0x000fc400078e0010 */
[----:B------:R-:W0:Y:S04]  /*1ae80*/  LDSM.16.MT88.4 R16, [R2+UR5+0x8080] ;  /* 0x008080050210783b */ /* 0x000e280008004200 */
[----:B----4-:R-:W-:Y:S04]  /*1ae90*/  STL.64 [R1+0x5798], R14 ;  /* 0x0057980e01007387 */ /* 0x010fe80000100a00 */
[----:B---3--:R1:W-:Y:S04]  /*1aea0*/  STL.64 [R1+0x5790], R12 ;  /* 0x0057900c01007387 */ /* 0x0083e80000100a00 */
[----:B-1----:R-:W3:Y:S04]  /*1aeb0*/  LDL.LU R12, [R1+0x1a0] ;  /* 0x0001a000010c7983 */ /* 0x002ee80000300800 */
[----:B------:R-:W3:Y:S04]  /*1aec0*/  LDL.LU R13, [R1+0x1a4] ;  /* 0x0001a400010d7983 */ /* 0x000ee80000300800 */
[----:B------:R-:W4:Y:S04]  /*1aed0*/  LDL.LU R14, [R1+0x1a8] ;  /* 0x0001a800010e7983 */ /* 0x000f280000300800 */
[----:B------:R-:W4:Y:S01]  /*1aee0*/  LDL.LU R15, [R1+0x1ac] ;  /* 0x0001ac00010f7983 */ /* 0x000f220000300800 */
[----:B------:R-:W-:Y:S01]  /*1aef0*/  MOV R6, R11 ;  /* 0x0000000b00067202 */ /* 0x000fe20000000f00 */
[----:B------:R-:W-:-:S02]  /*1af00*/  IMAD.MOV.U32 R7, RZ, RZ, R10 ;  /* 0x000000ffff077224 */ /* 0x000fc400078e000a */
[----:B----4-:R-:W-:Y:S04]  /*1af10*/  STL.64 [R1+0x57b8], R14 ;  /* 0x0057b80e01007387 */ /* 0x010fe80000100a00 */
[----:B---3--:R1:W-:Y:S04]  /*1af20*/  STL.64 [R1+0x57b0], R12 ;  /* 0x0057b00c01007387 */ /* 0x0083e80000100a00 */
[----:B-1----:R-:W3:Y:S04]  /*1af30*/  LDL.LU R12, [R1+0x180] ;  /* 0x00018000010c7983 */ /* 0x002ee80000300800 */
[----:B------:R-:W3:Y:S04]  /*1af40*/  LDL.LU R13, [R1+0x184] ;  /* 0x00018400010d7983 */ /* 0x000ee80000300800 */
[----:B------:R-:W3:Y:S04]  /*1af50*/  LDL.LU R14, [R1+0x188] ;  /* 0x00018800010e7983 */ /* 0x000ee80000300800 */
[----:B------:R-:W3:Y:S04]  /*1af60*/  LDL.LU R15, [R1+0x18c] ;  /* 0x00018c00010f7983 */ /* 0x000ee80000300800 */
[----:B0-----:R-:W-:Y:S04]  /*1af70*/  STL.64 [R1+0x5728], R18 ;  /* 0x0057281201007387 */ /* 0x001fe80000100a00 */
[----:B------:R0:W-:Y:S04]  /*1af80*/  STL.64 [R1+0x5720], R16 ;  /* 0x0057201001007387 */ /* 0x0001e80000100a00 */
[----:B0-----:R-:W4:Y:S04]  /*1af90*/  LDL.LU R16, [R1+0x190] ;  /* 0x0001900001107983 */ /* 0x001f280000300800 */
[----:B------:R-:W4:Y:S04]  /*1afa0*/  LDL.LU R17, [R1+0x194] ;  /* 0x0001940001117983 */ /* 0x000f280000300800 */
[----:B------:R-:W4:Y:S04]  /*1afb0*/  LDL.LU R18, [R1+0x198] ;  /* 0x0001980001127983 */ /* 0x000f280000300800 */
[----:B------:R-:W4:Y:S04]  /*1afc0*/  LDL.LU R19, [R1+0x19c] ;  /* 0x00019c0001137983 */ /* 0x000f280000300800 */
[----:B------:R2:W-:Y:S04]  /*1afd0*/  STL.64 [R1+0x5718], R22 ;  /* 0x0057181601007387 */ /* 0x0005e80000100a00 */
[----:B------:R0:W-:Y:S01]  /*1afe0*/  STL.64 [R1+0x5710], R20 ;  /* 0x0057101401007387 */ /* 0x0001e20000100a00 */
[----:B--2---:R-:W-:-:S03]  /*1aff0*/  MOV R23, R0 ;  /* 0x0000000000177202 */ /* 0x004fc60000000f00 */
[----:B0-----:R-:W2:Y:S04]  /*1b000*/  LDL.LU R20, [R1+0x150] ;  /* 0x0001500001147983 */ /* 0x001ea80000300800 */
[----:B------:R-:W2:Y:S04]  /*1b010*/  LDL.LU R21, [R1+0x154] ;  /* 0x0001540001157983 */ /* 0x000ea80000300800 */
[----:B------:R-:W2:Y:S04]  /*1b020*/  LDL.LU R22, [R1+0x158] ;  /* 0x0001580001167983 */ /* 0x000ea80000300800 */
[----:B------:R-:W5:Y:S04]  /*1b030*/  LDL.LU R0, [R1+0x57c0] ;  /* 0x0057c00001007983 */ /* 0x000f680000300800 */
[----:B------:R-:W-:Y:S04]  /*1b040*/  STL [R1+0x5708], R25 ;  /* 0x0057081901007387 */ /* 0x000fe80000100800 */
[----:B------:R-:W-:Y:S04]  /*1b050*/  STL [R1+0x5704], R26 ;  /* 0x0057041a01007387 */ /* 0x000fe80000100800 */
[----:B------:R-:W-:Y:S04]  /*1b060*/  STL [R1+0x5700], R27 ;  /* 0x0057001b01007387 */ /* 0x000fe80000100800 */
[----:B------:R-:W-:Y:S01]  /*1b070*/  STL [R1+0x56a0], R2 ;  /* 0x0056a00201007387 */ /* 0x000fe20000100800 */
[----:B---3--:R-:W-:Y:S03]  /*1b080*/  HMMA.16816.F32 R4, R4, R8, R12 ;  /* 0x000000080404723c */ /* 0x008fe6000000180c */
[----:B------:R-:W3:Y:S04]  /*1b090*/  LDL.LU.64 R14, [R1+0x57b8] ;  /* 0x0057b800010e7983 */ /* 0x000ee80000300a00 */
[----:B------:R-:W3:-:S12]  /*1b0a0*/  LDL.LU.64 R12, [R1+0x57b0] ;  /* 0x0057b000010c7983 */ /* 0x000ed80000300a00 */
[----:B------:R-:W-:Y:S04]  /*1b0b0*/  STL.64 [R1+0x80], R4 ;  /* 0x0000800401007387 */ /* 0x000fe80000100a00 */
[----:B------:R-:W-:Y:S04]  /*1b0c0*/  STL.64 [R1+0x88], R6 ;  /* 0x0000880601007387 */ /* 0x000fe80000100a00 */
[----:B-----5:R-:W0:Y:S04]  /*1b0d0*/  LDSM.16.MT88.4 R4, [R0+UR5+0xa000] ;  /* 0x00a000050004783b */ /* 0x020e280008004200 */
[----:B0-----:R0:W-:Y:S01]  /*1b0e0*/  STL [R1+0x3c], R7 ;  /* 0x00003c0701007387 */ /* 0x0011e20000100800 */
[----:B------:R-:W-:Y:S01]  /*1b0f0*/  IMAD.MOV.U32 R27, RZ, RZ, R6 ;  /* 0x000000ffff1b7224 */ /* 0x000fe200078e0006 */
[----:B------:R-:W-:Y:S01]  /*1b100*/  MOV R26, R5 ;  /* 0x00000005001a7202 */ /* 0x000fe20000000f00 */
[----:B------:R-:W-:Y:S01]  /*1b110*/  IMAD.MOV.U32 R25, RZ, RZ, R4 ;  /* 0x000000ffff197224 */ /* 0x000fe200078e0004 */
[----:B0-----:R-:W3:Y:S04]  /*1b120*/  LDL.LU.64 R6, [R1+0x57a8] ;  /* 0x0057a80001067983 */ /* 0x001ee80000300a00 */
        /* <DEDUP_REMOVED lines=9> */
[----:B------:R-:W3:Y:S04]  /*1b1c0*/  LDL.LU.64 R14, [R1+0x5778] ;  /* 0x00577800010e7983 */ /* 0x000ee80000300a00 */
[----:B------:R-:W3:-:S13]  /*1b1d0*/  LDL.LU.64 R12, [R1+0x5770] ;  /* 0x00577000010c7983 */ /* 0x000eda0000300a00 */
[----:B------:R-:W-:Y:S04]  /*1b1e0*/  STL.64 [R1+0x70], R4 ;  /* 0x0000700401007387 */ /* 0x000fe80000100a00 */
[----:B------:R-:W-:Y:S04]  /*1b1f0*/  STL.64 [R1+0x78], R6 ;  /* 0x0000780601007387 */ /* 0x000fe80000100a00 */
        /* <DEDUP_REMOVED lines=10> */
[----:B------:R-:W-:Y:S01]  /*1b2a0*/  STL.64 [R1+0x60], R4 ;  /* 0x0000600401007387 */ /* 0x000fe20000100a00 */
[----:B------:R-:W-:-:S03]  /*1b2b0*/  MOV R2, R6 ;  /* 0x0000000600027202 */ /* 0x000fc60000000f00 */
[----:B------:R0:W-:Y:S04]  /*1b2c0*/  STL [R1+0x6c], R7 ;  /* 0x00006c0701007387 */ /* 0x0001e80000100800 */
[----:B0-----:R-:W3:Y:S04]  /*1b2d0*/  LDL.LU.64 R6, [R1+0x5748] ;  /* 0x0057480001067983 */ /* 0x001ee80000300a00 */
[----:B------:R-:W3:Y:S04]  /*1b2e0*/  LDL.LU.64 R4, [R1+0x5740] ;  /* 0x0057400001047983 */ /* 0x000ee80000300a00 */
[----:B------:R-:W-:Y:S01]  /*1b2f0*/  STL [R1+0x56a4], R2 ;  /* 0x0056a40201007387 */ /* 0x000fe20000100800 */
[----:B---3--:R-:W-:Y:S03]  /*1b300*/  HMMA.16816.F32 R4, R4, R8, R12 ;  /* 0x000000080404723c */ /* 0x008fe6000000180c */
[----:B------:R-:W4:Y:S04]  /*1b310*/  LDL.LU.64 R14, [R1+0x5738] ;  /* 0x00573800010e7983 */ /* 0x000f280000300a00 */
[----:B------:R-:W4:-:S12]  /*1b320*/  LDL.LU.64 R12, [R1+0x5730] ;  /* 0x00573000010c7983 */ /* 0x000f180000300a00 */
[----:B------:R-:W-:Y:S04]  /*1b330*/  STL.64 [R1+0x50], R4 ;  /* 0x0000500401007387 */ /* 0x000fe80000100a00 */
[----:B------:R-:W-:Y:S04]  /*1b340*/  STL.64 [R1+0x58], R6 ;  /* 0x0000580601007387 */ /* 0x000fe80000100a00 */
[----:B------:R-:W0:Y:S04]  /*1b350*/  LDSM.16.MT88.4 R4, [R0+UR5+0xa100] ;  /* 0x00a100050004783b */ /* 0x000e280008004200 */
[----:B0-----:R-:W-:Y:S04]  /*1b360*/  STL.64 [R1+0x56d0], R6 ;  /* 0x0056d00601007387 */ /* 0x001fe80000100a00 */
[----:B------:R0:W-:Y:S04]  /*1b370*/  STL.64 [R1+0x56c8], R4 ;  /* 0x0056c80401007387 */ /* 0x0001e80000100a00 */
[----:B0-----:R-:W3:Y:S04]  /*1b380*/  LDL.LU R4, [R1+0x140] ;  /* 0x0001400001047983 */ /* 0x001ee80000300800 */
[----:B------:R-:W3:Y:S04]  /*1b390*/  LDL.LU R5, [R1+0x144] ;  /* 0x0001440001057983 */ /* 0x000ee80000300800 */
[----:B------:R-:W3:Y:S01]  /*1b3a0*/  LDL.LU R6, [R1+0x148] ;  /* 0x0001480001067983 */ /* 0x000ee20000300800 */
[----:B----4-:R-:W-:Y:S03]  /*1b3b0*/  HMMA.16816.F32 R12, R12, R8, R16 ;  /* 0x000000080c0c723c */ /* 0x010fe60000001810 */
[----:B------:R-:W2:Y:S04]  /*1b3c0*/  LDL.LU.64 R18, [R1+0x5728] ;  /* 0x0057280001127983 */ /* 0x000ea80000300a00 */
[----:B------:R-:W2:Y:S01]  /*1b3d0*/  LDL.LU.64 R16, [R1+0x5720] ;  /* 0x0057200001107983 */ /* 0x000ea20000300a00 */
[----:B------:R-:W-:-:S11]  /*1b3e0*/  IMAD.MOV.U32 R7, RZ, RZ, R29 ;  /* 0x000000ffff077224 */ /* 0x000fd600078e001d */
[----:B------:R0:W-:Y:S01]  /*1b3f0*/  STL.64 [R1+0xe0], R12 ;  /* 0x0000e00c01007387 */ /* 0x0001e20000100a00 */
[----:B------:R-:W-:-:S03]  /*1b400*/  MOV R29, R15 ;  /* 0x0000000f001d7202 */ /* 0x000fc60000000f00 */
[----:B------:R1:W-:Y:S04]  /*1b410*/  STL [R1+0xe8], R14 ;  /* 0x0000e80e01007387 */ /* 0x0003e80000100800 */
[----:B0-----:R-:W4:Y:S04]  /*1b420*/  LDL.LU R12, [R1+0x100] ;  /* 0x00010000010c7983 */ /* 0x001f280000300800 */
[----:B------:R-:W4:Y:S04]  /*1b430*/  LDL.LU R13, [R1+0x104] ;  /* 0x00010400010d7983 */ /* 0x000f280000300800 */
[----:B-1----:R-:W4:Y:S04]  /*1b440*/  LDL.LU R14, [R1+0x108] ;  /* 0x00010800010e7983 */ /* 0x002f280000300800 */
[----:B------:R-:W4:Y:S04]  /*1b450*/  LDL.LU R15, [R1+0x10c] ;  /* 0x00010c00010f7983 */ /* 0x000f280000300800 */
[----:B------:R0:W-:Y:S01]  /*1b460*/  STL [R1+0x55e8], R29 ;  /* 0x0055e81d01007387 */ /* 0x0001e20000100800 */
[-C--:B--2---:R-:W-:Y:S03]  /*1b470*/  HMMA.16816.F32 R16, R16, R8.reuse, R20 ;  /* 0x000000081010723c */ /* 0x084fe60000001814 */
[----:B------:R-:W3:Y:S04]  /*1b480*/  LDL.LU.64 R22, [R1+0x5718] ;  /* 0x0057180001167983 */ /* 0x000ee80000300a00 */
[----:B------:R-:W3:Y:S02]  /*1b490*/  LDL.LU.64 R20, [R1+0x5710] ;  /* 0x0057100001147983 */ /* 0x000ee40000300a00 */
[----:B---3--:R-:W-:-:S15]  /*1b4a0*/  HMMA.16816.F32 R4, R20, R8, R4 ;  /* 0x000000081404723c */ /* 0x008fde0000001804 */
[----:B------:R-:W-:-:S04]  /*1b4b0*/  NOP ;  /* 0x0000000000007918 */ /* 0x000fc80000000000 */
[----:B------:R1:W-:Y:S04]  /*1b4c0*/  STL.64 [R1+0x130], R4 ;  /* 0x0001300401007387 */ /* 0x0003e80000100a00 */
[----:B------:R-:W-:Y:S04]  /*1b4d0*/  STL.64 [R1+0x120], R16 ;  /* 0x0001201001007387 */ /* 0x000fe80000100a00 */
[----:B------:R-:W-:Y:S01]  /*1b4e0*/  STL.64 [R1+0x128], R18 ;  /* 0x0001281201007387 */ /* 0x000fe20000100a00 */
[----:B0-----:R-:W-:-:S03]  /*1b4f0*/  IMAD.MOV.U32 R29, RZ, RZ, R7 ;  /* 0x000000ffff1d7224 */ /* 0x001fc600078e0007 */
[----:B------:R0:W-:Y:S04]  /*1b500*/  STL [R1+0x138], R6 ;  /* 0x0001380601007387 */ /* 0x0001e80000100800 */
[----:B-1----:R-:W2:Y:S04]  /*1b510*/  LDL.LU R4, [R1+0xd0] ;  /* 0x0000d00001047983 */ /* 0x002ea80000300800 */
[----:B------:R-:W2:Y:S04]  /*1b520*/  LDL.LU R5, [R1+0xd4] ;  /* 0x0000d40001057983 */ /* 0x000ea80000300800 */
[----:B0-----:R-:W3:Y:S04]  /*1b530*/  LDL.LU R6, [R1+0xd8] ;  /* 0x0000d80001067983 */ /* 0x001ee80000300800 */
[----:B------:R-:W3:Y:S01]  /*1b540*/  LDL.LU R7, [R1+0xdc] ;  /* 0x0000dc0001077983 */ /* 0x000ee20000300800 */
[----:B------:R-:W-:Y:S01]  /*1b550*/  IMAD.MOV.U32 R20, RZ, RZ, R28 ;  /* 0x000000ffff147224 */ /* 0x000fe200078e001c */
[----:B------:R-:W-:Y:S01]  /*1b560*/  MOV R21, R3 ;  /* 0x0000000300157202 */ /* 0x000fe20000000f00 */
[----:B------:R-:W-:Y:S01]  /*1b570*/  IMAD.MOV.U32 R22, RZ, RZ, R11 ;  /* 0x000000ffff167224 */ /* 0x000fe200078e000b */
[----:B------:R-:W-:Y:S01]  /*1b580*/  MOV R23, R10 ;  /* 0x0000000a00177202 */ /* 0x000fe20000000f00 */
[----:B---3--:R0:W-:Y:S04]  /*1b590*/  STL.64 [R1+0x56e0], R6 ;  /* 0x0056e00601007387 */ /* 0x0081e80000100a00 */
[----:B--2---:R1:W-:Y:S01]  /*1b5a0*/  STL.64 [R1+0x56d8], R4 ;  /* 0x0056d80401007387 */ /* 0x0043e20000100a00 */
[----:B0-----:R-:W-:-:S02]  /*1b5b0*/  MOV R6, R27 ;  /* 0x0000001b00067202 */ /* 0x001fc40000000f00 */
[----:B-1----:R-:W-:Y:S01]  /*1b5c0*/  MOV R4, R25 ;  /* 0x0000001900047202 */ /* 0x002fe20000000f00 */
[----:B------:R-:W-:Y:S01]  /*1b5d0*/  IMAD.MOV.U32 R5, RZ, RZ, R26 ;  /* 0x000000ffff057224 */ /* 0x000fe200078e001a */
[----:B------:R-:W4:Y:S04]  /*1b5e0*/  LDL.LU R25, [R1+0x5708] ;  /* 0x0057080001197983 */ /* 0x000f280000300800 */
[----:B------:R-:W4:Y:S04]  /*1b5f0*/  LDL.LU R26, [R1+0x5704] ;  /* 0x00570400011a7983 */ /* 0x000f280000300800 */
[----:B------:R-:W4:Y:S04]  /*1b600*/  LDL.LU R27, [R1+0x5700] ;  /* 0x00570000011b7983 */ /* 0x000f280000300800 */
[----:B------:R-:W2:Y:S04]  /*1b610*/  LDL.LU R7, [R1+0x3c] ;  /* 0x00003c0001077983 */ /* 0x000ea80000300800 */
[----:B------:R-:W3:Y:S04]  /*1b620*/  LDL.LU R28, [R1+0x56fc] ;  /* 0x0056fc00011c7983 */ /* 0x000ee80000300800 */
[----:B------:R-:W5:Y:S04]  /*1b630*/  LDL.LU R3, [R1+0x56f8] ;  /* 0x0056f80001037983 */ /* 0x000f680000300800 */
[----:B------:R-:W2:Y:S04]  /*1b640*/  LDL.LU R11, [R1+0x56f4] ;  /* 0x0056f400010b7983 */ /* 0x000ea80000300800 */
[----:B------:R-:W2:Y:S04]  /*1b650*/  LDL.LU R10, [R1+0x56f0] ;  /* 0x0056f000010a7983 */ /* 0x000ea80000300800 */
[----:B------:R-:W-:Y:S01]  /*1b660*/  STL [R1+0x5620], R29 ;  /* 0x0056201d01007387 */ /* 0x000fe20000100800 */
[----:B----4-:R-:W-:Y:S03]  /*1b670*/  HMMA.16816.F32 R12, R24, R8, R12 ;  /* 0x00000008180c723c */ /* 0x010fe6000000180c */
[----:B------:R-:W4:-:S15]  /*1b680*/  LDL.LU R24, [R1+0x40] ;  /* 0x0000400001187983 */ /* 0x000f1e0000300800 */
[----:B------:R-:W-:Y:S01]  /*1b690*/  NOP ;  /* 0x0000000000007918 */ /* 0x000fe20000000000 */
[----:B------:R-:W-:Y:S01]  /*1b6a0*/  STL.64 [R1+0x170], R12 ;  /* 0x0001700c01007387 */ /* 0x000fe20000100a00 */
[----:B--2---:R-:W-:-:S03]  /*1b6b0*/  IMAD.MOV.U32 R16, RZ, RZ, R10 ;  /* 0x000000ffff107224 */ /* 0x004fc600078e000a */
[----:B------:R-:W-:Y:S01]  /*1b6c0*/  STL.64 [R1+0x178], R14 ;  /* 0x0001780e01007387 */ /* 0x000fe20000100a00 */
[----:B------:R-:W-:-:S03]  /*1b6d0*/  MOV R17, R11 ;  /* 0x0000000b00117202 */ /* 0x000fc60000000f00 */
[----:B------:R-:W4:Y:S04]  /*1b6e0*/  LDL.LU R25, [R1+0x44] ;  /* 0x0000440001197983 */ /* 0x000f280000300800 */
[----:B------:R-:W4:Y:S04]  /*1b6f0*/  LDL.LU R26, [R1+0x48] ;  /* 0x00004800011a7983 */ /* 0x000f280000300800 */
[----:B------:R-:W4:Y:S04]  /*1b700*/  LDL.LU R27, [R1+0x4c] ;  /* 0x00004c00011b7983 */ /* 0x000f280000300800 */
[----:B------:R-:W4:Y:S04]  /*1b710*/  LDL.LU R10, [R1+0x56ec] ;  /* 0x0056ec00010a7983 */ /* 0x000f280000300800 */
[----:B------:R-:W4:Y:S04]  /*1b720*/  LDL.LU R11, [R1+0x56e8] ;  /* 0x0056e800010b7983 */ /* 0x000f280000300800 */
[----:B------:R-:W0:Y:S04]  /*1b730*/  LDSM.16.MT88.4 R12, [R0+UR5+0xa180] ;  /* 0x00a18005000c783b */ /* 0x000e280008004200 */
[----:B------:R-:W2:Y:S04]  /*1b740*/  LDL.LU R18, [R1+0xc8] ;  /* 0x0000c80001127983 */ /* 0x000ea80000300800 */
[----:B------:R-:W2:Y:S04]  /*1b750*/  LDL.LU R19, [R1+0xcc] ;  /* 0x0000cc0001137983 */ /* 0x000ea80000300800 */
[----:B0-----:R-:W-:Y:S04]  /*1b760*/  STL [R1+0x56b8], R12 ;  /* 0x0056b80c01007387 */ /* 0x001fe80000100800 */
[----:B------:R-:W-:Y:S04]  /*1b770*/  STL [R1+0x56b4], R13 ;  /* 0x0056b40d01007387 */ /* 0x000fe80000100800 */
[----:B------:R-:W-:Y:S04]  /*1b780*/  STL [R1+0x56b0], R14 ;  /* 0x0056b00e01007387 */ /* 0x000fe80000100800 */
[----:B------:R4:W-:Y:S04]  /*1b790*/  STL [R1+0x56ac], R15 ;  /* 0x0056ac0f01007387 */ /* 0x0009e80000100800 */
[----:B------:R-:W-:Y:S01]  /*1b7a0*/  STL [R1+0x56a8], R0 ;  /* 0x0056a80001007387 */ /* 0x000fe20000100800 */
[----:B----4-:R-:W-:Y:S03]  /*1b7b0*/  HMMA.16816.F32 R12, R4, R10, R24 ;  /* 0x0000000a040c723c */ /* 0x010fe60000001818 */
[----:B-----5:R-:W0:Y:S02]  /*1b7c0*/  LDSM.16.MT88.4 R4, [R3+UR5+0xa000] ;  /* 0x00a000050304783b */ /* 0x020e240008004200 */
[----:B0-----:R-:W-:Y:S01]  /*1b7d0*/  IMAD.MOV.U32 R2, RZ, RZ, R4 ;  /* 0x000000ffff027224 */ /* 0x001fe200078e0004 */
[----:B------:R-:W-:Y:S01]  /*1b7e0*/  MOV R29, R5 ;  /* 0x00000005001d7202 */ /* 0x000fe20000000f00 */
[----:B------:R-:W-:Y:S01]  /*1b7f0*/  IMAD.MOV.U32 R27, RZ, RZ, R6 ;  /* 0x000000ffff1b7224 */ /* 0x000fe200078e0006 */
[----:B------:R-:W-:-:S02]  /*1b800*/  MOV R26, R7 ;  /* 0x00000007001a7202 */ /* 0x000fc40000000f00 */
[----:B------:R-:W0:Y:S09]  /*1b810*/  LDSM.16.MT88.4 R4, [R3+UR5+0xa080] ;  /* 0x00a080050304783b */ /* 0x000e320008004200 */
[----:B------:R-:W-:Y:S04]  /*1b820*/  STL.64 [R1+0x1a0], R12 ;  /* 0x0001a00c01007387 */ /* 0x000fe80000100a00 */
[----:B------:R0:W-:Y:S04]  /*1b830*/  STL.64 [R1+0x1a8], R14 ;  /* 0x0001a80e01007387 */ /* 0x0001e80000100a00 */
[----:B------:R-:W-:Y:S04]  /*1b840*/  STL [R1+0x56c4], R27 ;  /* 0x0056c41b01007387 */ /* 0x000fe80000100800 */
[----:B------:R-:W-:Y:S04]  /*1b850*/  STL [R1+0x56c0], R29 ;  /* 0x0056c01d01007387 */ /* 0x000fe80000100800 */
[----:B------:R-:W-:Y:S01]  /*1b860*/  STL [R1+0x56bc], R2 ;  /* 0x0056bc0201007387 */ /* 0x000fe20000100800 */
[----:B0-----:R-:W-:Y:S01]  /*1b870*/  IMAD.MOV.U32 R15, RZ, RZ, R6 ;  /* 0x000000ffff0f7224 */ /* 0x001fe200078e0006 */
[----:B------:R-:W-:Y:S01]  /*1b880*/  MOV R0, R7 ;  /* 0x0000000700007202 */ /* 0x000fe20000000f00 */
[----:B------:R-:W-:Y:S01]  /*1b890*/  IMAD.MOV.U32 R13, RZ, RZ, R4 ;  /* 0x000000ffff0d7224 */ /* 0x000fe200078e0004 */
[----:B------:R-:W-:Y:S01]  /*1b8a0*/  MOV R14, R5 ;  /* 0x00000005000e7202 */ /* 0x000fe20000000f00 */
[----:B------:R-:W4:Y:S04]  /*1b8b0*/  LDL.LU.64 R6, [R1+0x56e0] ;  /* 0x0056e00001067983 */ /* 0x000f280000300a00 */
[----:B------:R-:W4:Y:S02]  /*1b8c0*/  LDL.LU.64 R4, [R1+0x56d8] ;  /* 0x0056d80001047983 */ /* 0x000f240000300a00 */
[----:B----4-:R-:W-:Y:S02]  /*1b8d0*/  HMMA.16816.F32 R20, R20, R10, R4 ;  /* 0x0000000a1414723c */ /* 0x010fe40000001804 */
[----:B------:R-:W2:Y:S04]  /*1b8e0*/  LDL.LU.64 R6, [R1+0x56d0] ;  /* 0x0056d00001067983 */ /* 0x000ea80000300a00 */
[----:B------:R-:W2:-:S13]  /*1b8f0*/  LDL.LU.64 R4, [R1+0x56c8] ;  /* 0x0056c80001047983 */ /* 0x000e9a0000300a00 */
[----:B------:R-:W-:Y:S04]  /*1b900*/  STL.64 [R1+0xd0], R20 ;  /* 0x0000d01401007387 */ /* 0x000fe80000100a00 */
[----:B------:R-:W-:Y:S04]  /*1b910*/  STL.64 [R1+0xd8], R22 ;  /* 0x0000d81601007387 */ /* 0x000fe80000100a00 */
[----:B------:R-:W0:Y:S02]  /*1b920*/  LDSM.16.MT88.4 R20, [R3+UR5+0xa100] ;  /* 0x00a100050314783b */ /* 0x000e240008004200 */
        /* <DEDUP_REMOVED lines=8> */
[----:B------:R-:W-:-:S03]  /*1b9b0*/  MOV R8, R23 ;  /* 0x0000001700087202 */ /* 0x000fc60000000f00 */
[----:B------:R-:W-:Y:S01]  /*1b9c0*/  STL.64 [R1+0x5698], R24 ;  /* 0x0056981801007387 */ /* 0x000fe20000100a00 */
[----:B--2---:R-:W-:Y:S03]  /*1b9d0*/  HMMA.16816.F32 R20, R4, R10, R16 ;  /* 0x0000000a0414723c */ /* 0x004fe60000001810 */
[----:B---3--:R-:W0:-:S15]  /*1b9e0*/  LDSM.16.MT88.4 R16, [R28+UR5+0xa000] ;  /* 0x00a000051c10783b */ /* 0x008e1e0008004200 */
[----:B------:R-:W-:Y:S01]  /*1b9f0*/  NOP ;  /* 0x0000000000007918 */ /* 0x000fe20000000000 */
[----:B------:R-:W-:Y:S04]  /*1ba00*/  STL.64 [R1+0x150], R20 ;  /* 0x0001501401007387 */ /* 0x000fe80000100a00 */
[----:B------:R-:W-:Y:S04]  /*1ba10*/  STL.64 [R1+0x158], R22 ;  /* 0x0001581601007387 */ /* 0x000fe80000100a00 */
[----:B------:R-:W1:Y:S01]  /*1ba20*/  LDSM.16.MT88.4 R20, [R28+UR5+0xa080] ;  /* 0x00a080051c14783b */ /* 0x000e620008004200 */
[----:B0-----:R-:W-:Y:S01]  /*1ba30*/  IMAD.MOV.U32 R7, RZ, RZ, R16 ;  /* 0x000000ffff077224 */ /* 0x001fe200078e0010 */
[----:B------:R-:W-:Y:S01]  /*1ba40*/  MOV R6, R17 ;  /* 0x0000001100067202 */ /* 0x000fe20000000f00 */
[----:B------:R-:W-:Y:S01]  /*1ba50*/  IMAD.MOV.U32 R5, RZ, RZ, R18 ;  /* 0x000000ffff057224 */ /* 0x000fe200078e0012 */
[----:B------:R-:W-:-:S02]  /*1ba60*/  MOV R4, R19 ;  /* 0x0000001300047202 */ /* 0x000fc40000000f00 */
[----:B------:R-:W0:Y:S04]  /*1ba70*/  LDSM.16.MT88.4 R16, [R28+UR5+0xa100] ;  /* 0x00a100051c10783b */ /* 0x000e280008004200 */
[----:B-1----:R1:W-:Y:S04]  /*1ba80*/  STL.64 [R1+0x5608], R22 ;  /* 0x0056081601007387 */ /* 0x0023e80000100a00 */
[----:B------:R2:W-:Y:S01]  /*1ba90*/  STL.64 [R1+0x5600], R20 ;  /* 0x0056001401007387 */ /* 0x0005e20000100a00 */
[----:B-1----:R-:W-:Y:S01]  /*1baa0*/  IMAD.MOV.U32 R22, RZ, RZ, R5 ;  /* 0x000000ffff167224 */ /* 0x002fe200078e0005 */
[----:B------:R-:W-:Y:S01]  /*1bab0*/  MOV R23, R4 ;  /* 0x0000000400177202 */ /* 0x000fe20000000f00 */
[----:B--2---:R-:W-:Y:S01]  /*1bac0*/  IMAD.MOV.U32 R20, RZ, RZ, R7 ;  /* 0x000000ffff147224 */ /* 0x004fe200078e0007 */
[----:B------:R-:W-:-:S03]  /*1bad0*/  MOV R21, R6 ;  /* 0x0000000600157202 */ /* 0x000fc60000000f00 */
[----:B------:R-:W-:Y:S04]  /*1bae0*/  STL.64 [R1+0x5630], R22 ;  /* 0x0056301601007387 */ /* 0x000fe80000100a00 */
[----:B------:R-:W-:Y:S04]  /*1baf0*/  STL.64 [R1+0x5628], R20 ;  /* 0x0056281401007387 */ /* 0x000fe80000100a00 */
[----:B0-----:R-:W-:Y:S04]  /*1bb00*/  STL.64 [R1+0x55f8], R18 ;  /* 0x0055f81201007387 */ /* 0x001fe80000100a00 */
[----:B------:R0:W-:Y:S04]  /*1bb10*/  STL.64 [R1+0x55f0], R16 ;  /* 0x0055f01001007387 */ /* 0x0001e80000100a00 */
[----:B------:R-:W1:Y:S04]  /*1bb20*/  LDSM.16.MT88.4 R4, [R28+UR5+0xa180] ;  /* 0x00a180051c04783b */ /* 0x000e680008004200 */
[----:B0-----:R-:W2:Y:S04]  /*1bb30*/  LDL.LU R16, [R1+0x70] ;  /* 0x0000700001107983 */ /* 0x001ea80000300800 */
[----:B------:R-:W2:Y:S04]  /*1bb40*/  LDL.LU R17, [R1+0x74] ;  /* 0x0000740001117983 */ /* 0x000ea80000300800 */
[----:B------:R-:W3:Y:S04]  /*1bb50*/  LDL.LU R18, [R1+0x78] ;  /* 0x0000780001127983 */ /* 0x000ee80000300800 */
[----:B------:R-:W3:Y:S04]  /*1bb60*/  LDL.LU R19, [R1+0x7c] ;  /* 0x00007c0001137983 */ /* 0x000ee80000300800 */
[----:B------:R-:W4:Y:S04]  /*1bb70*/  LDL.LU R20, [R1+0x80] ;  /* 0x0000800001147983 */ /* 0x000f280000300800 */
[----:B------:R-:W4:Y:S04]  /*1bb80*/  LDL.LU R21, [R1+0x84] ;  /* 0x0000840001157983 */ /* 0x000f280000300800 */
[----:B------:R-:W5:Y:S04]  /*1bb90*/  LDL.LU R22, [R1+0x88] ;  /* 0x0000880001167983 */ /* 0x000f680000300800 */
[----:B------:R-:W5:Y:S04]  /*1bba0*/  LDL.LU R23, [R1+0x8c] ;  /* 0x00008c0001177983 */ /* 0x000f680000300800 */
[----:B-----5:R0:W-:Y:S04]  /*1bbb0*/  STL.64 [R1+0x5640], R22 ;  /* 0x0056401601007387 */ /* 0x0201e80000100a00 */
[----:B----4-:R4:W-:Y:S01]  /*1bbc0*/  STL.64 [R1+0x5638], R20 ;  /* 0x0056381401007387 */ /* 0x0109e20000100a00 */
[----:B0-----:R-:W-:-:S02]  /*1bbd0*/  IMAD.MOV.U32 R22, RZ, RZ, R2 ;  /* 0x000000ffff167224 */ /* 0x001fc400078e0002 */
[----:B----4-:R-:W-:Y:S01]  /*1bbe0*/  IMAD.MOV.U32 R20, RZ, RZ, R27 ;  /* 0x000000ffff147224 */ /* 0x010fe200078e001b */
[----:B------:R-:W-:Y:S01]  /*1bbf0*/  MOV R21, R29 ;  /* 0x0000001d00157202 */ /* 0x000fe20000000f00 */
[----:B------:R-:W4:Y:S04]  /*1bc00*/  LDL.LU R27, [R1+0x56c4] ;  /* 0x0056c400011b7983 */ /* 0x000f280000300800 */
[----:B------:R-:W5:Y:S04]  /*1bc10*/  LDL.LU R29, [R1+0x56c0] ;  /* 0x0056c000011d7983 */ /* 0x000f680000300800 */
[----:B------:R-:W2:Y:S01]  /*1bc20*/  LDL.LU R2, [R1+0x56bc] ;  /* 0x0056bc0001027983 */ /* 0x000ea20000300800 */
[----:B------:R-:W-:-:S03]  /*1bc30*/  MOV R23, R12 ;  /* 0x0000000c00177202 */ /* 0x000fc60000000f00 */
[----:B------:R-:W3:Y:S04]  /*1bc40*/  LDL.LU R12, [R1+0x56b8] ;  /* 0x0056b800010c7983 */ /* 0x000ee80000300800 */
[----:B------:R0:W-:Y:S04]  /*1bc50*/  STL.64 [R1+0x5660], R22 ;  /* 0x0056601601007387 */ /* 0x0001e80000100a00 */
[----:B------:R1:W-:Y:S01]  /*1bc60*/  STL.64 [R1+0x5658], R20 ;  /* 0x0056581401007387 */ /* 0x0003e20000100a00 */
[----:B0-----:R-:W-:Y:S01]  /*1bc70*/  IMAD.MOV.U32 R22, RZ, RZ, R15 ;  /* 0x000000ffff167224 */ /* 0x001fe200078e000f */
[----:B------:R-:W-:Y:S01]  /*1bc80*/  MOV R23, R0 ;  /* 0x0000000000177202 */ /* 0x000fe20000000f00 */
[----:B-1----:R-:W-:Y:S01]  /*1bc90*/  IMAD.MOV.U32 R20, RZ, RZ, R13 ;  /* 0x000000ffff147224 */ /* 0x002fe200078e000d */
[----:B------:R-:W-:Y:S01]  /*1bca0*/  MOV R21, R14 ;  /* 0x0000000e00157202 */ /* 0x000fe20000000f00 */
[----:B------:R-:W5:Y:S04]  /*1bcb0*/  LDL.LU R13, [R1+0x56b4] ;  /* 0x0056b400010d7983 */ /* 0x000f680000300800 */
[----:B------:R-:W5:Y:S04]  /*1bcc0*/  LDL.LU R14, [R1+0x56b0] ;  /* 0x0056b000010e7983 */ /* 0x000f680000300800 */
[----:B------:R-:W5:Y:S04]  /*1bcd0*/  LDL.LU R15, [R1+0x56ac] ;  /* 0x0056ac00010f7983 */ /* 0x000f680000300800 */
[----:B------:R-:W5:Y:S04]  /*1bce0*/  LDL.LU R0, [R1+0x56a8] ;  /* 0x0056a80001007983 */ /* 0x000f680000300800 */
[----:B------:R0:W-:Y:S04]  /*1bcf0*/  STL.64 [R1+0x5680], R22 ;  /* 0x0056801601007387 */ /* 0x0001e80000100a00 */
[----:B------:R2:W-:Y:S01]  /*1bd00*/  STL.64 [R1+0x5678], R20 ;  /* 0x0056781401007387 */ /* 0x0005e20000100a00 */
[----:B0-----:R-:W-:Y:S01]  /*1bd10*/  MOV R23, R26 ;  /* 0x0000001a00177202 */ /* 0x001fe20000000f00 */
[----:B----4-:R-:W-:-:S02]  /*1bd20*/  IMAD.MOV.U32 R22, RZ, RZ, R27 ;  /* 0x000000ffff167224 */ /* 0x010fc400078e001b */
[----:B--2---:R-:W-:Y:S02]  /*1bd30*/  IMAD.MOV.U32 R20, RZ, RZ, R2 ;  /* 0x000000ffff147224 */ /* 0x004fe400078e0002 */
[----:B------:R-:W2:Y:S04]  /*1bd40*/  LDL.LU R2, [R1+0x56a4] ;  /* 0x0056a40001027983 */ /* 0x000ea80000300800 */
[----:B------:R-:W4:Y:S04]  /*1bd50*/  LDL.LU R24, [R1+0x110] ;  /* 0x0001100001187983 */ /* 0x000f280000300800 */
[----:B------:R-:W4:Y:S04]  /*1bd60*/  LDL.LU R25, [R1+0x114] ;  /* 0x0001140001197983 */ /* 0x000f280000300800 */
[----:B------:R-:W4:Y:S04]  /*1bd70*/  LDL.LU R26, [R1+0x118] ;  /* 0x00011800011a7983 */ /* 0x000f280000300800 */
[----:B------:R-:W4:Y:S04]  /*1bd80*/  LDL.LU R27, [R1+0x11c] ;  /* 0x00011c00011b7983 */ /* 0x000f280000300800 */
[----:B---3--:R-:W-:Y:S04]  /*1bd90*/  STL.64 [R1+0x5618], R18 ;  /* 0x0056181201007387 */ /* 0x008fe80000100a00 */
[----:B------:R0:W-:Y:S04]  /*1bda0*/  STL.64 [R1+0x5610], R16 ;  /* 0x0056101001007387 */ /* 0x0001e80000100a00 */
[----:B0-----:R-:W3:Y:S04]  /*1bdb0*/  LDL.LU R16, [R1+0x90] ;  /* 0x0000900001107983 */ /* 0x001ee80000300800 */
[----:B------:R-:W3:Y:S04]  /*1bdc0*/  LDL.LU R17, [R1+0x94] ;  /* 0x0000940001117983 */ /* 0x000ee80000300800 */
        /* <DEDUP_REMOVED lines=12> */
[----:B------:R-:W3:Y:S04]  /*1be90*/  LDL.LU R18, [R1+0xb8] ;  /* 0x0000b80001127983 */ /* 0x000ee80000300800 */
[----:B------:R-:W3:Y:S01]  /*1bea0*/  LDL.LU R19, [R1+0xbc] ;  /* 0x0000bc0001137983 */ /* 0x000ee20000300800 */
[----:B-----5:R-:W-:-:S03]  /*1beb0*/  MOV R21, R29 ;  /* 0x0000001d00157202 */ /* 0x020fc60000000f00 */
[----:B---3--:R-:W-:Y:S04]  /*1bec0*/  STL.64 [R1+0x5690], R18 ;  /* 0x0056901201007387 */ /* 0x008fe80000100a00 */
[----:B--2---:R0:W-:Y:S04]  /*1bed0*/  STL.64 [R1+0x5688], R16 ;  /* 0x0056881001007387 */ /* 0x0041e80000100a00 */
[----:B0-----:R-:W2:Y:S04]  /*1bee0*/  LDL.LU R16, [R1+0xf0] ;  /* 0x0000f00001107983 */ /* 0x001ea80000300800 */
[----:B------:R-:W2:Y:S04]  /*1bef0*/  LDL.LU R17, [R1+0xf4] ;  /* 0x0000f40001117983 */ /* 0x000ea80000300800 */
[----:B------:R-:W2:Y:S04]  /*1bf00*/  LDL.LU R18, [R1+0xf8] ;  /* 0x0000f80001127983 */ /* 0x000ea80000300800 */
[----:B------:R-:W2:Y:S01]  /*1bf10*/  LDL.LU R19, [R1+0xfc] ;  /* 0x0000fc0001137983 */ /* 0x000ea20000300800 */
[----:B----4-:R-:W-:Y:S03]  /*1bf20*/  HMMA.16816.F32 R12, R12, R10, R24 ;  /* 0x0000000a0c0c723c */ /* 0x010fe60000001818 */
[----:B------:R0:W-:Y:S04]  /*1bf30*/  STL.64 [R1+0x55e0], R6 ;  /* 0x0055e00601007387 */ /* 0x0001e80000100a00 */
[----:B------:R1:W-:Y:S01]  /*1bf40*/  STL.64 [R1+0x55d8], R4 ;  /* 0x0055d80401007387 */ /* 0x0003e20000100a00 */
[----:B0-----:R-:W-:-:S03]  /*1bf50*/  IMAD.MOV.U32 R6, RZ, RZ, R2 ;  /* 0x000000ffff067224 */ /* 0x001fc600078e0002 */
[----:B-1----:R-:W3:Y:S04]  /*1bf60*/  LDL.LU R4, [R1+0x60] ;  /* 0x0000600001047983 */ /* 0x002ee80000300800 */
[----:B------:R-:W3:Y:S04]  /*1bf70*/  LDL.LU R5, [R1+0x64] ;  /* 0x0000640001057983 */ /* 0x000ee80000300800 */
[----:B------:R-:W4:Y:S04]  /*1bf80*/  LDL.LU R2, [R1+0x56a0] ;  /* 0x0056a00001027983 */ /* 0x000f280000300800 */
[----:B------:R-:W3:Y:S04]  /*1bf90*/  LDL.LU R7, [R1+0x6c] ;  /* 0x00006c0001077983 */ /* 0x000ee80000300800 */
[----:B------:R0:W-:Y:S04]  /*1bfa0*/  STL [R1+0x5598], R28 ;  /* 0x0055981c01007387 */ /* 0x0001e80000100800 */
[----:B------:R-:W5:Y:S04]  /*1bfb0*/  LDL.LU.64 R24, [R1+0x5698] ;  /* 0x0056980001187983 */ /* 0x000f680000300a00 */
[----:B------:R-:W-:Y:S04]  /*1bfc0*/  STL.64 [R1+0x140], R12 ;  /* 0x0001400c01007387 */ /* 0x000fe80000100a00 */
[----:B------:R-:W-:Y:S01]  /*1bfd0*/  STL.64 [R1+0x148], R14 ;  /* 0x0001480e01007387 */ /* 0x000fe20000100a00 */
[----:B--2---:R-:W-:Y:S03]  /*1bfe0*/  HMMA.16816.F32 R20, R20, R10, R16 ;  /* 0x0000000a1414723c */ /* 0x004fe60000001810 */
[----:B------:R-:W2:Y:S04]  /*1bff0*/  LDL.LU.64 R18, [R1+0x5690] ;  /* 0x0056900001127983 */ /* 0x000ea80000300a00 */
[----:B------:R-:W2:-:S12]  /*1c000*/  LDL.LU.64 R16, [R1+0x5688] ;  /* 0x0056880001107983 */ /* 0x000e980000300a00 */
[----:B------:R-:W-:Y:S01]  /*1c010*/  STL.64 [R1+0x100], R20 ;  /* 0x0001001401007387 */ /* 0x000fe20000100a00 */
[----:B0-----:R-:W-:-:S03]  /*1c020*/  MOV R28, R23 ;  /* 0x00000017001c7202 */ /* 0x001fc60000000f00 */
[----:B------:R0:W-:Y:S04]  /*1c030*/  STL [R1+0x108], R22 ;  /* 0x0001081601007387 */ /* 0x0001e80000100800 */
[----:B0-----:R-:W2:Y:S04]  /*1c040*/  LDL.LU.64 R22, [R1+0x5680] ;  /* 0x0056800001167983 */ /* 0x001ea80000300a00 */
[----:B------:R-:W2:Y:S04]  /*1c050*/  LDL.LU.64 R20, [R1+0x5678] ;  /* 0x0056780001147983 */ /* 0x000ea80000300a00 */
[----:B------:R-:W-:Y:S01]  /*1c060*/  STL [R1+0x559c], R28 ;  /* 0x00559c1c01007387 */ /* 0x000fe20000100800 */
[----:B------:R-:W-:Y:S01]  /*1c070*/  MOV R14, R9 ;  /* 0x00000009000e7202 */ /* 0x000fe20000000f00 */
[----:B------:R-:W-:Y:S01]  /*1c080*/  IMAD.MOV.U32 R15, RZ, RZ, R8 ;  /* 0x000000ffff0f7224 */ /* 0x000fe200078e0008 */
[----:B--2---:R-:W-:Y:S01]  /*1c090*/  HMMA.16816.F32 R20, R20, R10, R16 ;  /* 0x0000000a1414723c */ /* 0x004fe20000001810 */
[----:B------:R-:W2:Y:S04]  /*1c0a0*/  LDL.LU.64 R18, [R1+0x5670] ;  /* 0x0056700001127983 */ /* 0x000ea80000300a00 */
[----:B------:R-:W2:-:S14]  /*1c0b0*/  LDL.LU.64 R16, [R1+0x5668] ;  /* 0x0056680001107983 */ /* 0x000e9c0000300a00 */
[----:B------:R-:W-:Y:S04]  /*1c0c0*/  STL.64 [R1+0xc0], R20 ;  /* 0x0000c01401007387 */ /* 0x000fe80000100a00 */
[----:B------:R-:W-:Y:S04]  /*1c0d0*/  STL.64 [R1+0xc8], R22 ;  /* 0x0000c81601007387 */ /* 0x000fe80000100a00 */
[----:B----4-:R-:W0:Y:S02]  /*1c0e0*/  LDSM.16.MT88.4 R20, [R2+UR5+0xa080] ;  /* 0x00a080050214783b */ /* 0x010e240008004200 */
[----:B0-----:R-:W-:Y:S01]  /*1c0f0*/  IMAD.MOV.U32 R9, RZ, RZ, R22 ;  /* 0x000000ffff097224 */ /* 0x001fe200078e0016 */
[----:B------:R-:W-:Y:S01]  /*1c100*/  MOV R8, R23 ;  /* 0x0000001700087202 */ /* 0x000fe20000000f00 */
[----:B------:R-:W-:Y:S01]  /*1c110*/  IMAD.MOV.U32 R29, RZ, RZ, R20 ;  /* 0x000000ffff1d7224 */ /* 0x000fe200078e0014 */
[----:B------:R-:W-:Y:S01]  /*1c120*/  MOV R28, R21 ;  /* 0x00000015001c7202 */ /* 0x000fe20000000f00 */
[----:B------:R-:W2:Y:S04]  /*1c130*/  LDL.LU.64 R22, [R1+0x5660] ;  /* 0x0056600001167983 */ /* 0x000ea80000300a00 */
[----:B------:R-:W2:Y:S02]  /*1c140*/  LDL.LU.64 R20, [R1+0x5658] ;  /* 0x0056580001147983 */ /* 0x000ea40000300a00 */
[----:B--2---:R-:W-:Y:S02]  /*1c150*/  HMMA.16816.F32 R20, R20, R10, R16 ;  /* 0x0000000a1414723c */ /* 0x004fe40000001810 */
[----:B------:R-:W2:Y:S04]  /*1c160*/  LDL.LU.64 R18, [R1+0x5650] ;  /* 0x0056500001127983 */ /* 0x000ea80000300a00 */
[----:B------:R-:W2:-:S13]  /*1c170*/  LDL.LU.64 R16, [R1+0x5648] ;  /* 0x0056480001107983 */ /* 0x000e9a0000300a00 */
[----:B------:R-:W-:Y:S04]  /*1c180*/  STL.64 [R1+0xb0], R20 ;  /* 0x0000b01401007387 */ /* 0x000fe80000100a00 */
[----:B------:R0:W-:Y:S04]  /*1c190*/  STL.64 [R1+0xb8], R22 ;  /* 0x0000b81601007387 */ /* 0x0001e80000100a00 */
[----:B0-----:R-:W4:Y:S04]  /*1c1a0*/  LDL.LU.64 R22, [R1+0x5640] ;  /* 0x0056400001167983 */ /* 0x001f280000300a00 */
[----:B------:R-:W4:Y:S01]  /*1c1b0*/  LDL.LU.64 R20, [R1+0x5638] ;  /* 0x0056380001147983 */ /* 0x000f220000300a00 */
[----:B-----5:R-:W-:Y:S01]  /*1c1c0*/  MOV R12, R25 ;  /* 0x00000019000c7202 */ /* 0x020fe20000000f00 */
[----:B------:R-:W-:-:S02]  /*1c1d0*/  IMAD.MOV.U32 R13, RZ, RZ, R24 ;  /* 0x000000ffff0d7224 */ /* 0x000fc400078e0018 */
[----:B------:R-:W-:Y:S05]  /*1c1e0*/  LDSM.16.MT88.4 R24, [R2+UR5+0xa000] ;  /* 0x00a000050218783b */ /* 0x000fea0008004200 */
[----:B----4-:R-:W-:Y:S01]  /*1c1f0*/  HMMA.16816.F32 R12, R12, R10, R20 ;  /* 0x0000000a0c0c723c */ /* 0x010fe20000001814 */
[----:B------:R-:W2:Y:S04]  /*1c200*/  LDL.LU.64 R22, [R1+0x5630] ;  /* 0x0056300001167983 */ /* 0x000ea80000300a00 */
[----:B------:R-:W2:-:S14]  /*1c210*/  LDL.LU.64 R20, [R1+0x5628] ;  /* 0x0056280001147983 */ /* 0x000e9c0000300a00 */
[----:B------:R-:W-:Y:S04]  /*1c220*/  STL.64 [R1+0xa0], R12 ;  /* 0x0000a00c01007387 */ /* 0x000fe80000100a00 */
[----:B------:R-:W-:Y:S04]  /*1c230*/  STL.64 [R1+0xa8], R14 ;  /* 0x0000a80e01007387 */ /* 0x000fe80000100a00 */
[----:B------:R-:W0:Y:S04]  /*1c240*/  LDSM.16.MT88.4 R12, [R2+UR5+0xa100] ;  /* 0x00a10005020c783b */ /* 0x000e280008004200 */
[----:B0-----:R-:W-:Y:S04]  /*1c250*/  STL.64 [R1+0x55c8], R14 ;  /* 0x0055c80e01007387 */ /* 0x001fe80000100a00 */
[----:B------:R0:W-:Y:S02]  /*1c260*/  STL.64 [R1+0x55c0], R12 ;  /* 0x0055c00c01007387 */ /* 0x0001e40000100a00 */
[----:B0-----:R-:W-:-:S02]  /*1c270*/  IMAD.MOV.U32 R12, RZ, RZ, R29 ;  /* 0x000000ffff0c7224 */ /* 0x001fc400078e001d */
        /* <DEDUP_REMOVED lines=9> */
[----:B------:R-:W3:Y:S04]  /*1c310*/  LDL.LU.64 R18, [R1+0x55f8] ;  /* 0x0055f80001127983 */ /* 0x000ee80000300a00 */
[----:B------:R-:W3:-:S13]  /*1c320*/  LDL.LU.64 R16, [R1+0x55f0] ;  /* 0x0055f00001107983 */ /* 0x000eda0000300a00 */
[----:B------:R0:W-:Y:S04]  /*1c330*/  STL.64 [R1+0x70], R20 ;  /* 0x0000701401007387 */ /* 0x0001e80000100a00 */
[----:B------:R4:W-:Y:S04]  /*1c340*/  STL.64 [R1+0x78], R22 ;  /* 0x0000781601007387 */ /* 0x0009e80000100a00 */
[----:B0-----:R-:W2:Y:S04]  /*1c350*/  LDL.LU R20, [R1+0x130] ;  /* 0x0001300001147983 */ /* 0x001ea80000300800 */
[----:B------:R-:W2:Y:S01]  /*1c360*/  LDL.LU R21, [R1+0x134] ;  /* 0x0001340001157983 */ /* 0x000ea20000300800 */
[----:B----4-:R-:W-:-:S03]  /*1c370*/  IMAD.MOV.U32 R23, RZ, RZ, R29 ;  /* 0x000000ffff177224 */ /* 0x010fc600078e001d */
[----:B------:R-:W2:Y:S04]  /*1c380*/  LDL.LU R22, [R1+0x138] ;  /* 0x0001380001167983 */ /* 0x000ea80000300800 */
[----:B------:R-:W4:Y:S01]  /*1c390*/  LDL.LU R29, [R1+0x55e8] ;  /* 0x0055e800011d7983 */ /* 0x000f220000300800 */
[----:B---3--:R-:W-:Y:S03]  /*1c3a0*/  HMMA.16816.F32 R16, R16, R10, R4 ;  /* 0x0000000a1010723c */ /* 0x008fe60000001804 */
[----:B------:R-:W3:Y:S04]  /*1c3b0*/  LDL.LU.64 R6, [R1+0x55e0] ;  /* 0x0055e00001067983 */ /* 0x000ee80000300a00 */
[----:B------:R-:W3:-:S12]  /*1c3c0*/  LDL.LU.64 R4, [R1+0x55d8] ;  /* 0x0055d80001047983 */ /* 0x000ed80000300a00 */
[----:B------:R0:W-:Y:S04]  /*1c3d0*/  STL.64 [R1+0x40], R16 ;  /* 0x0000401001007387 */ /* 0x0001e80000100a00 */
[----:B------:R1:W-:Y:S04]  /*1c3e0*/  STL.64 [R1+0x48], R18 ;  /* 0x0000481201007387 */ /* 0x0003e80000100a00 */
[----:B0-----:R-:W3:Y:S04]  /*1c3f0*/  LDL.LU R16, [R1+0x50] ;  /* 0x0000500001107983 */ /* 0x001ee80000300800 */
[----:B------:R-:W3:Y:S04]  /*1c400*/  LDL.LU R17, [R1+0x54] ;  /* 0x0000540001117983 */ /* 0x000ee80000300800 */
[----:B-1----:R-:W3:Y:S04]  /*1c410*/  LDL.LU R18, [R1+0x58] ;  /* 0x0000580001127983 */ /* 0x002ee80000300800 */
[----:B------:R-:W3:Y:S02]  /*1c420*/  LDL.LU R19, [R1+0x5c] ;  /* 0x00005c0001137983 */ /* 0x000ee40000300800 */
[----:B---3--:R-:W-:Y:S02]  /*1c430*/  HMMA.16816.F32 R16, R4, R10, R16 ;  /* 0x0000000a0410723c */ /* 0x008fe40000001810 */
[----:B------:R-:W3:-:S15]  /*1c440*/  LDL.LU R4, [R1+0xe0] ;  /* 0x0000e00001047983 */ /* 0x000ede0000300800 */
[----:B------:R-:W-:Y:S02]  /*1c450*/  NOP ;  /* 0x0000000000007918 */ /* 0x000fe40000000000 */
[----:B------:R-:W-:Y:S04]  /*1c460*/  STL.64 [R1+0x90], R16 ;  /* 0x0000901001007387 */ /* 0x000fe80000100a00 */
[----:B------:R-:W-:Y:S04]  /*1c470*/  STL.64 [R1+0x98], R18 ;  /* 0x0000981201007387 */ /* 0x000fe80000100a00 */
[----:B------:R-:W3:Y:S04]  /*1c480*/  LDL.LU R5, [R1+0xe4] ;  /* 0x0000e40001057983 */ /* 0x000ee80000300800 */
[----:B------:R-:W3:Y:S01]  /*1c490*/  LDL.LU R6, [R1+0xe8] ;  /* 0x0000e80001067983 */ /* 0x000ee20000300800 */
[----:B----4-:R-:W-:-:S03]  /*1c4a0*/  MOV R7, R29 ;  /* 0x0000001d00077202 */ /* 0x010fc60000000f00 */
[----:B------:R-:W4:Y:S04]  /*1c4b0*/  LDL.LU R29, [R1+0x55d0] ;  /* 0x0055d000011d7983 */ /* 0x000f280000300800 */
[----:B------:R-:W-:Y:S01]  /*1c4c0*/  STL [R1+0x54d8], R2 ;  /* 0x0054d80201007387 */ /* 0x000fe20000100800 */
[----:B------:R-:W-:Y:S01]  /*1c4d0*/  MOV R13, R28 ;  /* 0x0000001c000d7202 */ /* 0x000fe20000000f00 */
[----:B------:R-:W-:Y:S01]  /*1c4e0*/  IMAD.MOV.U32 R14, RZ, RZ, R9 ;  /* 0x000000ffff0e7224 */ /* 0x000fe200078e0009 */
[----:B------:R-:W-:Y:S01]  /*1c4f0*/  MOV R15, R8 ;  /* 0x00000008000f7202 */ /* 0x000fe20000000f00 */
[----:B------:R-:W-:Y:S01]  /*1c500*/  LDSM.16.MT88.4 R16, [R2+UR5+0xa180] ;  /* 0x00a180050210783b */ /* 0x000fe20008004200 */
[----:B---3--:R-:W-:Y:S03]  /*1c510*/  HMMA.16816.F32 R4, R24, R10, R4 ;  /* 0x0000000a1804723c */ /* 0x008fe60000001804 */
[----:B------:R-:W0:Y:S04]  /*1c520*/  LDSM.16.MT88.4 R24, [R0+UR5+0xc000] ;  /* 0x00c000050018783b */ /* 0x000e280008004200 */
[----:B0-----:R0:W-:-:S12]  /*1c530*/  STL [R1+0x55ac], R24 ;  /* 0x0055ac1801007387 */ /* 0x0011d80000100800 */
[----:B------:R-:W-:Y:S04]  /*1c540*/  STL.64 [R1+0x190], R4 ;  /* 0x0001900401007387 */ /* 0x000fe80000100a00 */
[----:B------:R-:W-:Y:S04]  /*1c550*/  STL.64 [R1+0x198], R6 ;  /* 0x0001980601007387 */ /* 0x000fe80000100a00 */
[----:B------:R1:W-:Y:S04]  /*1c560*/  STL [R1+0x55a8], R25 ;  /* 0x0055a81901007387 */ /* 0x0003e80000100800 */
[----:B------:R3:W-:Y:S04]  /*1c570*/  STL [R1+0x55a4], R26 ;  /* 0x0055a41a01007387 */ /* 0x0007e80000100800 */
[----:B------:R5:W-:Y:S04]  /*1c580*/  STL [R1+0x55a0], R27 ;  /* 0x0055a01b01007387 */ /* 0x000be80000100800 */
[----:B0-----:R-:W2:Y:S04]  /*1c590*/  LDL.LU R24, [R1+0x120] ;  /* 0x0001200001187983 */ /* 0x001ea80000300800 */
[----:B-1----:R-:W2:Y:S04]  /*1c5a0*/  LDL.LU R25, [R1+0x124] ;  /* 0x0001240001197983 */ /* 0x002ea80000300800 */
[----:B---3--:R-:W2:Y:S04]  /*1c5b0*/  LDL.LU R26, [R1+0x128] ;  /* 0x00012800011a7983 */ /* 0x008ea80000300800 */
[----:B-----5:R-:W2:Y:S04]  /*1c5c0*/  LDL.LU R27, [R1+0x12c] ;  /* 0x00012c00011b7983 */ /* 0x020ea80000300800 */
[----:B----4-:R-:W0:Y:S04]  /*1c5d0*/  LDSM.16.M88.4 R4, [R29+UR5+0x40080] ;  /* 0x040080051d04783b */ /* 0x010e280008000200 */
[----:B0-----:R-:W-:Y:S04]  /*1c5e0*/  STL [R1+0x55b4], R4 ;  /* 0x0055b40401007387 */ /* 0x001fe80000100800 */
[----:B------:R-:W-:Y:S04]  /*1c5f0*/  STL [R1+0x55b0], R5 ;  /* 0x0055b00501007387 */ /* 0x000fe80000100800 */
[----:B------:R-:W-:Y:S04]  /*1c600*/  STL [R1+0x5464], R6 ;  /* 0x0054640601007387 */ /* 0x000fe80000100800 */
[----:B------:R2:W-:Y:S04]  /*1c610*/  STL [R1+0x5460], R7 ;  /* 0x0054600701007387 */ /* 0x0005e80000100800 */
[----:B------:R-:W-:Y:S01]  /*1c620*/  STL [R1+0x50e8], R29 ;  /* 0x0050e81d01007387 */ /* 0x000fe20000100800 */
[----:B--2---:R-:W-:Y:S03]  /*1c630*/  HMMA.16816.F32 R4, R12, R10, R24 ;  /* 0x0000000a0c04723c */ /* 0x004fe60000001818 */
[----:B------:R-:W0:-:S15]  /*1c640*/  LDSM.16.MT88.4 R12, [R0+UR5+0xc080] ;  /* 0x00c08005000c783b */ /* 0x000e1e0008004200 */
[----:B------:R-:W-:Y:S01]  /*1c650*/  NOP ;  /* 0x0000000000007918 */ /* 0x000fe20000000000 */
[----:B------:R-:W-:Y:S04]  /*1c660*/  STL.64 [R1+0x180], R4 ;  /* 0x0001800401007387 */ /* 0x000fe80000100a00 */
[----:B------:R1:W-:Y:S01]  /*1c670*/  STL.64 [R1+0x188], R6 ;  /* 0x0001880601007387 */ /* 0x0003e20000100a00 */
[----:B0-----:R-:W-:Y:S01]  /*1c680*/  IMAD.MOV.U32 R28, RZ, RZ, R12 ;  /* 0x000000ffff1c7224 */ /* 0x001fe200078e000c */
[----:B-1----:R-:W-:Y:S01]  /*1c690*/  MOV R7, R13 ;  /* 0x0000000d00077202 */ /* 0x002fe20000000f00 */
[----:B------:R-:W-:Y:S01]  /*1c6a0*/  IMAD.MOV.U32 R6, RZ, RZ, R14 ;  /* 0x000000ffff067224 */ /* 0x000fe200078e000e */
[----:B------:R-:W-:Y:S02]  /*1c6b0*/  MOV R2, R15 ;  /* 0x0000000f00027202 */ /* 0x000fe40000000f00 */
[----:B------:R-:W0:Y:S04]  /*1c6c0*/  LDSM.16.MT88.4 R12, [R0+UR5+0xc100] ;  /* 0x00c10005000c783b */ /* 0x000e280008004200 */
[----:B------:R-:W-:Y:S04]  /*1c6d0*/  STL [R1+0x55bc], R7 ;  /* 0x0055bc0701007387 */ /* 0x000fe80000100800 */
[----:B------:R-:W-:Y:S01]  /*1c6e0*/  STL [R1+0x55b8], R28 ;  /* 0x0055b81c01007387 */ /* 0x000fe20000100800 */
[----:B0-----:R-:W-:Y:S01]  /*1c6f0*/  IMAD.MOV.U32 R26, RZ, RZ, R14 ;  /* 0x000000ffff1a7224 */ /* 0x001fe200078e000e */
[----:B------:R-:W-:Y:S01]  /*1c700*/  MOV R27, R15 ;  /* 0x0000000f001b7202 */ /* 0x000fe20000000f00 */
[----:B------:R-:W-:Y:S01]  /*1c710*/  IMAD.MOV.U32 R24, RZ, RZ, R12 ;  /* 0x000000ffff187224 */ /* 0x000fe200078e000c */
[----:B------:R-:W-:Y:S01]  /*1c720*/  MOV R25, R13 ;  /* 0x0000000d00197202 */ /* 0x000fe20000000f00 */
[----:B------:R-:W2:Y:S04]  /*1c730*/  LDL.LU.64 R14, [R1+0x55c8] ;  /* 0x0055c800010e7983 */ /* 0x000ea80000300a00 */
[----:B------:R-:W2:Y:S02]  /*1c740*/  LDL.LU.64 R12, [R1+0x55c0] ;  /* 0x0055c000010c7983 */ /* 0x000ea40000300a00 */
[----:B--2---:R-:W-:Y:S02]  /*1c750*/  HMMA.16816.F32 R12, R12, R10, R20 ;  /* 0x0000000a0c0c723c */ /* 0x004fe40000001814 */
[----:B------:R-:W0:-:S15]  /*1c760*/  LDSM.16.MT88.4 R20, [R3+UR5+0xc080] ;  /* 0x00c080050314783b */ /* 0x000e1e0008004200 */
[----:B------:R-:W-:Y:S02]  /*1c770*/  NOP ;  /* 0x0000000000007918 */ /* 0x000fe40000000000 */
[----:B------:R-:W-:Y:S01]  /*1c780*/  IMAD.MOV.U32 R29, RZ, RZ, R15 ;  /* 0x000000ffff1d7224 */ /* 0x000fe200078e000f */
[----:B------:R-:W-:Y:S04]  /*1c790*/  STL.64 [R1+0x160], R12 ;  /* 0x0001600c01007387 */ /* 0x000fe80000100a00 */
[----:B------:R-:W-:Y:S04]  /*1c7a0*/  STL [R1+0x168], R14 ;  /* 0x0001680e01007387 */ /* 0x000fe80000100800 */
[----:B------:R-:W-:Y:S04]  /*1c7b0*/  STL [R1+0x5478], R29 ;  /* 0x0054781d01007387 */ /* 0x000fe80000100800 */
[----:B------:R-:W-:Y:S04]  /*1c7c0*/  STL [R1+0x54dc], R0 ;  /* 0x0054dc0001007387 */ /* 0x000fe80000100800 */
[----:B------:R-:W1:Y:S04]  /*1c7d0*/  LDSM.16.MT88.4 R12, [R0+UR5+0xc180] ;  /* 0x00c18005000c783b */ /* 0x000e680008004200 */
[----:B0-----:R-:W-:Y:S04]  /*1c7e0*/  STL.64 [R1+0x5510], R22 ;  /* 0x0055101601007387 */ /* 0x001fe80000100a00 */
[----:B------:R0:W-:Y:S04]  /*1c7f0*/  STL.64 [R1+0x5508], R20 ;  /* 0x0055081401007387 */ /* 0x0001e80000100a00 */
        /* <DEDUP_REMOVED lines=8> */
[----:B------:R-:W0:Y:S02]  /*1c880*/  LDSM.16.MT88.4 R12, [R3+UR5+0xc000] ;  /* 0x00c00005030c783b */ /* 0x000e240008004200 */
[----:B0-----:R-:W-:Y:S01]  /*1c890*/  MOV R7, R12 ;  /* 0x0000000c00077202 */ /* 0x001fe20000000f00 */
[----:B------:R-:W-:Y:S01]  /*1c8a0*/  IMAD.MOV.U32 R9, RZ, RZ, R13 ;  /* 0x000000ffff097224 */ /* 0x000fe200078e000d */
[----:B------:R-:W-:Y:S01]  /*1c8b0*/  MOV R8, R14 ;  /* 0x0000000e00087202 */ /* 0x000fe20000000f00 */
[----:B------:R-:W-:Y:S02]  /*1c8c0*/  IMAD.MOV.U32 R0, RZ, RZ, R15 ;  /* 0x000000ffff007224 */ /* 0x000fe400078e000f */
[----:B------:R-:W0:Y:S04]  /*1c8d0*/  LDSM.16.MT88.4 R12, [R3+UR5+0xc100] ;  /* 0x00c10005030c783b */ /* 0x000e280008004200 */
[----:B0-----:R-:W-:Y:S04]  /*1c8e0*/  STL.64 [R1+0x5500], R14 ;  /* 0x0055000e01007387 */ /* 0x001fe80000100a00 */
[----:B------:R2:W-:Y:S02]  /*1c8f0*/  STL.64 [R1+0x54f8], R12 ;  /* 0x0054f80c01007387 */ /* 0x0005e40000100a00 */
[----:B--2---:R-:W-:Y:S01]  /*1c900*/  HMMA.16816.F32 R12, R16, R10, R20 ;  /* 0x0000000a100c723c */ /* 0x004fe20000001814 */
[----:B------:R-:W-:Y:S01]  /*1c910*/  IMAD.MOV.U32 R21, RZ, RZ, R9 ;  /* 0x000000ffff157224 */ /* 0x000fe200078e0009 */
[----:B------:R-:W-:-:S02]  /*1c920*/  MOV R22, R8 ;  /* 0x0000000800167202 */ /* 0x000fc40000000f00 */
[----:B------:R-:W0:Y:S01]  /*1c930*/  LDSM.16.MT88.4 R8, [R3+UR5+0xc180] ;  /* 0x00c180050308783b */ /* 0x000e220008004200 */
[----:B------:R-:W-:Y:S01]  /*1c940*/  IMAD.MOV.U32 R23, RZ, RZ, R0 ;  /* 0x000000ffff177224 */ /* 0x000fe200078e0000 */
[----:B------:R-:W-:Y:S02]  /*1c950*/  MOV R20, R7 ;  /* 0x0000000700147202 */ /* 0x000fe40000000f00 */
[----:B------:R-:W2:Y:S11]  /*1c960*/  LDL.LU R7, [R1+0x55bc] ;  /* 0x0055bc0001077983 */ /* 0x000eb60000300800 */
[----:B------:R-:W-:Y:S04]  /*1c970*/  STL.64 [R1+0x110], R12 ;  /* 0x0001100c01007387 */ /* 0x000fe80000100a00 */
[----:B------:R-:W-:Y:S04]  /*1c980*/  STL.64 [R1+0x118], R14 ;  /* 0x0001180e01007387 */ /* 0x000fe80000100a00 */
[----:B------:R-:W-:Y:S04]  /*1c990*/  STL.64 [R1+0x5530], R22 ;  /* 0x0055301601007387 */ /* 0x000fe80000100a00 */
[----:B------:R1:W-:Y:S04]  /*1c9a0*/  STL.64 [R1+0x5528], R20 ;  /* 0x0055281401007387 */ /* 0x0003e80000100a00 */
[----:B0-----:R-:W-:Y:S04]  /*1c9b0*/  STL.64 [R1+0x54f0], R10 ;  /* 0x0054f00a01007387 */ /* 0x001fe80000100a00 */
[----:B------:R0:W-:Y:S01]  /*1c9c0*/  STL.64 [R1+0x54e8], R8 ;  /* 0x0054e80801007387 */ /* 0x0001e20000100a00 */
[----:B-1----:R-:W-:-:S03]  /*1c9d0*/  MOV R20, R28 ;  /* 0x0000001c00147202 */ /* 0x002fc60000000f00 */
[----:B0-----:R-:W3:Y:S04]  /*1c9e0*/  LDL.LU R8, [R1+0xb0] ;  /* 0x0000b00001087983 */ /* 0x001ee80000300800 */
[----:B------:R-:W3:Y:S04]  /*1c9f0*/  LDL.LU R9, [R1+0xb4] ;  /* 0x0000b40001097983 */ /* 0x000ee80000300800 */
[----:B------:R-:W4:Y:S04]  /*1ca00*/  LDL.LU R10, [R1+0xb8] ;  /* 0x0000b800010a7983 */ /* 0x000f280000300800 */
[----:B------:R-:W4:Y:S04]  /*1ca10*/  LDL.LU R11, [R1+0xbc] ;  /* 0x0000bc00010b7983 */ /* 0x000f280000300800 */
[----:B------:R-:W5:Y:S01]  /*1ca20*/  LDL.LU R28, [R1+0x55b8] ;  /* 0x0055b800011c7983 */ /* 0x000f620000300800 */
[----:B------:R-:W-:Y:S01]  /*1ca30*/  MOV R22, R5 ;  /* 0x0000000500167202 */ /* 0x000fe20000000f00 */
[----:B------:R-:W-:-:S02]  /*1ca40*/  IMAD.MOV.U32 R23, RZ, RZ, R29 ;  /* 0x000000ffff177224 */ /* 0x000fc400078e001d */
[----:B------:R-:W-:Y:S02]  /*1ca50*/  IMAD.MOV.U32 R21, RZ, RZ, R4 ;  /* 0x000000ffff157224 */ /* 0x000fe400078e0004 */
[----:B------:R-:W3:Y:S04]  /*1ca60*/  LDL.LU R4, [R1+0x55b4] ;  /* 0x0055b40001047983 */ /* 0x000ee80000300800 */
[----:B------:R-:W3:Y:S04]  /*1ca70*/  LDL.LU R5, [R1+0x55b0] ;  /* 0x0055b00001057983 */ /* 0x000ee80000300800 */
[----:B------:R0:W-:Y:S04]  /*1ca80*/  STL.64 [R1+0x5550], R22 ;  /* 0x0055501601007387 */ /* 0x0001e80000100a00 */
[----:B------:R1:W-:Y:S01]  /*1ca90*/  STL.64 [R1+0x5548], R20 ;  /* 0x0055481401007387 */ /* 0x0003e20000100a00 */
[----:B0-----:R-:W-:Y:S01]  /*1caa0*/  MOV R22, R26 ;  /* 0x0000001a00167202 */ /* 0x001fe20000000f00 */
[----:B------:R-:W-:Y:S01]  /*1cab0*/  IMAD.MOV.U32 R23, RZ, RZ, R27 ;  /* 0x000000ffff177224 */ /* 0x000fe200078e001b */
[----:B-1----:R-:W-:Y:S01]  /*1cac0*/  MOV R20, R24 ;  /* 0x0000001800147202 */ /* 0x002fe20000000f00 */
[----:B------:R-:W-:Y:S01]  /*1cad0*/  IMAD.MOV.U32 R21, RZ, RZ, R25 ;  /* 0x000000ffff157224 */ /* 0x000fe200078e0019 */
[----:B------:R-:W3:Y:S04]  /*1cae0*/  LDL.LU R24, [R1+0x55ac] ;  /* 0x0055ac0001187983 */ /* 0x000ee80000300800 */
[----:B------:R-:W3:Y:S04]  /*1caf0*/  LDL.LU R25, [R1+0x55a8] ;  /* 0x0055a80001197983 */ /* 0x000ee80000300800 */
[----:B------:R-:W3:Y:S04]  /*1cb00*/  LDL.LU R26, [R1+0x55a4] ;  /* 0x0055a400011a7983 */ /* 0x000ee80000300800 */
[----:B------:R-:W3:Y:S04]  /*1cb10*/  LDL.LU R27, [R1+0x55a0] ;  /* 0x0055a000011b7983 */ /* 0x000ee80000300800 */
[----:B------:R0:W-:Y:S04]  /*1cb20*/  STL.64 [R1+0x5570], R22 ;  /* 0x0055701601007387 */ /* 0x0001e80000100a00 */
[----:B------:R2:W-:Y:S01]  /*1cb30*/  STL.64 [R1+0x5568], R20 ;  /* 0x0055681401007387 */ /* 0x0005e20000100a00 */
[----:B0-----:R-:W-:Y:S01]  /*1cb40*/  MOV R22, R6 ;  /* 0x0000000600167202 */ /* 0x001fe20000000f00 */
[----:B------:R-:W-:-:S02]  /*1cb50*/  IMAD.MOV.U32 R23, RZ, RZ, R2 ;  /* 0x000000ffff177224 */ /* 0x000fc400078e0002 */
[----:B--2---:R-:W-:Y:S01]  /*1cb60*/  IMAD.MOV.U32 R21, RZ, RZ, R7 ;  /* 0x000000ffff157224 */ /* 0x004fe200078e0007 */
[----:B-----5:R-:W-:Y:S02]  /*1cb70*/  MOV R20, R28 ;  /* 0x0000001c00147202 */ /* 0x020fe40000000f00 */
[----:B------:R-:W2:Y:S04]  /*1cb80*/  LDL.LU R28, [R1+0x559c] ;  /* 0x00559c00011c7983 */ /* 0x000ea80000300800 */
[----:B------:R-:W-:Y:S04]  /*1cb90*/  STL.64 [R1+0x5590], R22 ;  /* 0x0055901601007387 */ /* 0x000fe80000100a00 */
[----:B------:R-:W-:Y:S04]  /*1cba0*/  STL.64 [R1+0x5588], R20 ;  /* 0x0055881401007387 */ /* 0x000fe80000100a00 */
[----:B----4-:R-:W-:Y:S04]  /*1cbb0*/  STL.64 [R1+0x5520], R10 ;  /* 0x0055200a01007387 */ /* 0x010fe80000100a00 */
[----:B---3--:R0:W-:Y:S04]  /*1cbc0*/  STL.64 [R1+0x5518], R8 ;  /* 0x0055180801007387 */ /* 0x0081e80000100a00 */
[----:B0-----:R-:W3:Y:S04]  /*1cbd0*/  LDL.LU R8, [R1+0x100] ;  /* 0x0001000001087983 */ /* 0x001ee80000300800 */
[----:B------:R-:W3:Y:S04]  /*1cbe0*/  LDL.LU R9, [R1+0x104] ;  /* 0x0001040001097983 */ /* 0x000ee80000300800 */
[----:B------:R-:W4:Y:S01]  /*1cbf0*/  LDL.LU R10, [R1+0x108] ;  /* 0x00010800010a7983 */ /* 0x000f220000300800 */
[----:B--2---:R-:W-:-:S03]  /*1cc00*/  MOV R11, R28 ;  /* 0x0000001c000b7202 */ /* 0x004fc60000000f00 */
[----:B------:R-:W2:Y:S04]  /*1cc10*/  LDL.LU R28, [R1+0x5598] ;  /* 0x00559800011c7983 */ /* 0x000ea80000300800 */
[----:B------:R-:W5:Y:S04]  /*1cc20*/  LDL.LU R20, [R1+0x1a0] ;  /* 0x0001a00001147983 */ /* 0x000f680000300800 */
[----:B------:R-:W5:Y:S04]  /*1cc30*/  LDL.LU R21, [R1+0x1a4] ;  /* 0x0001a40001157983 */ /* 0x000f680000300800 */
[----:B------:R-:W5:Y:S04]  /*1cc40*/  LDL.LU R22, [R1+0x1a8] ;  /* 0x0001a80001167983 */ /* 0x000f680000300800 */
[----:B------:R-:W5:Y:S04]  /*1cc50*/  LDL.LU R23, [R1+0x1ac] ;  /* 0x0001ac0001177983 */ /* 0x000f680000300800 */
[----:B----4-:R-:W-:Y:S04]  /*1cc60*/  STL.64 [R1+0x5540], R10 ;  /* 0x0055400a01007387 */ /* 0x010fe80000100a00 */
[----:B---3--:R0:W-:Y:S04]  /*1cc70*/  STL.64 [R1+0x5538], R8 ;  /* 0x0055380801007387 */ /* 0x0081e80000100a00 */
[----:B0-----:R-:W3:Y:S04]  /*1cc80*/  LDL.LU R8, [R1+0x140] ;  /* 0x0001400001087983 */ /* 0x001ee80000300800 */
[----:B------:R-:W3:Y:S04]  /*1cc90*/  LDL.LU R9, [R1+0x144] ;  /* 0x0001440001097983 */ /* 0x000ee80000300800 */
[----:B------:R-:W4:Y:S04]  /*1cca0*/  LDL.LU R10, [R1+0x148] ;  /* 0x00014800010a7983 */ /* 0x000f280000300800 */
[----:B------:R-:W4:Y:S04]  /*1ccb0*/  LDL.LU R11, [R1+0x14c] ;  /* 0x00014c00010b7983 */ /* 0x000f280000300800 */
[----:B--2---:R-:W0:Y:S04]  /*1ccc0*/  LDSM.16.MT88.4 R16, [R28+UR5+0xc000] ;  /* 0x00c000051c10783b */ /* 0x004e280008004200 */
[----:B----4-:R-:W-:Y:S04]  /*1ccd0*/  STL.64 [R1+0x5560], R10 ;  /* 0x0055600a01007387 */ /* 0x010fe80000100a00 */
[----:B---3--:R1:W-:Y:S04]  /*1cce0*/  STL.64 [R1+0x5558], R8 ;  /* 0x0055580801007387 */ /* 0x0083e80000100a00 */
[----:B-1----:R-:W2:Y:S04]  /*1ccf0*/  LDL.LU R8, [R1+0x150] ;  /* 0x0001500001087983 */ /* 0x002ea80000300800 */
[----:B------:R-:W2:Y:S04]  /*1cd00*/  LDL.LU R9, [R1+0x154] ;  /* 0x0001540001097983 */ /* 0x000ea80000300800 */
[----:B------:R-:W3:Y:S04]  /*1cd10*/  LDL.LU R10, [R1+0x158] ;  /* 0x00015800010a7983 */ /* 0x000ee80000300800 */
[----:B------:R-:W3:Y:S01]  /*1cd20*/  LDL.LU R11, [R1+0x15c] ;  /* 0x00015c00010b7983 */ /* 0x000ee20000300800 */
[-C--:B-----5:R-:W-:Y:S03]  /*1cd30*/  HMMA.16816.F32 R24, R24, R4.reuse, R20 ;  /* 0x000000041818723c */ /* 0x0a0fe60000001814 */
[----:B---3--:R-:W-:Y:S04]  /*1cd40*/  STL.64 [R1+0x5580], R10 ;  /* 0x0055800a01007387 */ /* 0x008fe80000100a00 */
[----:B--2---:R1:W-:Y:S04]  /*1cd50*/  STL.64 [R1+0x5578], R8 ;  /* 0x0055780801007387 */ /* 0x0043e80000100a00 */
        /* <DEDUP_REMOVED lines=8> */
[----:B------:R-:W-:Y:S04]  /*1cde0*/  STL [R1+0x5498], R3 ;  /* 0x0054980301007387 */ /* 0x000fe80000100800 */
[----:B0-----:R-:W-:Y:S04]  /*1cdf0*/  STL.64 [R1+0x54d0], R18 ;  /* 0x0054d01201007387 */ /* 0x001fe80000100a00 */
[----:B------:R0:W-:Y:S04]  /*1ce00*/  STL.64 [R1+0x54c8], R16 ;  /* 0x0054c81001007387 */ /* 0x0001e80000100a00 */
[----:B0-----:R-:W4:Y:S04]  /*1ce10*/  LDL.LU R16, [R1+0xa0] ;  /* 0x0000a00001107983 */ /* 0x001f280000300800 */
[----:B------:R-:W4:Y:S04]  /*1ce20*/  LDL.LU R17, [R1+0xa4] ;  /* 0x0000a40001117983 */ /* 0x000f280000300800 */
[----:B------:R-:W4:Y:S04]  /*1ce30*/  LDL.LU R18, [R1+0xa8] ;  /* 0x0000a80001127983 */ /* 0x000f280000300800 */
[----:B------:R-:W4:Y:S04]  /*1ce40*/  LDL.LU R19, [R1+0xac] ;  /* 0x0000ac0001137983 */ /* 0x000f280000300800 */
[----:B------:R-:W2:Y:S04]  /*1ce50*/  LDL.LU.64 R22, [R1+0x5590] ;  /* 0x0055900001167983 */ /* 0x000ea80000300a00 */
[----:B------:R-:W2:Y:S04]  /*1ce60*/  LDL.LU.64 R20, [R1+0x5588] ;  /* 0x0055880001147983 */ /* 0x000ea80000300a00 */
[----:B------:R-:W-:Y:S04]  /*1ce70*/  STL.64 [R1+0xe0], R24 ;  /* 0x0000e01801007387 */ /* 0x000fe80000100a00 */
[----:B------:R-:W-:Y:S04]  /*1ce80*/  STL.64 [R1+0xe8], R26 ;  /* 0x0000e81a01007387 */ /* 0x000fe80000100a00 */
[----:B------:R-:W0:Y:S04]  /*1ce90*/  LDSM.16.MT88.4 R24, [R28+UR5+0xc080] ;  /* 0x00c080051c18783b */ /* 0x000e280008004200 */
[----:B0-----:R-:W-:Y:S01]  /*1cea0*/  STL [R1+0x54e0], R27 ;  /* 0x0054e01b01007387 */ /* 0x001fe20000100800 */
        /* <DEDUP_REMOVED lines=10> */
[----:B------:R-:W-:Y:S01]  /*1cf50*/  STL [R1+0xf0], R20 ;  /* 0x0000f01401007387 */ /* 0x000fe20000100800 */
[----:B------:R-:W-:Y:S01]  /*1cf60*/  IMAD.MOV.U32 R6, RZ, RZ, R21 ;  /* 0x000000ffff067224 */ /* 0x000fe200078e0015 */
[----:B------:R-:W-:Y:S02]  /*1cf70*/  MOV R7, R22 ;  /* 0x0000001600077202 */ /* 0x000fe40000000f00 */
[----:B------:R-:W-:Y:S04]  /*1cf80*/  STL [R1+0xfc], R23 ;  /* 0x0000fc1701007387 */ /* 0x000fe80000100800 */
        /* <DEDUP_REMOVED lines=19> */
[----:B------:R-:W-:Y:S01]  /*1d0c0*/  MOV R6, R22 ;  /* 0x0000001600067202 */ /* 0x000fe20000000f00 */
[----:B------:R0:W-:Y:S01]  /*1d0d0*/  STL [R1+0x100], R20 ;  /* 0x0001001401007387 */ /* 0x0001e20000100800 */
[----:B------:R-:W-:Y:S02]  /*1d0e0*/  IMAD.MOV.U32 R29, RZ, RZ, R23 ;  /* 0x000000ffff1d7224 */ /* 0x000fe400078e0017 */
[----:B------:R-:W-:Y:S01]  /*1d0f0*/  IMAD.MOV.U32 R7, RZ, RZ, R21 ;  /* 0x000000ffff077224 */ /* 0x000fe200078e0015 */
[----:B------:R-:W3:Y:S04]  /*1d100*/  LDL.LU.64 R22, [R1+0x5510] ;  /* 0x0055100001167983 */ /* 0x000ee80000300a00 */
[----:B0-----:R-:W3:Y:S04]  /*1d110*/  LDL.LU.64 R20, [R1+0x5508] ;  /* 0x0055080001147983 */ /* 0x001ee80000300a00 */
[----:B------:R-:W-:Y:S04]  /*1d120*/  STL [R1+0x54a4], R29 ;  /* 0x0054a41d01007387 */ /* 0x000fe80000100800 */
[----:B------:R-:W-:Y:S04]  /*1d130*/  STL [R1+0x54a0], R6 ;  /* 0x0054a00601007387 */ /* 0x000fe80000100800 */
[----:B------:R-:W-:Y:S01]  /*1d140*/  STL [R1+0x549c], R7 ;  /* 0x00549c0701007387 */ /* 0x000fe20000100800 */
[----:B---3--:R-:W-:Y:S03]  /*1d150*/  HMMA.16816.F32 R20, R20, R4, R12 ;  /* 0x000000041414723c */ /* 0x008fe6000000180c */
[----:B------:R-:W2:Y:S04]  /*1d160*/  LDL.LU.64 R14, [R1+0x5500] ;  /* 0x00550000010e7983 */ /* 0x000ea80000300a00 */
[----:B------:R-:W2:-:S12]  /*1d170*/  LDL.LU.64 R12, [R1+0x54f8] ;  /* 0x0054f800010c7983 */ /* 0x000e980000300a00 */
[----:B------:R0:W-:Y:S04]  /*1d180*/  STL.64 [R1+0x50], R20 ;  /* 0x0000501401007387 */ /* 0x0001e80000100a00 */
[----:B------:R1:W-:Y:S04]  /*1d190*/  STL.64 [R1+0x58], R22 ;  /* 0x0000581601007387 */ /* 0x0003e80000100a00 */
[----:B0-----:R-:W3:Y:S04]  /*1d1a0*/  LDL.LU R20, [R1+0x70] ;  /* 0x0000700001147983 */ /* 0x001ee80000300800 */
[----:B------:R-:W3:Y:S04]  /*1d1b0*/  LDL.LU R21, [R1+0x74] ;  /* 0x0000740001157983 */ /* 0x000ee80000300800 */
[----:B-1----:R-:W3:Y:S04]  /*1d1c0*/  LDL.LU R22, [R1+0x78] ;  /* 0x0000780001167983 */ /* 0x002ee80000300800 */
[----:B------:R-:W3:Y:S01]  /*1d1d0*/  LDL.LU R23, [R1+0x7c] ;  /* 0x00007c0001177983 */ /* 0x000ee20000300800 */
[----:B--2---:R-:W-:Y:S03]  /*1d1e0*/  HMMA.16816.F32 R12, R12, R4, R8 ;  /* 0x000000040c0c723c */ /* 0x004fe60000001808 */
[----:B------:R-:W4:Y:S04]  /*1d1f0*/  LDL.LU.64 R10, [R1+0x54f0] ;  /* 0x0054f000010a7983 */ /* 0x000f280000300a00 */
[----:B------:R-:W4:-:S12]  /*1d200*/  LDL.LU.64 R8, [R1+0x54e8] ;  /* 0x0054e80001087983 */ /* 0x000f180000300a00 */
[----:B------:R-:W-:Y:S04]  /*1d210*/  STL.64 [R1+0x60], R12 ;  /* 0x0000600c01007387 */ /* 0x000fe80000100a00 */
[----:B------:R-:W-:Y:S04]  /*1d220*/  STL.64 [R1+0x68], R14 ;  /* 0x0000680e01007387 */ /* 0x000fe80000100a00 */
[----:B------:R-:W0:Y:S04]  /*1d230*/  LDSM.16.MT88.4 R12, [R28+UR5+0xc180] ;  /* 0x00c180051c0c783b */ /* 0x000e280008004200 */
[----:B0-----:R0:W-:Y:S04]  /*1d240*/  STL.64 [R1+0x54c0], R14 ;  /* 0x0054c00e01007387 */ /* 0x0011e80000100a00 */
[----:B------:R1:W-:Y:S01]  /*1d250*/  STL.64 [R1+0x54b8], R12 ;  /* 0x0054b80c01007387 */ /* 0x0003e20000100a00 */
[----:B0-----:R-:W-:-:S02]  /*1d260*/  MOV R14, R2 ;  /* 0x00000002000e7202 */ /* 0x001fc40000000f00 */
[----:B-1----:R-:W-:Y:S01]  /*1d270*/  MOV R12, R27 ;  /* 0x0000001b000c7202 */ /* 0x002fe20000000f00 */
[----:B------:R-:W-:Y:S01]  /*1d280*/  IMAD.MOV.U32 R13, RZ, RZ, R0 ;  /* 0x000000ffff0d7224 */ /* 0x000fe200078e0000 */
[----:B------:R-:W3:Y:S04]  /*1d290*/  LDL.LU R27, [R1+0x54e0] ;  /* 0x0054e000011b7983 */ /* 0x000ee80000300800 */
[----:B------:R-:W2:Y:S04]  /*1d2a0*/  LDL.LU R0, [R1+0x54dc] ;  /* 0x0054dc0001007983 */ /* 0x000ea80000300800 */
[----:B------:R-:W5:Y:S01]  /*1d2b0*/  LDL.LU R2, [R1+0x54d8] ;  /* 0x0054d80001027983 */ /* 0x000f620000300800 */
[----:B----4-:R-:W-:Y:S03]  /*1d2c0*/  HMMA.16816.F32 R8, R8, R4, R16 ;  /* 0x000000040808723c */ /* 0x010fe60000001810 */
[----:B------:R-:W4:Y:S04]  /*1d2d0*/  LDL.LU.64 R18, [R1+0x54d0] ;  /* 0x0054d00001127983 */ /* 0x000f280000300a00 */
[----:B------:R-:W4:-:S12]  /*1d2e0*/  LDL.LU.64 R16, [R1+0x54c8] ;  /* 0x0054c80001107983 */ /* 0x000f180000300a00 */
[----:B------:R0:W-:Y:S04]  /*1d2f0*/  STL.64 [R1+0x130], R8 ;  /* 0x0001300801007387 */ /* 0x0001e80000100a00 */
[----:B------:R1:W-:Y:S04]  /*1d300*/  STL.64 [R1+0x138], R10 ;  /* 0x0001380a01007387 */ /* 0x0003e80000100a00 */
[----:B0-----:R-:W4:Y:S04]  /*1d310*/  LDL.LU R8, [R1+0x80] ;  /* 0x0000800001087983 */ /* 0x001f280000300800 */
[----:B------:R-:W4:Y:S04]  /*1d320*/  LDL.LU R9, [R1+0x84] ;  /* 0x0000840001097983 */ /* 0x000f280000300800 */
[----:B-1----:R-:W4:Y:S04]  /*1d330*/  LDL.LU R10, [R1+0x88] ;  /* 0x00008800010a7983 */ /* 0x002f280000300800 */
[----:B------:R-:W4:Y:S02]  /*1d340*/  LDL.LU R11, [R1+0x8c] ;  /* 0x00008c00010b7983 */ /* 0x000f240000300800 */
[----:B----4-:R-:W-:Y:S02]  /*1d350*/  HMMA.16816.F32 R16, R16, R4, R8 ;  /* 0x000000041010723c */ /* 0x010fe40000001808 */
[----:B-----5:R-:W0:Y:S04]  /*1d360*/  LDSM.16.MT88.4 R8, [R2+UR5+0xc000] ;  /* 0x00c000050208783b */ /* 0x020e280008004200 */
[----:B0-----:R-:W-:-:S13]  /*1d370*/  STL.64 [R1+0x54b0], R10 ;  /* 0x0054b00a01007387 */ /* 0x001fda0000100a00 */
[----:B------:R-:W-:Y:S04]  /*1d380*/  STL.64 [R1+0x150], R16 ;  /* 0x0001501001007387 */ /* 0x000fe80000100a00 */
[----:B------:R3:W-:Y:S02]  /*1d390*/  STL.64 [R1+0x158], R18 ;  /* 0x0001581201007387 */ /* 0x0007e40000100a00 */
[----:B---3--:R-:W-:Y:S02]  /*1d3a0*/  HMMA.16816.F32 R16, R24, R4, R20 ;  /* 0x000000041810723c */ /* 0x008fe40000001814 */
[----:B------:R0:W-:Y:S01]  /*1d3b0*/  STL.64 [R1+0x54a8], R8 ;  /* 0x0054a80801007387 */ /* 0x0001e20000100a00 */
[----:B------:R-:W-:-:S03]  /*1d3c0*/  IMAD.MOV.U32 R15, RZ, RZ, R3 ;  /* 0x000000ffff0f7224 */ /* 0x000fc600078e0003 */
[----:B------:R-:W-:Y:S04]  /*1d3d0*/  LDSM.16.MT88.4 R20, [R2+UR5+0xc100] ;  /* 0x00c100050214783b */ /* 0x000fe80008004200 */
[----:B0-----:R-:W3:Y:S04]  /*1d3e0*/  LDL.LU R8, [R1+0x90] ;  /* 0x0000900001087983 */ /* 0x001ee80000300800 */
[----:B------:R-:W3:Y:S04]  /*1d3f0*/  LDL.LU R9, [R1+0x94] ;  /* 0x0000940001097983 */ /* 0x000ee80000300800 */
[----:B------:R-:W3:Y:S04]  /*1d400*/  LDL.LU R10, [R1+0x98] ;  /* 0x00009800010a7983 */ /* 0x000ee80000300800 */
[----:B------:R-:W3:Y:S04]  /*1d410*/  LDL.LU R11, [R1+0x9c] ;  /* 0x00009c00010b7983 */ /* 0x000ee80000300800 */
[----:B------:R-:W4:Y:S04]  /*1d420*/  LDL.LU R24, [R1+0x40] ;  /* 0x0000400001187983 */ /* 0x000f280000300800 */
[----:B------:R-:W-:Y:S04]  /*1d430*/  STL.64 [R1+0x120], R16 ;  /* 0x0001201001007387 */ /* 0x000fe80000100a00 */
[----:B------:R-:W-:Y:S04]  /*1d440*/  STL.64 [R1+0x128], R18 ;  /* 0x0001281201007387 */ /* 0x000fe80000100a00 */
[----:B------:R-:W4:Y:S04]  /*1d450*/  LDL.LU R25, [R1+0x44] ;  /* 0x0000440001197983 */ /* 0x000f280000300800 */
[----:B------:R-:W4:Y:S04]  /*1d460*/  LDL.LU R26, [R1+0x48] ;  /* 0x00004800011a7983 */ /* 0x000f280000300800 */
[----:B------:R-:W4:Y:S04]  /*1d470*/  LDL.LU R27, [R1+0x4c] ;  /* 0x00004c00011b7983 */ /* 0x000f280000300800 */
[----:B------:R-:W0:Y:S04]  /*1d480*/  LDSM.16.MT88.4 R16, [R2+UR5+0xc080] ;  /* 0x00c080050210783b */ /* 0x000e280008004200 */
[----:B0-----:R-:W-:Y:S04]  /*1d490*/  STL.64 [R1+0x5490], R18 ;  /* 0x0054901201007387 */ /* 0x001fe80000100a00 */
[----:B------:R4:W-:Y:S04]  /*1d4a0*/  STL.64 [R1+0x5488], R16 ;  /* 0x0054881001007387 */ /* 0x0009e80000100a00 */
[----:B------:R-:W-:Y:S04]  /*1d4b0*/  STL.64 [R1+0x5470], R22 ;  /* 0x0054701601007387 */ /* 0x000fe80000100a00 */
[----:B------:R-:W-:Y:S01]  /*1d4c0*/  STL.64 [R1+0x5468], R20 ;  /* 0x0054681401007387 */ /* 0x000fe20000100a00 */
[----:B----4-:R-:W-:Y:S03]  /*1d4d0*/  HMMA.16816.F32 R16, R12, R4, R24 ;  /* 0x000000040c10723c */ /* 0x010fe60000001818 */
[----:B------:R-:W0:Y:S02]  /*1d4e0*/  LDSM.16.MT88.4 R12, [R2+UR5+0xc180] ;  /* 0x00c18005020c783b */ /* 0x000e240008004200 */
[----:B0-----:R-:W-:Y:S01]  /*1d4f0*/  MOV R23, R12 ;  /* 0x0000000c00177202 */ /* 0x001fe20000000f00 */
[----:B------:R-:W-:Y:S01]  /*1d500*/  IMAD.MOV.U32 R22, RZ, RZ, R13 ;  /* 0x000000ffff167224 */ /* 0x000fe200078e000d */
[----:B------:R-:W-:Y:S01]  /*1d510*/  MOV R21, R14 ;  /* 0x0000000e00157202 */ /* 0x000fe20000000f00 */
[----:B------:R-:W-:-:S02]  /*1d520*/  IMAD.MOV.U32 R20, RZ, RZ, R15 ;  /* 0x000000ffff147224 */ /* 0x000fc400078e000f */
[----:B--2---:R-:W0:Y:S09]  /*1d530*/  LDSM.16.MT88.4 R12, [R0+UR5+0xe000] ;  /* 0x00e00005000c783b */ /* 0x004e320008004200 */
[----:B------:R-:W-:Y:S04]  /*1d540*/  STL.64 [R1+0x70], R16 ;  /* 0x0000701001007387 */ /* 0x000fe80000100a00 */
[----:B------:R0:W-:Y:S02]  /*1d550*/  STL.64 [R1+0x78], R18 ;  /* 0x0000781201007387 */ /* 0x0001e40000100a00 */
[----:B0-----:R-:W-:Y:S01]  /*1d560*/  MOV R19, R12 ;  /* 0x0000000c00137202 */ /* 0x001fe20000000f00 */
        /* <DEDUP_REMOVED lines=16> */
[----:B------:R-:W2:Y:S04]  /*1d670*/  LDL.LU.64 R10, [R1+0x54b0] ;  /* 0x0054b000010a7983 */ /* 0x000ea80000300a00 */
[----:B------:R-:W2:-:S13]  /*1d680*/  LDL.LU.64 R8, [R1+0x54a8] ;  /* 0x0054a80001087983 */ /* 0x000e9a0000300a00 */
[----:B------:R-:W-:Y:S04]  /*1d690*/  STL.64 [R1+0x80], R12 ;  /* 0x0000800c01007387 */ /* 0x000fe80000100a00 */
[----:B------:R-:W-:Y:S04]  /*1d6a0*/  STL.64 [R1+0x88], R14 ;  /* 0x0000880e01007387 */ /* 0x000fe80000100a00 */
[----:B------:R-:W0:Y:S04]  /*1d6b0*/  LDSM.16.MT88.4 R12, [R0+UR5+0xe180] ;  /* 0x00e18005000c783b */ /* 0x000e280008004200 */
[----:B0-----:R0:W-:Y:S04]  /*1d6c0*/  STL.64 [R1+0x53f8], R14 ;  /* 0x0053f80e01007387 */ /* 0x0011e80000100a00 */
        /* <DEDUP_REMOVED lines=11> */
[----:B0-----:R-:W-:Y:S01]  /*1d780*/  MOV R14, R25 ;  /* 0x00000019000e7202 */ /* 0x001fe20000000f00 */
[----:B------:R-:W-:Y:S01]  /*1d790*/  IMAD.MOV.U32 R15, RZ, RZ, R24 ;  /* 0x000000ffff0f7224 */ /* 0x000fe200078e0018 */
[----:B-1----:R-:W-:Y:S01]  /*1d7a0*/  MOV R12, R27 ;  /* 0x0000001b000c7202 */ /* 0x002fe20000000f00 */
[----:B------:R-:W-:-:S03]  /*1d7b0*/  IMAD.MOV.U32 R13, RZ, RZ, R26 ;  /* 0x000000ffff0d7224 */ /* 0x000fc600078e001a */
[----:B------:R0:W-:Y:S04]  /*1d7c0*/  STL.64 [R1+0x5428], R14 ;  /* 0x0054280e01007387 */ /* 0x0001e80000100a00 */
[----:B------:R1:W-:Y:S01]  /*1d7d0*/  STL.64 [R1+0x5420], R12 ;  /* 0x0054200c01007387 */ /* 0x0003e20000100a00 */
[----:B0-----:R-:W-:Y:S01]  /*1d7e0*/  MOV R14, R17 ;  /* 0x00000011000e7202 */ /* 0x001fe20000000f00 */
[----:B------:R-:W-:Y:S02]  /*1d7f0*/  IMAD.MOV.U32 R15, RZ, RZ, R16 ;  /* 0x000000ffff0f7224 */ /* 0x000fe400078e0010 */
[----:B------:R-:W3:Y:S01]  /*1d800*/  LDL.LU R16, [R1+0x190] ;  /* 0x0001900001107983 */ /* 0x000ee20000300800 */
[----:B-1----:R-:W-:Y:S01]  /*1d810*/  MOV R12, R19 ;  /* 0x00000013000c7202 */ /* 0x002fe20000000f00 */
[----:B------:R-:W-:-:S02]  /*1d820*/  IMAD.MOV.U32 R13, RZ, RZ, R18 ;  /* 0x000000ffff0d7224 */ /* 0x000fc400078e0012 */
[----:B------:R-:W3:Y:S04]  /*1d830*/  LDL.LU R17, [R1+0x194] ;  /* 0x0001940001117983 */ /* 0x000ee80000300800 */
[----:B------:R-:W3:Y:S04]  /*1d840*/  LDL.LU R18, [R1+0x198] ;  /* 0x0001980001127983 */ /* 0x000ee80000300800 */
[----:B------:R-:W3:Y:S04]  /*1d850*/  LDL.LU R19, [R1+0x19c] ;  /* 0x00019c0001137983 */ /* 0x000ee80000300800 */
[----:B------:R0:W-:Y:S04]  /*1d860*/  STL.64 [R1+0x5448], R14 ;  /* 0x0054480e01007387 */ /* 0x0001e80000100a00 */
[----:B------:R1:W-:Y:S01]  /*1d870*/  STL.64 [R1+0x5440], R12 ;  /* 0x0054400c01007387 */ /* 0x0003e20000100a00 */
[----:B0-----:R-:W-:Y:S01]  /*1d880*/  IMAD.MOV.U32 R15, RZ, RZ, R20 ;  /* 0x000000ffff0f7224 */ /* 0x001fe200078e0014 */
[----:B------:R-:W-:-:S02]  /*1d890*/  MOV R14, R21 ;  /* 0x00000015000e7202 */ /* 0x000fc40000000f00 */
[----:B------:R-:W3:Y:S01]  /*1d8a0*/  LDL.LU R20, [R1+0x180] ;  /* 0x0001800001147983 */ /* 0x000ee20000300800 */
[----:B-1----:R-:W-:Y:S01]  /*1d8b0*/  IMAD.MOV.U32 R13, RZ, RZ, R22 ;  /* 0x000000ffff0d7224 */ /* 0x002fe200078e0016 */
[----:B------:R-:W-:Y:S02]  /*1d8c0*/  MOV R12, R23 ;  /* 0x00000017000c7202 */ /* 0x000fe40000000f00 */
[----:B------:R-:W3:Y:S04]  /*1d8d0*/  LDL.LU R21, [R1+0x184] ;  /* 0x0001840001157983 */ /* 0x000ee80000300800 */
[----:B------:R-:W3:Y:S04]  /*1d8e0*/  LDL.LU R22, [R1+0x188] ;  /* 0x0001880001167983 */ /* 0x000ee80000300800 */
[----:B------:R-:W3:Y:S04]  /*1d8f0*/  LDL.LU R23, [R1+0x18c] ;  /* 0x00018c0001177983 */ /* 0x000ee80000300800 */
[----:B--2---:R-:W0:Y:S04]  /*1d900*/  LDSM.16.MT88.4 R24, [R3+UR5+0xe000] ;  /* 0x00e000050318783b */ /* 0x004e280008004200 */
[----:B0-----:R-:W-:Y:S04]  /*1d910*/  STL.64 [R1+0x53e8], R26 ;  /* 0x0053e81a01007387 */ /* 0x001fe80000100a00 */
        /* <DEDUP_REMOVED lines=16> */
[----:B------:R-:W2:Y:S01]  /*1da20*/  LDL.LU R27, [R1+0xec] ;  /* 0x0000ec00011b7983 */ /* 0x000ea20000300800 */
[----:B---3--:R-:W-:Y:S03]  /*1da30*/  HMMA.16816.F32 R8, R8, R4, R16 ;  /* 0x000000040808723c */ /* 0x008fe60000001810 */
[----:B--2---:R-:W-:Y:S04]  /*1da40*/  STL.64 [R1+0x5458], R26 ;  /* 0x0054581a01007387 */ /* 0x004fe80000100a00 */
[----:B------:R0:W-:Y:S04]  /*1da50*/  STL.64 [R1+0x5450], R24 ;  /* 0x0054501801007387 */ /* 0x0001e80000100a00 */
[----:B0-----:R-:W2:Y:S04]  /*1da60*/  LDL.LU R24, [R1+0x110] ;  /* 0x0001100001187983 */ /* 0x001ea80000300800 */
[----:B------:R-:W2:Y:S04]  /*1da70*/  LDL.LU R25, [R1+0x114] ;  /* 0x0001140001197983 */ /* 0x000ea80000300800 */
[----:B------:R-:W2:Y:S04]  /*1da80*/  LDL.LU R26, [R1+0x118] ;  /* 0x00011800011a7983 */ /* 0x000ea80000300800 */
[----:B------:R-:W2:Y:S04]  /*1da90*/  LDL.LU R27, [R1+0x11c] ;  /* 0x00011c00011b7983 */ /* 0x000ea80000300800 */
[----:B------:R-:W3:Y:S04]  /*1daa0*/  LDL.LU.64 R18, [R1+0x5490] ;  /* 0x0054900001127983 */ /* 0x000ee80000300a00 */
[----:B------:R-:W3:Y:S04]  /*1dab0*/  LDL.LU.64 R16, [R1+0x5488] ;  /* 0x0054880001107983 */ /* 0x000ee80000300a00 */
[----:B------:R-:W-:Y:S04]  /*1dac0*/  STL.64 [R1+0xc0], R8 ;  /* 0x0000c00801007387 */ /* 0x000fe80000100a00 */
[----:B------:R-:W-:Y:S04]  /*1dad0*/  STL.64 [R1+0xc8], R10 ;  /* 0x0000c80a01007387 */ /* 0x000fe80000100a00 */
[----:B------:R-:W0:Y:S04]  /*1dae0*/  LDSM.16.MT88.4 R8, [R3+UR5+0xe080] ;  /* 0x00e080050308783b */ /* 0x000e280008004200 */
[----:B0-----:R4:W-:Y:S04]  /*1daf0*/  STL.64 [R1+0x53d8], R10 ;  /* 0x0053d80a01007387 */ /* 0x0019e80000100a00 */
[----:B------:R0:W-:Y:S01]  /*1db00*/  STL.64 [R1+0x53d0], R8 ;  /* 0x0053d00801007387 */ /* 0x0001e20000100a00 */
[----:B----4-:R-:W-:Y:S01]  /*1db10*/  IMAD.MOV.U32 R10, RZ, RZ, R6 ;  /* 0x000000ffff0a7224 */ /* 0x010fe200078e0006 */
[----:B------:R-:W-:-:S02]  /*1db20*/  MOV R11, R29 ;  /* 0x0000001d000b7202 */ /* 0x000fc40000000f00 */
[----:B0-----:R-:W4:Y:S01]  /*1db30*/  LDL.LU R8, [R1+0x100] ;  /* 0x0001000001087983 */ /* 0x001f220000300800 */
[----:B-----5:R-:W-:-:S03]  /*1db40*/  MOV R9, R7 ;  /* 0x0000000700097202 */ /* 0x020fc60000000f00 */
[----:B------:R-:W5:Y:S04]  /*1db50*/  LDL.LU R7, [R1+0x5480] ;  /* 0x0054800001077983 */ /* 0x000f680000300800 */
[----:B------:R-:W4:Y:S04]  /*1db60*/  LDL.LU R6, [R1+0x547c] ;  /* 0x00547c0001067983 */ /* 0x000f280000300800 */
        /* <DEDUP_REMOVED lines=8> */
[----:B-1----:R-:W3:Y:S01]  /*1dbf0*/  LDL.LU R18, [R1+0x168] ;  /* 0x0001680001127983 */ /* 0x002ee20000300800 */
[----:B--2---:R-:W-:Y:S01]  /*1dc00*/  HMMA.16816.F32 R12, R12, R4, R24 ;  /* 0x000000040c0c723c */ /* 0x004fe20000001818 */
[----:B----4-:R-:W-:-:S07]  /*1dc10*/  IMAD.MOV.U32 R19, RZ, RZ, R29 ;  /* 0x000000ffff137224 */ /* 0x010fce00078e001d */
[----:B---3--:R-:W-:Y:S01]  /*1dc20*/  HMMA.16816.F32 R20, R20, R4, R16 ;  /* 0x000000041414723c */ /* 0x008fe20000001810 */
[----:B------:R-:W-:-:S15]  /*1dc30*/  LDSM.16.MT88.4 R16, [R3+UR5+0xe100] ;  /* 0x00e100050310783b */ /* 0x000fde0008004200 */
[----:B------:R-:W-:-:S03]  /*1dc40*/  NOP ;  /* 0x0000000000007918 */ /* 0x000fc60000000000 */
[----:B------:R0:W-:Y:S01]  /*1dc50*/  STL.64 [R1+0xa0], R20 ;  /* 0x0000a01401007387 */ /* 0x0001e20000100a00 */
[----:B------:R-:W-:-:S03]  /*1dc60*/  MOV R29, R23 ;  /* 0x00000017001d7202 */ /* 0x000fc60000000f00 */
[----:B------:R5:W-:Y:S04]  /*1dc70*/  STL [R1+0xa8], R22 ;  /* 0x0000a81601007387 */ /* 0x000be80000100800 */
[----:B0-----:R-:W2:Y:S01]  /*1dc80*/  LDL.LU R20, [R1+0xf0] ;  /* 0x0000f00001147983 */ /* 0x001ea20000300800 */
[----:B------:R-:W-:Y:S01]  /*1dc90*/  IMAD.MOV.U32 R21, RZ, RZ, R6 ;  /* 0x000000ffff157224 */ /* 0x000fe200078e0006 */
[----:B-----5:R-:W-:Y:S02]  /*1dca0*/  MOV R22, R7 ;  /* 0x0000000700167202 */ /* 0x020fe40000000f00 */
[----:B------:R-:W3:Y:S04]  /*1dcb0*/  LDL.LU R6, [R1+0x5464] ;  /* 0x0054640001067983 */ /* 0x000ee80000300800 */
[----:B------:R-:W3:Y:S04]  /*1dcc0*/  LDL.LU R7, [R1+0x5460] ;  /* 0x0054600001077983 */ /* 0x000ee80000300800 */
[----:B------:R-:W2:Y:S04]  /*1dcd0*/  LDL.LU R23, [R1+0xfc] ;  /* 0x0000fc0001177983 */ /* 0x000ea80000300800 */
[----:B------:R-:W-:Y:S04]  /*1dce0*/  STL [R1+0x53c0], R29 ;  /* 0x0053c01d01007387 */ /* 0x000fe80000100800 */
[----:B------:R-:W3:Y:S04]  /*1dcf0*/  LDL.LU.64 R26, [R1+0x5458] ;  /* 0x00545800011a7983 */ /* 0x000ee80000300a00 */
[----:B------:R-:W3:Y:S04]  /*1dd00*/  LDL.LU.64 R24, [R1+0x5450] ;  /* 0x0054500001187983 */ /* 0x000ee80000300a00 */
        /* <DEDUP_REMOVED lines=16> */
[----:B0-----:R-:W2:Y:S04]  /*1de10*/  LDL.LU.64 R14, [R1+0x5408] ;  /* 0x00540800010e7983 */ /* 0x001ea80000300a00 */
[----:B------:R-:W2:Y:S02]  /*1de20*/  LDL.LU.64 R12, [R1+0x5400] ;  /* 0x00540000010c7983 */ /* 0x000ea40000300a00 */
[----:B--2---:R-:W-:-:S15]  /*1de30*/  HMMA.16816.F32 R12, R12, R6, R20 ;  /* 0x000000060c0c723c */ /* 0x004fde0000001814 */
[----:B------:R-:W-:-:S04]  /*1de40*/  NOP ;  /* 0x0000000000007918 */ /* 0x000fc80000000000 */
[----:B------:R-:W-:Y:S01]  /*1de50*/  IMAD.MOV.U32 R4, RZ, RZ, R12 ;  /* 0x000000ffff047224 */ /* 0x000fe200078e000c */
[----:B------:R-:W-:Y:S01]  /*1de60*/  STL.64 [R1+0xf8], R14 ;  /* 0x0000f80e01007387 */ /* 0x000fe20000100a00 */
[----:B------:R-:W-:-:S03]  /*1de70*/  MOV R5, R13 ;  /* 0x0000000d00057202 */ /* 0x000fc60000000f00 */
[----:B------:R-:W0:Y:S04]  /*1de80*/  LDSM.16.MT88.4 R12, [R3+UR5+0xe180] ;  /* 0x00e18005030c783b */ /* 0x000e280008004200 */
[----:B------:R-:W-:Y:S04]  /*1de90*/  STL [R1+0x5334], R5 ;  /* 0x0053340501007387 */ /* 0x000fe80000100800 */
[----:B------:R-:W-:Y:S01]  /*1dea0*/  STL [R1+0x5330], R4 ;  /* 0x0053300401007387 */ /* 0x000fe20000100800 */
[----:B0-----:R-:W-:Y:S01]  /*1deb0*/  IMAD.MOV.U32 R21, RZ, RZ, R14 ;  /* 0x000000ffff157224 */ /* 0x001fe200078e000e */
[----:B------:R-:W-:Y:S01]  /*1dec0*/  MOV R20, R15 ;  /* 0x0000000f00147202 */ /* 0x000fe20000000f00 */
[----:B------:R-:W-:Y:S01]  /*1ded0*/  IMAD.MOV.U32 R23, RZ, RZ, R12 ;  /* 0x000000ffff177224 */ /* 0x000fe200078e000c */
[----:B------:R-:W-:Y:S01]  /*1dee0*/  MOV R22, R13 ;  /* 0x0000000d00167202 */ /* 0x000fe20000000f00 */
[----:B------:R-:W3:Y:S04]  /*1def0*/  LDL.LU.64 R14, [R1+0x53f8] ;  /* 0x0053f800010e7983 */ /* 0x000ee80000300a00 */
[----:B------:R-:W3:Y:S04]  /*1df00*/  LDL.LU.64 R12, [R1+0x53f0] ;  /* 0x0053f000010c7983 */ /* 0x000ee80000300a00 */
        /* <DEDUP_REMOVED lines=11> */
[----:B------:R-:W2:-:S15]  /*1dfc0*/  LDL.LU R24, [R1+0x50] ;  /* 0x0000500001187983 */ /* 0x000e9e0000300800 */
[----:B------:R-:W-:Y:S01]  /*1dfd0*/  NOP ;  /* 0x0000000000007918 */ /* 0x000fe20000000000 */
[----:B------:R-:W-:Y:S04]  /*1dfe0*/  STL.64 [R1+0x1a0], R8 ;  /* 0x0001a00801007387 */ /* 0x000fe80000100a00 */
[----:B------:R-:W-:Y:S04]  /*1dff0*/  STL.64 [R1+0x1a8], R10 ;  /* 0x0001a80a01007387 */ /* 0x000fe80000100a00 */
[----:B------:R-:W0:Y:S04]  /*1e000*/  LDSM.16.MT88.4 R8, [R28+UR5+0xe000] ;  /* 0x00e000051c08783b */ /* 0x000e280008004200 */
[----:B------:R-:W2:Y:S04]  /*1e010*/  LDL.LU R25, [R1+0x54] ;  /* 0x0000540001197983 */ /* 0x000ea80000300800 */
[----:B------:R-:W2:Y:S04]  /*1e020*/  LDL.LU R26, [R1+0x58] ;  /* 0x00005800011a7983 */ /* 0x000ea80000300800 */
[----:B------:R-:W2:Y:S04]  /*1e030*/  LDL.LU R27, [R1+0x5c] ;  /* 0x00005c00011b7983 */ /* 0x000ea80000300800 */
[----:B0-----:R-:W-:Y:S04]  /*1e040*/  STL.64 [R1+0x30], R8 ;  /* 0x0000300801007387 */ /* 0x001fe80000100a00 */
[----:B------:R0:W-:Y:S04]  /*1e050*/  STL.64 [R1+0x38], R10 ;  /* 0x0000380a01007387 */ /* 0x0001e80000100a00 */
[----:B0-----:R-:W2:Y:S04]  /*1e060*/  LDL.LU.64 R10, [R1+0x53d8] ;  /* 0x0053d800010a7983 */ /* 0x001ea80000300a00 */
[----:B------:R-:W2:Y:S01]  /*1e070*/  LDL.LU.64 R8, [R1+0x53d0] ;  /* 0x0053d00001087983 */ /* 0x000ea20000300a00 */
[-C--:B---3--:R-:W-:Y:S03]  /*1e080*/  HMMA.16816.F32 R16, R16, R6.reuse, R12 ;  /* 0x000000061010723c */ /* 0x088fe6000000180c */
[----:B------:R-:W-:Y:S05]  /*1e090*/  LDSM.16.MT88.4 R12, [R28+UR5+0xe180] ;  /* 0x00e180051c0c783b */ /* 0x000fea0008004200 */
[----:B--2---:R-:W-:Y:S01]  /*1e0a0*/  HMMA.16816.F32 R24, R8, R6, R24 ;  /* 0x000000060818723c */ /* 0x004fe20000001818 */
[----:B------:R-:W2:-:S15]  /*1e0b0*/  LDL R11, [R1+0x1f0] ;  /* 0x0001f000010b7983 */ /* 0x000e9e0000100800 */
[----:B------:R-:W-:-:S03]  /*1e0c0*/  NOP ;  /* 0x0000000000007918 */ /* 0x000fc60000000000 */
[----:B------:R-:W-:Y:S04]  /*1e0d0*/  STL.64 [R1+0x190], R24 ;  /* 0x0001901801007387 */ /* 0x000fe80000100a00 */
[----:B------:R-:W-:Y:S04]  /*1e0e0*/  STL.64 [R1+0x198], R26 ;  /* 0x0001981a01007387 */ /* 0x000fe80000100a00 */
[----:B------:R-:W0:Y:S02]  /*1e0f0*/  LDSM.16.MT88.4 R24, [R28+UR5+0xe080] ;  /* 0x00e080051c18783b */ /* 0x000e240008004200 */
[----:B0-----:R-:W-:Y:S01]  /*1e100*/  IMAD.MOV.U32 R29, RZ, RZ, R25 ;  /* 0x000000ffff1d7224 */ /* 0x001fe200078e0019 */
[----:B------:R-:W-:Y:S01]  /*1e110*/  MOV R5, R26 ;  /* 0x0000001a00057202 */ /* 0x000fe20000000f00 */
[----:B------:R-:W-:Y:S01]  /*1e120*/  STL [R1+0x20], R24 ;  /* 0x0000201801007387 */ /* 0x000fe20000100800 */
[----:B------:R-:W-:-:S03]  /*1e130*/  IMAD.MOV.U32 R4, RZ, RZ, R27 ;  /* 0x000000ffff047224 */ /* 0x000fc600078e001b */
[----:B------:R-:W0:Y:S04]  /*1e140*/  LDSM.16.MT88.4 R24, [R28+UR5+0xe100] ;  /* 0x00e100051c18783b */ /* 0x000e280008004200 */
[----:B------:R1:W-:Y:S04]  /*1e150*/  STL [R1+0x53cc], R4 ;  /* 0x0053cc0401007387 */ /* 0x0003e80000100800 */
[----:B------:R3:W-:Y:S04]  /*1e160*/  STL [R1+0x53c8], R5 ;  /* 0x0053c80501007387 */ /* 0x0007e80000100800 */
[----:B------:R4:W-:Y:S01]  /*1e170*/  STL [R1+0x53c4], R29 ;  /* 0x0053c41d01007387 */ /* 0x0009e20000100800 */
[----:B-1----:R-:W-:Y:S01]  /*1e180*/  MOV R4, R13 ;  /* 0x0000000d00047202 */ /* 0x002fe20000000f00 */
[----:B---3--:R-:W-:Y:S01]  /*1e190*/  IMAD.MOV.U32 R5, RZ, RZ, R14 ;  /* 0x000000ffff057224 */ /* 0x008fe200078e000e */
[----:B----4-:R-:W-:Y:S01]  /*1e1a0*/  MOV R29, R15 ;  /* 0x0000000f001d7202 */ /* 0x010fe20000000f00 */
[----:B0-----:R-:W-:Y:S04]  /*1e1b0*/  STL.64 [R1+0x10], R24 ;  /* 0x0000101801007387 */ /* 0x001fe80000100a00 */
[----:B------:R-:W-:Y:S04]  /*1e1c0*/  STL.64 [R1+0x18], R26 ;  /* 0x0000181a01007387 */ /* 0x000fe80000100a00 */
[----:B------:R-:W-:Y:S04]  /*1e1d0*/  STL.64 [R1+0x170], R16 ;  /* 0x0001701001007387 */ /* 0x000fe80000100a00 */
[----:B------:R-:W-:Y:S04]  /*1e1e0*/  STL.64 [R1+0x178], R18 ;  /* 0x0001781201007387 */ /* 0x000fe80000100a00 */
[----:B------:R-:W-:Y:S04]  /*1e1f0*/  STL [R1], R12 ;  /* 0x0000000c01007387 */ /* 0x000fe80000100800 */
[----:B------:R-:W0:Y:S04]  /*1e200*/  LDSM.16.MT88.4 R12, [R2+UR5+0xe000] ;  /* 0x00e00005020c783b */ /* 0x000e280008004200 */
[----:B------:R-:W1:Y:S04]  /*1e210*/  LDSM.16.MT88.4 R16, [R2+UR5+0xe080] ;  /* 0x00e080050210783b */ /* 0x000e680008004200 */
[----:B------:R-:W-:Y:S04]  /*1e220*/  STL [R1+0x530c], R28 ;  /* 0x00530c1c01007387 */ /* 0x000fe80000100800 */
[----:B------:R-:W-:Y:S04]  /*1e230*/  LDSM.16.MT88.4 R24, [R2+UR5+0xe180] ;  /* 0x00e180050218783b */ /* 0x000fe80008004200 */
[----:B0-----:R-:W-:Y:S04]  /*1e240*/  STL.64 [R1+0x5360], R14 ;  /* 0x0053600e01007387 */ /* 0x001fe80000100a00 */
[----:B------:R-:W-:Y:S04]  /*1e250*/  STL.64 [R1+0x5358], R12 ;  /* 0x0053580c01007387 */ /* 0x000fe80000100a00 */
[----:B-1----:R-:W-:Y:S04]  /*1e260*/  STL [R1+0x5340], R17 ;  /* 0x0053401101007387 */ /* 0x002fe80000100800 */
[----:B------:R-:W-:Y:S04]  /*1e270*/  STL [R1+0x533c], R18 ;  /* 0x00533c1201007387 */ /* 0x000fe80000100800 */
[----:B------:R-:W-:Y:S04]  /*1e280*/  STL [R1+0x5338], R19 ;  /* 0x0053381301007387 */ /* 0x000fe80000100800 */
[----:B------:R0:W-:Y:S04]  /*1e290*/  STL [R1+0x5388], R16 ;  /* 0x0053881001007387 */ /* 0x0001e80000100800 */
[----:B0-----:R-:W3:Y:S04]  /*1e2a0*/  LDL.LU R16, [R1+0x130] ;  /* 0x0001300001107983 */ /* 0x001ee80000300800 */
[----:B------:R-:W3:Y:S04]  /*1e2b0*/  LDL.LU R17, [R1+0x134] ;  /* 0x0001340001117983 */ /* 0x000ee80000300800 */
[----:B------:R-:W3:Y:S04]  /*1e2c0*/  LDL.LU R18, [R1+0x138] ;  /* 0x0001380001127983 */ /* 0x000ee80000300800 */
[----:B------:R-:W3:Y:S01]  /*1e2d0*/  LDL.LU R19, [R1+0x13c] ;  /* 0x00013c0001137983 */ /* 0x000ee20000300800 */
[----:B------:R-:W-:Y:S01]  /*1e2e0*/  IMAD.MOV.U32 R12, RZ, RZ, R23 ;  /* 0x000000ffff0c7224 */ /* 0x000fe200078e0017 */
[----:B------:R-:W-:Y:S01]  /*1e2f0*/  MOV R13, R22 ;  /* 0x00000016000d7202 */ /* 0x000fe20000000f00 */
[----:B------:R-:W-:Y:S01]  /*1e300*/  IMAD.MOV.U32 R14, RZ, RZ, R21 ;  /* 0x000000ffff0e7224 */ /* 0x000fe200078e0015 */
[----:B------:R-:W-:-:S02]  /*1e310*/  MOV R15, R20 ;  /* 0x00000014000f7202 */ /* 0x000fc40000000f00 */
[----:B------:R-:W0:Y:S04]  /*1e320*/  LDSM.16.MT88.4 R20, [R2+UR5+0xe100] ;  /* 0x00e100050214783b */ /* 0x000e280008004200 */
[----:B0-----:R-:W-:Y:S04]  /*1e330*/  STL.64 [R1+0x5328], R22 ;  /* 0x0053281601007387 */ /* 0x001fe80000100a00 */
[----:B------:R-:W-:Y:S04]  /*1e340*/  STL.64 [R1+0x5320], R20 ;  /* 0x0053201401007387 */ /* 0x000fe80000100a00 */
[----:B------:R-:W-:Y:S04]  /*1e350*/  STL.64 [R1+0x5318], R26 ;  /* 0x0053181a01007387 */ /* 0x000fe80000100a00 */
[----:B------:R-:W-:Y:S04]  /*1e360*/  STL.64 [R1+0x5310], R24 ;  /* 0x0053101801007387 */ /* 0x000fe80000100a00 */
[----:B------:R-:W-:Y:S04]  /*1e370*/  STL [R1+0x52d0], R2 ;  /* 0x0052d00201007387 */ /* 0x000fe80000100800 */
[----:B--2---:R-:W-:Y:S01]  /*1e380*/  LDSM.16.M88.4 R8, [R11+UR5+0x40100] ;  /* 0x040100050b08783b */ /* 0x004fe20008000200 */
[----:B---3--:R-:W-:Y:S03]  /*1e390*/  HMMA.16816.F32 R16, R12, R6, R16 ;  /* 0x000000060c10723c */ /* 0x008fe60000001810 */
[----:B------:R-:W0:-:S15]  /*1e3a0*/  LDSM.16.MT88.4 R12, [R0+UR5+0x10000] ;  /* 0x01000005000c783b */ /* 0x000e1e0008004200 */
[----:B------:R-:W-:Y:S01]  /*1e3b0*/  NOP ;  /* 0x0000000000007918 */ /* 0x000fe20000000000 */
[----:B------:R-:W-:Y:S04]  /*1e3c0*/  STL.64 [R1+0x160], R16 ;  /* 0x0001601001007387 */ /* 0x000fe80000100a00 */
[----:B------:R-:W-:Y:S04]  /*1e3d0*/  STL.64 [R1+0x168], R18 ;  /* 0x0001681201007387 */ /* 0x000fe80000100a00 */
[----:B0-----:R0:W-:Y:S04]  /*1e3e0*/  STL.64 [R1+0x40], R12 ;  /* 0x0000400c01007387 */ /* 0x0011e80000100a00 */
[----:B0-----:R-:W2:Y:S01]  /*1e3f0*/  LDL.LU R12, [R1] ;  /* 0x00000000010c7983 */ /* 0x001ea20000300800 */
[----:B------:R-:W-:Y:S01]  /*1e400*/  IMAD.MOV.U32 R28, RZ, RZ, R14 ;  /* 0x000000ffff1c7224 */ /* 0x000fe200078e000e */
[----:B------:R-:W-:Y:S01]  /*1e410*/  MOV R3, R15 ;  /* 0x0000000f00037202 */ /* 0x000fe20000000f00 */
[----:B------:R-:W-:Y:S01]  /*1e420*/  IMAD.MOV.U32 R15, RZ, RZ, R29 ;  /* 0x000000ffff0f7224 */ /* 0x000fe200078e001d */
[----:B------:R-:W-:Y:S01]  /*1e430*/  MOV R14, R5 ;  /* 0x00000005000e7202 */ /* 0x000fe20000000f00 */
[----:B------:R-:W-:-:S02]  /*1e440*/  IMAD.MOV.U32 R13, RZ, RZ, R4 ;  /* 0x000000ffff0d7224 */ /* 0x000fc400078e0004 */
[----:B------:R-:W3:Y:S04]  /*1e450*/  LDL.LU R4, [R1+0x53cc] ;  /* 0x0053cc0001047983 */ /* 0x000ee80000300800 */
[----:B------:R-:W4:Y:S04]  /*1e460*/  LDL.LU R5, [R1+0x53c8] ;  /* 0x0053c80001057983 */ /* 0x000f280000300800 */
[----:B------:R-:W5:Y:S04]  /*1e470*/  LDL.LU R29, [R1+0x53c4] ;  /* 0x0053c400011d7983 */ /* 0x000f680000300800 */
[----:B------:R-:W-:Y:S04]  /*1e480*/  STL.64 [R1+0x5380], R14 ;  /* 0x0053800e01007387 */ /* 0x000fe80000100a00 */
[----:B--2---:R0:W-:Y:S04]  /*1e490*/  STL.64 [R1+0x5378], R12 ;  /* 0x0053780c01007387 */ /* 0x0041e80000100a00 */
[----:B0-----:R-:W2:Y:S04]  /*1e4a0*/  LDL.LU R12, [R1+0x10] ;  /* 0x00001000010c7983 */ /* 0x001ea80000300800 */
[----:B------:R-:W2:Y:S04]  /*1e4b0*/  LDL.LU R13, [R1+0x14] ;  /* 0x00001400010d7983 */ /* 0x000ea80000300800 */
[----:B------:R-:W2:Y:S04]  /*1e4c0*/  LDL.LU R14, [R1+0x18] ;  /* 0x00001800010e7983 */ /* 0x000ea80000300800 */
[----:B------:R-:W2:Y:S04]  /*1e4d0*/  LDL.LU R15, [R1+0x1c] ;  /* 0x00001c00010f7983 */ /* 0x000ea80000300800 */
[----:B--2---:R-:W-:Y:S04]  /*1e4e0*/  STL.64 [R1+0x5398], R14 ;  /* 0x0053980e01007387 */ /* 0x004fe80000100a00 */
[----:B------:R0:W-:Y:S04]  /*1e4f0*/  STL.64 [R1+0x5390], R12 ;  /* 0x0053900c01007387 */ /* 0x0001e80000100a00 */
[----:B------:R-:W2:Y:S04]  /*1e500*/  LDL.LU R16, [R1+0x70] ;  /* 0x0000700001107983 */ /* 0x000ea80000300800 */
[----:B------:R-:W2:Y:S04]  /*1e510*/  LDL.LU R17, [R1+0x74] ;  /* 0x0000740001117983 */ /* 0x000ea80000300800 */
[----:B------:R-:W2:Y:S04]  /*1e520*/  LDL.LU R18, [R1+0x78] ;  /* 0x0000780001127983 */ /* 0x000ea80000300800 */
[----:B------:R-:W2:Y:S04]  /*1e530*/  LDL.LU R19, [R1+0x7c] ;  /* 0x00007c0001137983 */ /* 0x000ea80000300800 */
[----:B------:R-:W3:Y:S04]  /*1e540*/  LDL.LU R24, [R1+0x30] ;  /* 0x0000300001187983 */ /* 0x000ee80000300800 */
[----:B------:R-:W3:Y:S04]  /*1e550*/  LDL.LU R25, [R1+0x34] ;  /* 0x0000340001197983 */ /* 0x000ee80000300800 */
[----:B------:R-:W5:Y:S04]  /*1e560*/  LDL.LU R26, [R1+0x38] ;  /* 0x00003800011a7983 */ /* 0x000f680000300800 */
[----:B------:R-:W5:Y:S04]  /*1e570*/  LDL.LU R27, [R1+0x3c] ;  /* 0x00003c00011b7983 */ /* 0x000f680000300800 */
[----:B--2---:R-:W-:Y:S04]  /*1e580*/  STL.64 [R1+0x53a8], R18 ;  /* 0x0053a81201007387 */ /* 0x004fe80000100a00 */
[----:B------:R-:W-:Y:S04]  /*1e590*/  STL.64 [R1+0x53a0], R16 ;  /* 0x0053a01001007387 */ /* 0x000fe80000100a00 */
[----:B0-----:R-:W2:Y:S01]  /*1e5a0*/  LDL.LU R12, [R1+0x20] ;  /* 0x00002000010c7983 */ /* 0x001ea20000300800 */
[----:B----4-:R-:W-:Y:S01]  /*1e5b0*/  IMAD.MOV.U32 R14, RZ, RZ, R5 ;  /* 0x000000ffff0e7224 */ /* 0x010fe200078e0005 */
[----:B---3--:R-:W-:-:S02]  /*1e5c0*/  MOV R15, R4 ;  /* 0x00000004000f7202 */ /* 0x008fc40000000f00 */
[----:B-----5:R-:W-:Y:S02]  /*1e5d0*/  MOV R13, R29 ;  /* 0x0000001d000d7202 */ /* 0x020fe40000000f00 */
[----:B------:R-:W3:Y:S04]  /*1e5e0*/  LDL.LU R29, [R1+0x53c0] ;  /* 0x0053c000011d7983 */ /* 0x000ee80000300800 */
[----:B------:R-:W-:Y:S04]  /*1e5f0*/  STL.64 [R1+0x53b8], R14 ;  /* 0x0053b80e01007387 */ /* 0x000fe80000100a00 */
[----:B--2---:R0:W-:Y:S04]  /*1e600*/  STL.64 [R1+0x53b0], R12 ;  /* 0x0053b00c01007387 */ /* 0x0041e80000100a00 */
[----:B0-----:R-:W2:Y:S04]  /*1e610*/  LDL.LU R12, [R1+0x150] ;  /* 0x00015000010c7983 */ /* 0x001ea80000300800 */
[----:B------:R-:W2:Y:S04]  /*1e620*/  LDL.LU R13, [R1+0x154] ;  /* 0x00015400010d7983 */ /* 0x000ea80000300800 */
[----:B------:R-:W2:Y:S04]  /*1e630*/  LDL.LU R14, [R1+0x158] ;  /* 0x00015800010e7983 */ /* 0x000ea80000300800 */
[----:B------:R-:W2:Y:S04]  /*1e640*/  LDL.LU R15, [R1+0x15c] ;  /* 0x00015c00010f7983 */ /* 0x000ea80000300800 */
[----:B------:R-:W4:Y:S04]  /*1e650*/  LDL.LU R16, [R1+0x120] ;  /* 0x0001200001107983 */ /* 0x000f280000300800 */
[----:B------:R-:W4:Y:S04]  /*1e660*/  LDL.LU R17, [R1+0x124] ;  /* 0x0001240001117983 */ /* 0x000f280000300800 */
[----:B------:R-:W4:Y:S04]  /*1e670*/  LDL.LU R18, [R1+0x128] ;  /* 0x0001280001127983 */ /* 0x000f280000300800 */
[----:B------:R-:W4:Y:S04]  /*1e680*/  LDL.LU R19, [R1+0x12c] ;  /* 0x00012c0001137983 */ /* 0x000f280000300800 */
[----:B------:R-:W5:Y:S04]  /*1e690*/  LDL.LU R20, [R1+0xb0] ;  /* 0x0000b00001147983 */ /* 0x000f680000300800 */
[----:B------:R-:W5:Y:S04]  /*1e6a0*/  LDL.LU R21, [R1+0xb4] ;  /* 0x0000b40001157983 */ /* 0x000f680000300800 */
[----:B------:R-:W2:Y:S04]  /*1e6b0*/  LDL.LU R22, [R1+0xb8] ;  /* 0x0000b80001167983 */ /* 0x000ea80000300800 */
[----:B------:R-:W2:Y:S04]  /*1e6c0*/  LDL.LU R23, [R1+0xbc] ;  /* 0x0000bc0001177983 */ /* 0x000ea80000300800 */
[----:B--2---:R-:W-:Y:S04]  /*1e6d0*/  STL.64 [R1+0x5350], R22 ;  /* 0x0053501601007387 */ /* 0x004fe80000100a00 */
[----:B-----5:R0:W-:Y:S04]  /*1e6e0*/  STL.64 [R1+0x5348], R20 ;  /* 0x0053481401007387 */ /* 0x0201e80000100a00 */
[----:B0-----:R-:W2:Y:S04]  /*1e6f0*/  LDL.LU R20, [R1+0xc0] ;  /* 0x0000c00001147983 */ /* 0x001ea80000300800 */
[----:B------:R-:W2:Y:S04]  /*1e700*/  LDL.LU R21, [R1+0xc4] ;  /* 0x0000c40001157983 */ /* 0x000ea80000300800 */
[----:B------:R-:W5:Y:S04]  /*1e710*/  LDL.LU R22, [R1+0xc8] ;  /* 0x0000c80001167983 */ /* 0x000f680000300800 */
[----:B------:R-:W5:Y:S01]  /*1e720*/  LDL.LU R23, [R1+0xcc] ;  /* 0x0000cc0001177983 */ /* 0x000f620000300800 */
[----:B------:R-:W-:-:S15]  /*1e730*/  HMMA.16816.F32 R12, R24, R6, R12 ;  /* 0x00000006180c723c */ /* 0x000fde000000180c */
[----:B------:R-:W-:-:S04]  /*1e740*/  NOP ;  /* 0x0000000000007918 */ /* 0x000fc80000000000 */
[----:B------:R-:W-:Y:S01]  /*1e750*/  IMAD.MOV.U32 R2, RZ, RZ, R15 ;  /* 0x000000ffff027224 */ /* 0x000fe200078e000f */
[----:B-----5:R-:W-:Y:S04]  /*1e760*/  STL.64 [R1+0x5370], R22 ;  /* 0x0053701601007387 */ /* 0x020fe80000100a00 */
[----:B--2---:R0:W-:Y:S04]  /*1e770*/  STL.64 [R1+0x5368], R20 ;  /* 0x0053681401007387 */ /* 0x0041e80000100a00 */
[----:B0-----:R-:W2:Y:S04]  /*1e780*/  LDL.LU R20, [R1+0x80] ;  /* 0x0000800001147983 */ /* 0x001ea80000300800 */
[----:B------:R-:W2:Y:S04]  /*1e790*/  LDL.LU R21, [R1+0x84] ;  /* 0x0000840001157983 */ /* 0x000ea80000300800 */
[----:B------:R-:W2:Y:S04]  /*1e7a0*/  LDL.LU R22, [R1+0x88] ;  /* 0x0000880001167983 */ /* 0x000ea80000300800 */
[----:B------:R-:W2:Y:S04]  /*1e7b0*/  LDL.LU R23, [R1+0x8c] ;  /* 0x00008c0001177983 */ /* 0x000ea80000300800 */
[----:B------:R-:W-:Y:S04]  /*1e7c0*/  STL [R1+0x51cc], R10 ;  /* 0x0051cc0a01007387 */ /* 0x000fe80000100800 */
[----:B------:R-:W-:Y:S04]  /*1e7d0*/  STL [R1+0x51c8], R11 ;  /* 0x0051c80b01007387 */ /* 0x000fe80000100800 */
[----:B------:R-:W-:Y:S04]  /*1e7e0*/  STL.64 [R1+0x140], R12 ;  /* 0x0001400c01007387 */ /* 0x000fe80000100a00 */
[----:B------:R-:W-:Y:S04]  /*1e7f0*/  STL [R1+0x148], R14 ;  /* 0x0001480e01007387 */ /* 0x000fe80000100800 */
[----:B------:R-:W0:Y:S04]  /*1e800*/  LDSM.16.MT88.4 R12, [R0+UR5+0x10080] ;  /* 0x01008005000c783b */ /* 0x000e280008004200 */
[----:B------:R-:W5:Y:S04]  /*1e810*/  LDL.LU R24, [R1+0xa0] ;  /* 0x0000a00001187983 */ /* 0x000f680000300800 */
[----:B------:R-:W5:Y:S04]  /*1e820*/  LDL.LU R25, [R1+0xa4] ;  /* 0x0000a40001197983 */ /* 0x000f680000300800 */
[----:B------:R-:W5:Y:S04]  /*1e830*/  LDL.LU R26, [R1+0xa8] ;  /* 0x0000a800011a7983 */ /* 0x000f680000300800 */
[----:B------:R1:W-:Y:S01]  /*1e840*/  STL [R1+0x52d4], R2 ;  /* 0x0052d40201007387 */ /* 0x0003e20000100800 */
[----:B0-----:R-:W-:Y:S01]  /*1e850*/  IMAD.MOV.U32 R10, RZ, RZ, R14 ;  /* 0x000000ffff0a7224 */ /* 0x001fe200078e000e */
[----:B-1----:R-:W-:Y:S01]  /*1e860*/  MOV R2, R15 ;  /* 0x0000000f00027202 */ /* 0x002fe20000000f00 */
[----:B------:R-:W-:Y:S01]  /*1e870*/  IMAD.MOV.U32 R4, RZ, RZ, R12 ;  /* 0x000000ffff047224 */ /* 0x000fe200078e000c */
[----:B------:R-:W-:Y:S01]  /*1e880*/  MOV R11, R13 ;  /* 0x0000000d000b7202 */ /* 0x000fe20000000f00 */
[----:B------:R-:W4:Y:S04]  /*1e890*/  LDL.LU.64 R14, [R1+0x53b8] ;  /* 0x0053b800010e7983 */ /* 0x000f280000300a00 */
        /* <DEDUP_REMOVED lines=9> */
[----:B------:R-:W4:-:S15]  /*1e930*/  LDL.LU R16, [R1+0x5388] ;  /* 0x0053880001107983 */ /* 0x000f1e0000300800 */
[----:B------:R-:W-:Y:S02]  /*1e940*/  NOP ;  /* 0x0000000000007918 */ /* 0x000fe40000000000 */
[----:B------:R-:W-:Y:S04]  /*1e950*/  STL.64 [R1+0x70], R12 ;  /* 0x0000700c01007387 */ /* 0x000fe80000100a00 */
[----:B------:R-:W-:Y:S04]  /*1e960*/  STL.64 [R1+0x78], R14 ;  /* 0x0000780e01007387 */ /* 0x000fe80000100a00 */
[----:B------:R-:W0:Y:S02]  /*1e970*/  LDSM.16.MT88.4 R12, [R0+UR5+0x10100] ;  /* 0x01010005000c783b */ /* 0x000e240008004200 */
        /* <DEDUP_REMOVED lines=14> */
[----:B------:R-:W4:Y:S04]  /*1ea60*/  LDL.LU.64 R22, [R1+0x5350] ;  /* 0x0053500001167983 */ /* 0x000f280000300a00 */
[----:B------:R-:W4:-:S13]  /*1ea70*/  LDL.LU.64 R20, [R1+0x5348] ;  /* 0x0053480001147983 */ /* 0x000f1a0000300a00 */
[----:B------:R0:W-:Y:S04]  /*1ea80*/  STL.64 [R1+0x50], R12 ;  /* 0x0000500c01007387 */ /* 0x0001e80000100a00 */
[----:B------:R1:W-:Y:S01]  /*1ea90*/  STL [R1+0x58], R14 ;  /* 0x0000580e01007387 */ /* 0x0003e20000100800 */
[----:B0-----:R-:W-:Y:S01]  /*1eaa0*/  MOV R12, R17 ;  /* 0x00000011000c7202 */ /* 0x001fe20000000f00 */
[----:B------:R-:W-:Y:S02]  /*1eab0*/  IMAD.MOV.U32 R13, RZ, RZ, R18 ;  /* 0x000000ffff0d7224 */ /* 0x000fe400078e0012 */
[----:B------:R-:W4:Y:S01]  /*1eac0*/  LDL.LU R17, [R1+0x5340] ;  /* 0x0053400001117983 */ /* 0x000f220000300800 */
[----:B-1----:R-:W-:-:S03]  /*1ead0*/  MOV R14, R19 ;  /* 0x00000013000e7202 */ /* 0x002fc60000000f00 */
[----:B------:R-:W4:Y:S04]  /*1eae0*/  LDL.LU R18, [R1+0x533c] ;  /* 0x00533c0001127983 */ /* 0x000f280000300800 */
[----:B------:R-:W4:Y:S01]  /*1eaf0*/  LDL.LU R19, [R1+0x5338] ;  /* 0x0053380001137983 */ /* 0x000f220000300800 */
[----:B---3--:R-:W-:Y:S01]  /*1eb00*/  MOV R27, R29 ;  /* 0x0000001d001b7202 */ /* 0x008fe20000000f00 */
[----:B------:R-:W-:Y:S02]  /*1eb10*/  IMAD.MOV.U32 R29, RZ, RZ, R15 ;  /* 0x000000ffff1d7224 */ /* 0x000fe400078e000f */
[----:B------:R-:W-:Y:S02]  /*1eb20*/  IMAD.MOV.U32 R15, RZ, RZ, R5 ;  /* 0x000000ffff0f7224 */ /* 0x000fe400078e0005 */
[----:B------:R-:W2:Y:S04]  /*1eb30*/  LDL.LU R5, [R1+0x5334] ;  /* 0x0053340001057983 */ /* 0x000ea80000300800 */
[----:B------:R0:W-:Y:S04]  /*1eb40*/  STL.64 [R1+0x52f0], R14 ;  /* 0x0052f00e01007387 */ /* 0x0001e80000100a00 */
[----:B------:R1:W-:Y:S01]  /*1eb50*/  STL.64 [R1+0x52e8], R12 ;  /* 0x0052e80c01007387 */ /* 0x0003e20000100a00 */
[----:B0-----:R-:W-:Y:S01]  /*1eb60*/  MOV R14, R10 ;  /* 0x0000000a000e7202 */ /* 0x001fe20000000f00 */
[----:B------:R-:W-:Y:S01]  /*1eb70*/  IMAD.MOV.U32 R15, RZ, RZ, R2 ;  /* 0x000000ffff0f7224 */ /* 0x000fe200078e0002 */
[----:B-1----:R-:W-:Y:S01]  /*1eb80*/  MOV R12, R4 ;  /* 0x00000004000c7202 */ /* 0x002fe20000000f00 */
[----:B------:R-:W-:Y:S01]  /*1eb90*/  IMAD.MOV.U32 R13, RZ, RZ, R11 ;  /* 0x000000ffff0d7224 */ /* 0x000fe200078e000b */
[----:B------:R-:W2:Y:S04]  /*1eba0*/  LDL.LU R4, [R1+0x5330] ;  /* 0x0053300001047983 */ /* 0x000ea80000300800 */
[----:B------:R-:W-:Y:S04]  /*1ebb0*/  STL.64 [R1+0x5300], R14 ;  /* 0x0053000e01007387 */ /* 0x000fe80000100a00 */
[----:B------:R0:W-:Y:S04]  /*1ebc0*/  STL.64 [R1+0x52f8], R12 ;  /* 0x0052f80c01007387 */ /* 0x0001e80000100a00 */
[----:B0-----:R-:W3:Y:S04]  /*1ebd0*/  LDL.LU R12, [R1+0xe0] ;  /* 0x0000e000010c7983 */ /* 0x001ee80000300800 */
[----:B------:R-:W3:Y:S04]  /*1ebe0*/  LDL.LU R13, [R1+0xe4] ;  /* 0x0000e400010d7983 */ /* 0x000ee80000300800 */
[----:B------:R-:W3:Y:S04]  /*1ebf0*/  LDL.LU R14, [R1+0xe8] ;  /* 0x0000e800010e7983 */ /* 0x000ee80000300800 */
[----:B------:R-:W3:Y:S04]  /*1ec00*/  LDL.LU R15, [R1+0xec] ;  /* 0x0000ec00010f7983 */ /* 0x000ee80000300800 */
[----:B------:R0:W-:Y:S01]  /*1ec10*/  STL [R1+0x51f0], R29 ;  /* 0x0051f01d01007387 */ /* 0x0001e20000100800 */
[----:B----4-:R-:W-:Y:S03]  /*1ec20*/  HMMA.16816.F32 R16, R16, R6, R20 ;  /* 0x000000061010723c */ /* 0x010fe60000001814 */
[----:B------:R-:W5:Y:S04]  /*1ec30*/  LDL.LU.64 R22, [R1+0x5328] ;  /* 0x0053280001167983 */ /* 0x000f680000300a00 */
[----:B------:R-:W5:-:S12]  /*1ec40*/  LDL.LU.64 R20, [R1+0x5320] ;  /* 0x0053200001147983 */ /* 0x000f580000300a00 */
[----:B------:R1:W-:Y:S01]  /*1ec50*/  STL.64 [R1+0x80], R16 ;  /* 0x0000801001007387 */ /* 0x0003e20000100a00 */
[----:B0-----:R-:W-:-:S03]  /*1ec60*/  MOV R29, R19 ;  /* 0x00000013001d7202 */ /* 0x001fc60000000f00 */
[----:B------:R0:W-:Y:S04]  /*1ec70*/  STL [R1+0x88], R18 ;  /* 0x0000881201007387 */ /* 0x0001e80000100800 */
[----:B-1----:R-:W4:Y:S04]  /*1ec80*/  LDL.LU R16, [R1+0xd0] ;  /* 0x0000d00001107983 */ /* 0x002f280000300800 */
[----:B------:R-:W4:Y:S04]  /*1ec90*/  LDL.LU R17, [R1+0xd4] ;  /* 0x0000d40001117983 */ /* 0x000f280000300800 */
[----:B0-----:R-:W4:Y:S04]  /*1eca0*/  LDL.LU R18, [R1+0xd8] ;  /* 0x0000d80001127983 */ /* 0x001f280000300800 */
[----:B------:R-:W4:Y:S04]  /*1ecb0*/  LDL.LU R19, [R1+0xdc] ;  /* 0x0000dc0001137983 */ /* 0x000f280000300800 */
[----:B------:R-:W-:Y:S01]  /*1ecc0*/  STL [R1+0x52d8], R29 ;  /* 0x0052d81d01007387 */ /* 0x000fe20000100800 */
[----:B-----5:R-:W-:Y:S03]  /*1ecd0*/  HMMA.16816.F32 R20, R20, R6, R24 ;  /* 0x000000061414723c */ /* 0x020fe60000001818 */
[----:B------:R-:W5:Y:S04]  /*1ece0*/  LDL.LU.64 R26, [R1+0x5318] ;  /* 0x00531800011a7983 */ /* 0x000f680000300a00 */
[----:B------:R-:W5:-:S12]  /*1ecf0*/  LDL.LU.64 R24, [R1+0x5310] ;  /* 0x0053100001187983 */ /* 0x000f580000300a00 */
[----:B------:R0:W-:Y:S04]  /*1ed00*/  STL.64 [R1+0xa0], R20 ;  /* 0x0000a01401007387 */ /* 0x0001e80000100a00 */
[----:B------:R1:W-:Y:S04]  /*1ed10*/  STL.64 [R1+0xa8], R22 ;  /* 0x0000a81601007387 */ /* 0x0003e80000100a00 */
[----:B0-----:R-:W5:Y:S04]  /*1ed20*/  LDL.LU R20, [R1+0x90] ;  /* 0x0000900001147983 */ /* 0x001f680000300800 */
[----:B------:R-:W5:Y:S04]  /*1ed30*/  LDL.LU R21, [R1+0x94] ;  /* 0x0000940001157983 */ /* 0x000f680000300800 */
[----:B-1----:R-:W5:Y:S04]  /*1ed40*/  LDL.LU R22, [R1+0x98] ;  /* 0x0000980001167983 */ /* 0x002f680000300800 */
[----:B------:R-:W5:Y:S02]  /*1ed50*/  LDL.LU R23, [R1+0x9c] ;  /* 0x00009c0001177983 */ /* 0x000f640000300800 */
[----:B-----5:R-:W-:Y:S02]  /*1ed60*/  HMMA.16816.F32 R24, R24, R6, R20 ;  /* 0x000000061818723c */ /* 0x020fe40000001814 */
[----:B------:R-:W0:-:S15]  /*1ed70*/  LDSM.16.MT88.4 R20, [R0+UR5+0x10180] ;  /* 0x010180050014783b */ /* 0x000e1e0008004200 */
[----:B------:R-:W-:Y:S02]  /*1ed80*/  NOP ;  /* 0x0000000000007918 */ /* 0x000fe40000000000 */
[----:B------:R1:W-:Y:S04]  /*1ed90*/  STL.64 [R1+0x90], R24 ;  /* 0x0000901801007387 */ /* 0x0003e80000100a00 */
[----:B-1----:R-:W3:Y:S04]  /*1eda0*/  LDL.LU R24, [R1+0x40] ;  /* 0x0000400001187983 */ /* 0x002ee80000300800 */
[----:B------:R-:W3:Y:S01]  /*1edb0*/  LDL.LU R25, [R1+0x44] ;  /* 0x0000440001197983 */ /* 0x000ee20000300800 */
[----:B------:R-:W-:Y:S01]  /*1edc0*/  IMAD.MOV.U32 R11, RZ, RZ, R26 ;  /* 0x000000ffff0b7224 */ /* 0x000fe200078e001a */
[----:B------:R-:W-:Y:S01]  /*1edd0*/  MOV R10, R27 ;  /* 0x0000001b000a7202 */ /* 0x000fe20000000f00 */
[----:B------:R-:W-:Y:S01]  /*1ede0*/  IMAD.MOV.U32 R26, RZ, RZ, R28 ;  /* 0x000000ffff1a7224 */ /* 0x000fe200078e001c */
[----:B------:R-:W-:Y:S01]  /*1edf0*/  MOV R27, R3 ;  /* 0x00000003001b7202 */ /* 0x000fe20000000f00 */
[----:B------:R-:W5:Y:S04]  /*1ee00*/  LDL.LU R28, [R1+0x530c] ;  /* 0x00530c00011c7983 */ /* 0x000f680000300800 */
[----:B------:R-:W2:Y:S04]  /*1ee10*/  LDL.LU R3, [R1+0x5308] ;  /* 0x0053080001037983 */ /* 0x000ea80000300800 */
[----:B------:R-:W2:Y:S04]  /*1ee20*/  LDL.LU R6, [R1+0xf8] ;  /* 0x0000f80001067983 */ /* 0x000ea80000300800 */
[----:B------:R-:W2:Y:S04]  /*1ee30*/  LDL.LU R7, [R1+0xfc] ;  /* 0x0000fc0001077983 */ /* 0x000ea80000300800 */
[----:B------:R-:W-:Y:S04]  /*1ee40*/  STL [R1+0x51f8], R10 ;  /* 0x0051f80a01007387 */ /* 0x000fe80000100800 */
[----:B------:R-:W-:Y:S04]  /*1ee50*/  STL [R1+0x51f4], R11 ;  /* 0x0051f40b01007387 */ /* 0x000fe80000100800 */
[----:B0-----:R-:W-:Y:S04]  /*1ee60*/  STL [R1+0x52e4], R21 ;  /* 0x0052e41501007387 */ /* 0x001fe80000100800 */
[----:B------:R-:W-:Y:S04]  /*1ee70*/  STL [R1+0x52e0], R22 ;  /* 0x0052e01601007387 */ /* 0x000fe80000100800 */
[----:B------:R-:W-:Y:S04]  /*1ee80*/  STL [R1+0x52dc], R23 ;  /* 0x0052dc1701007387 */ /* 0x000fe80000100800 */
[----:B------:R-:W-:Y:S01]  /*1ee90*/  STL [R1+0x51fc], R0 ;  /* 0x0051fc0001007387 */ /* 0x000fe20000100800 */
[----:B---3--:R-:W-:Y:S03]  /*1eea0*/  HMMA.16816.F32 R24, R24, R8, R12 ;  /* 0x000000081818723c */ /* 0x008fe6000000180c */
[----:B------:R-:W4:Y:S04]  /*1eeb0*/  LDL.LU.64 R14, [R1+0x5300] ;  /* 0x00530000010e7983 */ /* 0x000f280000300a00 */
[----:B------:R-:W4:-:S12]  /*1eec0*/  LDL.LU.64 R12, [R1+0x52f8] ;  /* 0x0052f800010c7983 */ /* 0x000f180000300a00 */
[----:B------:R-:W-:Y:S04]  /*1eed0*/  STL.64 [R1+0x120], R24 ;  /* 0x0001201801007387 */ /* 0x000fe80000100a00 */
[----:B------:R-:W-:Y:S04]  /*1eee0*/  STL.64 [R1+0x128], R26 ;  /* 0x0001281a01007387 */ /* 0x000fe80000100a00 */
[----:B--2---:R-:W0:Y:S04]  /*1eef0*/  LDSM.16.MT88.4 R24, [R3+UR5+0x10000] ;  /* 0x010000050318783b */ /* 0x004e280008004200 */
[----:B0-----:R-:W-:Y:S04]  /*1ef00*/  STL.64 [R1+0x52c8], R26 ;  /* 0x0052c81a01007387 */ /* 0x001fe80000100a00 */
[----:B------:R4:W-:Y:S02]  /*1ef10*/  STL.64 [R1+0x52c0], R24 ;  /* 0x0052c01801007387 */ /* 0x0009e40000100a00 */
[----:B----4-:R-:W-:Y:S02]  /*1ef20*/  HMMA.16816.F32 R24, R12, R8, R16 ;  /* 0x000000080c18723c */ /* 0x010fe40000001810 */
[----:B------:R-:W0:Y:S02]  /*1ef30*/  LDSM.16.MT88.4 R12, [R3+UR5+0x10080] ;  /* 0x01008005030c783b */ /* 0x000e240008004200 */
[----:B0-----:R-:W-:Y:S01]  /*1ef40*/  IMAD.MOV.U32 R16, RZ, RZ, R12 ;  /* 0x000000ffff107224 */ /* 0x001fe200078e000c */
[----:B------:R-:W-:Y:S01]  /*1ef50*/  MOV R11, R13 ;  /* 0x0000000d000b7202 */ /* 0x000fe20000000f00 */
[----:B------:R-:W-:Y:S01]  /*1ef60*/  IMAD.MOV.U32 R10, RZ, RZ, R14 ;  /* 0x000000ffff0a7224 */ /* 0x000fe200078e000e */
[----:B------:R-:W-:-:S02]  /*1ef70*/  MOV R0, R15 ;  /* 0x0000000f00007202 */ /* 0x000fc40000000f00 */
[----:B------:R-:W0:Y:S10]  /*1ef80*/  LDSM.16.MT88.4 R12, [R3+UR5+0x10100] ;  /* 0x01010005030c783b */ /* 0x000e340008004200 */
[----:B------:R1:W-:Y:S04]  /*1ef90*/  STL.64 [R1+0x110], R24 ;  /* 0x0001101801007387 */ /* 0x0003e80000100a00 */
[----:B------:R-:W-:Y:S01]  /*1efa0*/  STL.64 [R1+0x118], R26 ;  /* 0x0001181a01007387 */ /* 0x000fe20000100a00 */
[----:B0-----:R-:W-:Y:S01]  /*1efb0*/  IMAD.MOV.U32 R18, RZ, RZ, R14 ;  /* 0x000000ffff127224 */ /* 0x001fe200078e000e */
[----:B------:R-:W-:Y:S01]  /*1efc0*/  MOV R17, R15 ;  /* 0x0000000f00117202 */ /* 0x000fe20000000f00 */
[----:B-1----:R-:W-:Y:S01]  /*1efd0*/  IMAD.MOV.U32 R24, RZ, RZ, R12 ;  /* 0x000000ffff187224 */ /* 0x002fe200078e000c */
[----:B------:R-:W-:Y:S01]  /*1efe0*/  MOV R19, R13 ;  /* 0x0000000d00137202 */ /* 0x000fe20000000f00 */
[----:B------:R-:W2:Y:S04]  /*1eff0*/  LDL.LU.64 R14, [R1+0x52f0] ;  /* 0x0052f000010e7983 */ /* 0x000ea80000300a00 */
[----:B------:R-:W2:Y:S02]  /*1f000*/  LDL.LU.64 R12, [R1+0x52e8] ;  /* 0x0052e800010c7983 */ /* 0x000ea40000300a00 */
[----:B--2---:R-:W-:Y:S02]  /*1f010*/  HMMA.16816.F32 R12, R12, R8, R4 ;  /* 0x000000080c0c723c */ /* 0x004fe40000001804 */
[----:B------:R-:W0:Y:S02]  /*1f020*/  LDSM.16.MT88.4 R4, [R3+UR5+0x10180] ;  /* 0x010180050304783b */ /* 0x000e240008004200 */
[----:B0-----:R-:W-:Y:S01]  /*1f030*/  IMAD.MOV.U32 R2, RZ, RZ, R4 ;  /* 0x000000ffff027224 */ /* 0x001fe200078e0004 */
[----:B------:R-:W-:Y:S01]  /*1f040*/  MOV R27, R5 ;  /* 0x00000005001b7202 */ /* 0x000fe20000000f00 */
[----:B------:R-:W-:Y:S01]  /*1f050*/  IMAD.MOV.U32 R26, RZ, RZ, R6 ;  /* 0x000000ffff1a7224 */ /* 0x000fe200078e0006 */
[----:B------:R-:W-:-:S02]  /*1f060*/  MOV R25, R7 ;  /* 0x0000000700197202 */ /* 0x000fc40000000f00 */
[----:B-----5:R-:W0:Y:S02]  /*1f070*/  LDSM.16.MT88.4 R4, [R28+UR5+0x10000] ;  /* 0x010000051c04783b */ /* 0x020e240008004200 */
[----:B0-----:R-:W-:Y:S01]  /*1f080*/  IMAD.MOV.U32 R21, RZ, RZ, R4 ;  /* 0x000000ffff157224 */ /* 0x001fe200078e0004 */
[----:B------:R-:W-:Y:S01]  /*1f090*/  MOV R22, R5 ;  /* 0x0000000500167202 */ /* 0x000fe20000000f00 */
[----:B------:R-:W-:Y:S01]  /*1f0a0*/  IMAD.MOV.U32 R23, RZ, RZ, R6 ;  /* 0x000000ffff177224 */ /* 0x000fe200078e0006 */
[----:B------:R-:W-:Y:S02]  /*1f0b0*/  MOV R29, R7 ;  /* 0x00000007001d7202 */ /* 0x000fe40000000f00 */
[----:B------:R-:W0:Y:S04]  /*1f0c0*/  LDSM.16.MT88.4 R4, [R28+UR5+0x10080] ;  /* 0x010080051c04783b */ /* 0x000e280008004200 */
[----:B------:R-:W-:Y:S04]  /*1f0d0*/  STL.64 [R1+0xd0], R12 ;  /* 0x0000d00c01007387 */ /* 0x000fe80000100a00 */
[----:B------:R0:W-:Y:S02]  /*1f0e0*/  STL.64 [R1+0xd8], R14 ;  /* 0x0000d80e01007387 */ /* 0x0001e40000100a00 */
[----:B0-----:R-:W-:Y:S01]  /*1f0f0*/  IMAD.MOV.U32 R15, RZ, RZ, R4 ;  /* 0x000000ffff0f7224 */ /* 0x001fe200078e0004 */
[----:B------:R-:W-:Y:S01]  /*1f100*/  MOV R14, R5 ;  /* 0x00000005000e7202 */ /* 0x000fe20000000f00 */
[----:B------:R-:W-:Y:S01]  /*1f110*/  IMAD.MOV.U32 R13, RZ, RZ, R6 ;  /* 0x000000ffff0d7224 */ /* 0x000fe200078e0006 */
[----:B------:R-:W-:-:S02]  /*1f120*/  MOV R12, R7 ;  /* 0x00000007000c7202 */ /* 0x000fc40000000f00 */
[----:B------:R-:W0:Y:S04]  /*1f130*/  LDSM.16.MT88.4 R4, [R28+UR5+0x10100] ;  /* 0x010100051c04783b */ /* 0x000e280008004200 */
[----:B0-----:R0:W-:Y:S04]  /*1f140*/  STL.64 [R1+0x5218], R6 ;  /* 0x0052180601007387 */ /* 0x0011e80000100a00 */
[----:B------:R1:W-:Y:S01]  /*1f150*/  STL.64 [R1+0x5210], R4 ;  /* 0x0052100401007387 */ /* 0x0003e20000100a00 */
[----:B0-----:R-:W-:Y:S01]  /*1f160*/  IMAD.MOV.U32 R6, RZ, RZ, R13 ;  /* 0x000000ffff067224 */ /* 0x001fe200078e000d */
[----:B------:R-:W-:Y:S01]  /*1f170*/  MOV R7, R12 ;  /* 0x0000000c00077202 */ /* 0x000fe20000000f00 */
[----:B-1----:R-:W-:Y:S01]  /*1f180*/  IMAD.MOV.U32 R4, RZ, RZ, R15 ;  /* 0x000000ffff047224 */ /* 0x002fe200078e000f */
[----:B------:R-:W-:-:S02]  /*1f190*/  MOV R5, R14 ;  /* 0x0000000e00057202 */ /* 0x000fc40000000f00 */
[----:B------:R-:W0:Y:S04]  /*1f1a0*/  LDSM.16.MT88.4 R12, [R28+UR5+0x10180] ;  /* 0x010180051c0c783b */ /* 0x000e280008004200 */
[----:B------:R-:W-:Y:S04]  /*1f1b0*/  STL.64 [R1+0x5238], R6 ;  /* 0x0052380601007387 */ /* 0x000fe80000100a00 */
[----:B------:R-:W-:Y:S04]  /*1f1c0*/  STL.64 [R1+0x5230], R4 ;  /* 0x0052300401007387 */ /* 0x000fe80000100a00 */
[----:B0-----:R-:W-:Y:S04]  /*1f1d0*/  STL.64 [R1+0x5208], R14 ;  /* 0x0052080e01007387 */ /* 0x001fe80000100a00 */
[----:B------:R0:W-:Y:S04]  /*1f1e0*/  STL.64 [R1+0x5200], R12 ;  /* 0x0052000c01007387 */ /* 0x0001e80000100a00 */
[----:B0-----:R-:W2:Y:S04]  /*1f1f0*/  LDL.LU R12, [R1+0x70] ;  /* 0x00007000010c7983 */ /* 0x001ea80000300800 */
[----:B------:R-:W2:Y:S04]  /*1f200*/  LDL.LU R13, [R1+0x74] ;  /* 0x00007400010d7983 */ /* 0x000ea80000300800 */
[----:B------:R-:W3:Y:S04]  /*1f210*/  LDL.LU R14, [R1+0x78] ;  /* 0x00007800010e7983 */ /* 0x000ee80000300800 */
[----:B------:R-:W3:Y:S01]  /*1f220*/  LDL.LU R15, [R1+0x7c] ;  /* 0x00007c00010f7983 */ /* 0x000ee20000300800 */
[----:B------:R-:W-:Y:S01]  /*1f230*/  IMAD.MOV.U32 R4, RZ, RZ, R21 ;  /* 0x000000ffff047224 */ /* 0x000fe200078e0015 */
[----:B------:R-:W-:Y:S01]  /*1f240*/  MOV R7, R29 ;  /* 0x0000001d00077202 */ /* 0x000fe20000000f00 */
[----:B------:R-:W-:Y:S01]  /*1f250*/  IMAD.MOV.U32 R6, RZ, RZ, R23 ;  /* 0x000000ffff067224 */ /* 0x000fe200078e0017 */
[----:B------:R-:W4:Y:S01]  /*1f260*/  LDL.LU R21, [R1+0x52e4] ;  /* 0x0052e40001157983 */ /* 0x000f220000300800 */
[----:B------:R-:W-:-:S03]  /*1f270*/  MOV R5, R22 ;  /* 0x0000001600057202 */ /* 0x000fc60000000f00 */
[----:B------:R-:W4:Y:S04]  /*1f280*/  LDL.LU R22, [R1+0x52e0] ;  /* 0x0052e00001167983 */ /* 0x000f280000300800 */
[----:B------:R-:W4:Y:S04]  /*1f290*/  LDL.LU R23, [R1+0x52dc] ;  /* 0x0052dc0001177983 */ /* 0x000f280000300800 */
[----:B------:R-:W5:Y:S04]  /*1f2a0*/  LDL.LU R29, [R1+0x52d8] ;  /* 0x0052d800011d7983 */ /* 0x000f680000300800 */
[----:B------:R-:W-:Y:S04]  /*1f2b0*/  STL.64 [R1+0x5258], R6 ;  /* 0x0052580601007387 */ /* 0x000fe80000100a00 */
[----:B------:R-:W-:Y:S04]  /*1f2c0*/  STL.64 [R1+0x5250], R4 ;  /* 0x0052500401007387 */ /* 0x000fe80000100a00 */
[----:B---3--:R-:W-:Y:S04]  /*1f2d0*/  STL.64 [R1+0x5228], R14 ;  /* 0x0052280e01007387 */ /* 0x008fe80000100a00 */
[----:B--2---:R0:W-:Y:S04]  /*1f2e0*/  STL.64 [R1+0x5220], R12 ;  /* 0x0052200c01007387 */ /* 0x0041e80000100a00 */
[----:B0-----:R-:W2:Y:S04]  /*1f2f0*/  LDL.LU R12, [R1+0x100] ;  /* 0x00010000010c7983 */ /* 0x001ea80000300800 */
[----:B------:R-:W2:Y:S04]  /*1f300*/  LDL.LU R13, [R1+0x104] ;  /* 0x00010400010d7983 */ /* 0x000ea80000300800 */
[----:B------:R-:W3:Y:S04]  /*1f310*/  LDL.LU R14, [R1+0x108] ;  /* 0x00010800010e7983 */ /* 0x000ee80000300800 */
[----:B------:R-:W3:Y:S01]  /*1f320*/  LDL.LU R15, [R1+0x10c] ;  /* 0x00010c00010f7983 */ /* 0x000ee20000300800 */
[----:B------:R-:W-:Y:S01]  /*1f330*/  IMAD.MOV.U32 R6, RZ, RZ, R26 ;  /* 0x000000ffff067224 */ /* 0x000fe200078e001a */
[----:B------:R-:W-:Y:S01]  /*1f340*/  MOV R7, R25 ;  /* 0x0000001900077202 */ /* 0x000fe20000000f00 */
[----:B------:R-:W-:Y:S01]  /*1f350*/  IMAD.MOV.U32 R4, RZ, RZ, R2 ;  /* 0x000000ffff047224 */ /* 0x000fe200078e0002 */
[----:B------:R-:W-:Y:S01]  /*1f360*/  MOV R5, R27 ;  /* 0x0000001b00057202 */ /* 0x000fe20000000f00 */
[----:B------:R-:W4:Y:S04]  /*1f370*/  LDL.LU R2, [R1+0x52d4] ;  /* 0x0052d40001027983 */ /* 0x000f280000300800 */
[----:B------:R0:W-:Y:S04]  /*1f380*/  STL.64 [R1+0x5278], R6 ;  /* 0x0052780601007387 */ /* 0x0001e80000100a00 */
[----:B------:R1:W-:Y:S01]  /*1f390*/  STL.64 [R1+0x5270], R4 ;  /* 0x0052700401007387 */ /* 0x0003e20000100a00 */
[----:B0-----:R-:W-:Y:S01]  /*1f3a0*/  IMAD.MOV.U32 R6, RZ, RZ, R18 ;  /* 0x000000ffff067224 */ /* 0x001fe200078e0012 */
[----:B------:R-:W-:Y:S01]  /*1f3b0*/  MOV R7, R17 ;  /* 0x0000001100077202 */ /* 0x000fe20000000f00 */
[----:B-1----:R-:W-:Y:S01]  /*1f3c0*/  IMAD.MOV.U32 R4, RZ, RZ, R24 ;  /* 0x000000ffff047224 */ /* 0x002fe200078e0018 */
[----:B------:R-:W-:-:S03]  /*1f3d0*/  MOV R5, R19 ;  /* 0x0000001300057202 */ /* 0x000fc60000000f00 */
        /* <DEDUP_REMOVED lines=12> */
[----:B------:R-:W5:Y:S04]  /*1f4a0*/  LDL.LU R24, [R1+0x180] ;  /* 0x0001800001187983 */ /* 0x000f680000300800 */
[----:B------:R-:W5:Y:S04]  /*1f4b0*/  LDL.LU R25, [R1+0x184] ;  /* 0x0001840001197983 */ /* 0x000f680000300800 */
[----:B------:R-:W5:Y:S04]  /*1f4c0*/  LDL.LU R26, [R1+0x188] ;  /* 0x00018800011a7983 */ /* 0x000f680000300800 */
[----:B------:R-:W5:Y:S04]  /*1f4d0*/  LDL.LU R27, [R1+0x18c] ;  /* 0x00018c00011b7983 */ /* 0x000f680000300800 */
[----:B---3--:R-:W-:Y:S04]  /*1f4e0*/  STL.64 [R1+0x5248], R14 ;  /* 0x0052480e01007387 */ /* 0x008fe80000100a00 */
[----:B--2---:R0:W-:Y:S04]  /*1f4f0*/  STL.64 [R1+0x5240], R12 ;  /* 0x0052400c01007387 */ /* 0x0041e80000100a00 */
[----:B0-----:R-:W2:Y:S04]  /*1f500*/  LDL.LU R12, [R1+0x140] ;  /* 0x00014000010c7983 */ /* 0x001ea80000300800 */
[----:B------:R-:W2:Y:S04]  /*1f510*/  LDL.LU R13, [R1+0x144] ;  /* 0x00014400010d7983 */ /* 0x000ea80000300800 */
[----:B------:R-:W3:Y:S01]  /*1f520*/  LDL.LU R14, [R1+0x148] ;  /* 0x00014800010e7983 */ /* 0x000ee20000300800 */
[----:B----4-:R-:W-:-:S03]  /*1f530*/  IMAD.MOV.U32 R15, RZ, RZ, R2 ;  /* 0x000000ffff0f7224 */ /* 0x010fc600078e0002 */
[----:B------:R-:W4:Y:S04]  /*1f540*/  LDL.LU R2, [R1+0x52d0] ;  /* 0x0052d00001027983 */ /* 0x000f280000300800 */
[----:B---3--:R-:W-:Y:S04]  /*1f550*/  STL.64 [R1+0x5268], R14 ;  /* 0x0052680e01007387 */ /* 0x008fe80000100a00 */
[----:B--2---:R0:W-:Y:S04]  /*1f560*/  STL.64 [R1+0x5260], R12 ;  /* 0x0052600c01007387 */ /* 0x0041e80000100a00 */
[----:B----4-:R-:W1:Y:S04]  /*1f570*/  LDSM.16.MT88.4 R16, [R2+UR5+0x10000] ;  /* 0x010000050210783b */ /* 0x010e680008004200 */
        /* <DEDUP_REMOVED lines=10> */
[-C--:B-----5:R-:W-:Y:S03]  /*1f620*/  HMMA.16816.F32 R20, R20, R8.reuse, R24 ;  /* 0x000000081414723c */ /* 0x0a0fe60000001818 */
[----:B---3--:R-:W-:Y:S04]  /*1f630*/  STL.64 [R1+0x52a8], R14 ;  /* 0x0052a80e01007387 */ /* 0x008fe80000100a00 */
[----:B--2---:R0:W-:Y:S04]  /*1f640*/  STL.64 [R1+0x52a0], R12 ;  /* 0x0052a00c01007387 */ /* 0x0041e80000100a00 */
[----:B0-----:R-:W2:Y:S04]  /*1f650*/  LDL.LU R12, [R1+0x190] ;  /* 0x00019000010c7983 */ /* 0x001ea80000300800 */
[----:B------:R-:W2:Y:S04]  /*1f660*/  LDL.LU R13, [R1+0x194] ;  /* 0x00019400010d7983 */ /* 0x000ea80000300800 */
[----:B------:R-:W2:Y:S04]  /*1f670*/  LDL.LU R14, [R1+0x198] ;  /* 0x00019800010e7983 */ /* 0x000ea80000300800 */
[----:B------:R-:W2:Y:S04]  /*1f680*/  LDL.LU R15, [R1+0x19c] ;  /* 0x00019c00010f7983 */ /* 0x000ea80000300800 */
[----:B-1----:R-:W-:Y:S04]  /*1f690*/  STL.64 [R1+0x51e8], R18 ;  /* 0x0051e81201007387 */ /* 0x002fe80000100a00 */
[----:B------:R0:W-:Y:S04]  /*1f6a0*/  STL.64 [R1+0x51e0], R16 ;  /* 0x0051e01001007387 */ /* 0x0001e80000100a00 */
[----:B0-----:R-:W3:Y:S04]  /*1f6b0*/  LDL.LU R16, [R1+0x60] ;  /* 0x0000600001107983 */ /* 0x001ee80000300800 */
[----:B------:R-:W3:Y:S04]  /*1f6c0*/  LDL.LU R17, [R1+0x64] ;  /* 0x0000640001117983 */ /* 0x000ee80000300800 */
[----:B------:R-:W3:Y:S04]  /*1f6d0*/  LDL.LU R18, [R1+0x68] ;  /* 0x0000680001127983 */ /* 0x000ee80000300800 */
[----:B------:R-:W3:Y:S04]  /*1f6e0*/  LDL.LU R19, [R1+0x6c] ;  /* 0x00006c0001137983 */ /* 0x000ee80000300800 */
[----:B------:R-:W4:Y:S04]  /*1f6f0*/  LDL.LU.64 R26, [R1+0x52c8] ;  /* 0x0052c800011a7983 */ /* 0x000f280000300a00 */
[----:B------:R-:W4:Y:S04]  /*1f700*/  LDL.LU.64 R24, [R1+0x52c0] ;  /* 0x0052c00001187983 */ /* 0x000f280000300a00 */
[----:B------:R-:W-:Y:S04]  /*1f710*/  STL.64 [R1+0xb0], R20 ;  /* 0x0000b01401007387 */ /* 0x000fe80000100a00 */
[----:B------:R-:W-:Y:S04]  /*1f720*/  STL.64 [R1+0xb8], R22 ;  /* 0x0000b81601007387 */ /* 0x000fe80000100a00 */
[----:B------:R-:W-:Y:S01]  /*1f730*/  LDSM.16.MT88.4 R20, [R2+UR5+0x10080] ;  /* 0x010080050214783b */ /* 0x000fe20008004200 */
[----:B----4-:R-:W-:Y:S03]  /*1f740*/  HMMA.16816.F32 R24, R24, R8, R4 ;  /* 0x000000081818723c */ /* 0x010fe60000001804 */
        /* <DEDUP_REMOVED lines=16> */
[----:B------:R-:W2:Y:S01]  /*1f850*/  LDL.LU.64 R4, [R1+0x5290] ;  /* 0x0052900001047983 */ /* 0x000ea20000300a00 */
[----:B------:R-:W-:Y:S01]  /*1f860*/  MOV R27, R29 ;  /* 0x0000001d001b7202 */ /* 0x000fe20000000f00 */
[----:B--2---:R-:W-:Y:S02]  /*1f870*/  HMMA.16816.F32 R4, R4, R8, R12 ;  /* 0x000000080404723c */ /* 0x004fe4000000180c */
        /* <DEDUP_REMOVED lines=37> */
[----:B------:R1:W-:Y:S01]  /*1fad0*/  STL.64 [R1+0xc8], R6 ;  /* 0x0000c80601007387 */ /* 0x0003e20000100a00 */
[----:B0-----:R-:W-:Y:S01]  /*1fae0*/  IMAD.MOV.U32 R4, RZ, RZ, R0 ;  /* 0x000000ffff047224 */ /* 0x001fe200078e0000 */
[----:B------:R-:W-:Y:S02]  /*1faf0*/  MOV R5, R10 ;  /* 0x0000000a00057202 */ /* 0x000fe40000000f00 */
[----:B------:R-:W2:Y:S01]  /*1fb00*/  LDL.LU R0, [R1+0x51fc] ;  /* 0x0051fc0001007983 */ /* 0x000ea20000300800 */
[----:B-1----:R-:W-:Y:S01]  /*1fb10*/  IMAD.MOV.U32 R6, RZ, RZ, R11 ;  /* 0x000000ffff067224 */ /* 0x002fe200078e000b */
[----:B------:R-:W-:-:S02]  /*1fb20*/  MOV R7, R29 ;  /* 0x0000001d00077202 */ /* 0x000fc40000000f00 */
[----:B------:R-:W5:Y:S04]  /*1fb30*/  LDL.LU R10, [R1+0x51f8] ;  /* 0x0051f800010a7983 */ /* 0x000f680000300800 */
[----:B------:R-:W2:Y:S04]  /*1fb40*/  LDL.LU R11, [R1+0x51f4] ;  /* 0x0051f400010b7983 */ /* 0x000ea80000300800 */
[----:B------:R-:W2:Y:S01]  /*1fb50*/  LDL.LU R29, [R1+0x51f0] ;  /* 0x0051f000011d7983 */ /* 0x000ea20000300800 */
        /* <DEDUP_REMOVED lines=8> */
[----:B--2---:R-:W-:-:S07]  /*1fbe0*/  IMAD.MOV.U32 R15, RZ, RZ, R29 ;  /* 0x000000ffff0f7224 */ /* 0x004fce00078e001d */
[----:B---3--:R-:W-:Y:S01]  /*1fbf0*/  HMMA.16816.F32 R16, R16, R8, R12 ;  /* 0x000000081010723c */ /* 0x008fe2000000180c */
[----:B------:R-:W0:-:S15]  /*1fc00*/  LDSM.16.MT88.4 R12, [R0+UR5+0x12000] ;  /* 0x01200005000c783b */ /* 0x000e1e0008004200 */
[----:B------:R-:W-:-:S03]  /*1fc10*/  NOP ;  /* 0x0000000000007918 */ /* 0x000fc60000000000 */
[----:B------:R-:W-:Y:S01]  /*1fc20*/  MOV R29, R19 ;  /* 0x00000013001d7202 */ /* 0x000fe20000000f00 */
[----:B------:R1:W-:Y:S01]  /*1fc30*/  STL.64 [R1+0x70], R16 ;  /* 0x0000701001007387 */ /* 0x0003e20000100a00 */
[----:B-----5:R-:W-:-:S03]  /*1fc40*/  MOV R19, R10 ;  /* 0x0000000a00137202 */ /* 0x020fc60000000f00 */
[----:B------:R2:W-:Y:S04]  /*1fc50*/  STL [R1+0x78], R18 ;  /* 0x0000781201007387 */ /* 0x0005e80000100800 */
[----:B-1----:R-:W3:Y:S01]  /*1fc60*/  LDL.LU R16, [R1+0x90] ;  /* 0x0000900001107983 */ /* 0x002ee20000300800 */
[----:B--2---:R-:W-:-:S03]  /*1fc70*/  IMAD.MOV.U32 R18, RZ, RZ, R11 ;  /* 0x000000ffff127224 */ /* 0x004fc600078e000b */
[----:B------:R-:W3:Y:S04]  /*1fc80*/  LDL.LU R17, [R1+0x94] ;  /* 0x0000940001117983 */ /* 0x000ee80000300800 */
[----:B------:R1:W-:Y:S01]  /*1fc90*/  STL [R1+0x50ec], R29 ;  /* 0x0050ec1d01007387 */ /* 0x0003e20000100800 */
[----:B0-----:R-:W-:Y:S01]  /*1fca0*/  IMAD.MOV.U32 R10, RZ, RZ, R13 ;  /* 0x000000ffff0a7224 */ /* 0x001fe200078e000d */
[----:B------:R-:W-:Y:S02]  /*1fcb0*/  MOV R11, R14 ;  /* 0x0000000e000b7202 */ /* 0x000fe40000000f00 */
[----:B------:R4:W-:Y:S01]  /*1fcc0*/  STL [R1+0x60], R12 ;  /* 0x0000600c01007387 */ /* 0x0009e20000100800 */
[----:B-1----:R-:W-:Y:S02]  /*1fcd0*/  IMAD.MOV.U32 R29, RZ, RZ, R15 ;  /* 0x000000ffff1d7224 */ /* 0x002fe400078e000f */
[----:B----4-:R-:W-:Y:S01]  /*1fce0*/  HMMA.16816.F32 R12, R20, R8, R24 ;  /* 0x00000008140c723c */ /* 0x010fe20000001818 */
[----:B------:R-:W0:Y:S04]  /*1fcf0*/  LDSM.16.MT88.4 R24, [R0+UR5+0x12080] ;  /* 0x012080050018783b */ /* 0x000e280008004200 */
[----:B------:R-:W2:-:S14]  /*1fd00*/  LDL.LU R20, [R1+0xa0] ;  /* 0x0000a00001147983 */ /* 0x000e9c0000300800 */
[----:B------:R0:W-:Y:S04]  /*1fd10*/  STL.64 [R1+0x80], R12 ;  /* 0x0000800c01007387 */ /* 0x0001e80000100a00 */
[----:B------:R1:W-:Y:S04]  /*1fd20*/  STL.64 [R1+0x88], R14 ;  /* 0x0000880e01007387 */ /* 0x0003e80000100a00 */
[----:B------:R-:W2:Y:S04]  /*1fd30*/  LDL.LU R21, [R1+0xa4] ;  /* 0x0000a40001157983 */ /* 0x000ea80000300800 */
[----:B------:R-:W2:Y:S04]  /*1fd40*/  LDL.LU R22, [R1+0xa8] ;  /* 0x0000a80001167983 */ /* 0x000ea80000300800 */
[----:B------:R-:W2:Y:S01]  /*1fd50*/  LDL.LU R23, [R1+0xac] ;  /* 0x0000ac0001177983 */ /* 0x000ea20000300800 */
[----:B0-----:R-:W-:Y:S01]  /*1fd60*/  MOV R13, R26 ;  /* 0x0000001a000d7202 */ /* 0x001fe20000000f00 */
[----:B------:R-:W-:Y:S01]  /*1fd70*/  IMAD.MOV.U32 R12, RZ, RZ, R27 ;  /* 0x000000ffff0c7224 */ /* 0x000fe200078e001b */
[----:B-1----:R-:W-:Y:S01]  /*1fd80*/  MOV R15, R24 ;  /* 0x00000018000f7202 */ /* 0x002fe20000000f00 */
[----:B------:R-:W-:Y:S01]  /*1fd90*/  IMAD.MOV.U32 R14, RZ, RZ, R25 ;  /* 0x000000ffff0e7224 */ /* 0x000fe200078e0019 */
[----:B------:R-:W2:Y:S04]  /*1fda0*/  LDL.LU.64 R26, [R1+0x51d8] ;  /* 0x0051d800011a7983 */ /* 0x000ea80000300a00 */
[----:B------:R-:W2:Y:S01]  /*1fdb0*/  LDL.LU.64 R24, [R1+0x51d0] ;  /* 0x0051d00001187983 */ /* 0x000ea20000300a00 */
[-C--:B---3--:R-:W-:Y:S03]  /*1fdc0*/  HMMA.16816.F32 R16, R4, R8.reuse, R16 ;  /* 0x000000080410723c */ /* 0x088fe60000001810 */
[----:B------:R-:W0:Y:S05]  /*1fdd0*/  LDSM.16.MT88.4 R4, [R3+UR5+0x12000] ;  /* 0x012000050304783b */ /* 0x000e2a0008004200 */
[----:B--2---:R-:W-:Y:S01]  /*1fde0*/  HMMA.16816.F32 R20, R24, R8, R20 ;  /* 0x000000081814723c */ /* 0x004fe20000001814 */
[----:B------:R-:W-:-:S15]  /*1fdf0*/  LDSM.16.MT88.4 R24, [R0+UR5+0x12100] ;  /* 0x012100050018783b */ /* 0x000fde0008004200 */
[----:B------:R-:W-:-:S03]  /*1fe00*/  NOP ;  /* 0x0000000000007918 */ /* 0x000fc60000000000 */
[----:B------:R-:W-:Y:S04]  /*1fe10*/  STL.64 [R1+0x1d0], R20 ;  /* 0x0001d01401007387 */ /* 0x000fe80000100a00 */
[----:B------:R-:W-:Y:S04]  /*1fe20*/  STL.64 [R1+0x1d8], R22 ;  /* 0x0001d81601007387 */ /* 0x000fe80000100a00 */
[----:B------:R-:W1:Y:S01]  /*1fe30*/  LDSM.16.MT88.4 R20, [R0+UR5+0x12180] ;  /* 0x012180050014783b */ /* 0x000e620008004200 */
[----:B0-----:R-:W-:Y:S01]  /*1fe40*/  MOV R9, R6 ;  /* 0x0000000600097202 */ /* 0x001fe20000000f00 */
[----:B------:R-:W-:Y:S01]  /*1fe50*/  IMAD.MOV.U32 R8, RZ, RZ, R7 ;  /* 0x000000ffff087224 */ /* 0x000fe200078e0007 */
[----:B-1----:R-:W-:Y:S01]  /*1fe60*/  MOV R2, R23 ;  /* 0x0000001700027202 */ /* 0x002fe20000000f00 */
[----:B------:R-:W-:Y:S04]  /*1fe70*/  STL.64 [R1+0x20], R20 ;  /* 0x0000201401007387 */ /* 0x000fe80000100a00 */
[----:B------:R-:W-:Y:S04]  /*1fe80*/  STL.64 [R1+0x30], R24 ;  /* 0x0000301801007387 */ /* 0x000fe80000100a00 */
[----:B------:R-:W-:Y:S04]  /*1fe90*/  STL.64 [R1+0x38], R26 ;  /* 0x0000381a01007387 */ /* 0x000fe80000100a00 */
[----:B------:R-:W-:Y:S04]  /*1fea0*/  STL [R1+0x28], R22 ;  /* 0x0000281601007387 */ /* 0x000fe80000100800 */
[----:B------:R0:W-:Y:S04]  /*1feb0*/  STL [R1+0x51c4], R2 ;  /* 0x0051c40201007387 */ /* 0x0001e80000100800 */
[----:B------:R-:W-:Y:S04]  /*1fec0*/  STL [R1+0x50f0], R0 ;  /* 0x0050f00001007387 */ /* 0x000fe80000100800 */
[----:B------:R-:W-:Y:S01]  /*1fed0*/  STL.64 [R1+0x1c0], R16 ;  /* 0x0001c01001007387 */ /* 0x000fe20000100a00 */
[----:B0-----:R-:W-:-:S03]  /*1fee0*/  IMAD.MOV.U32 R2, RZ, RZ, R5 ;  /* 0x000000ffff027224 */ /* 0x001fc600078e0005 */
[----:B------:R-:W-:Y:S04]  /*1fef0*/  STL.64 [R1+0x1c8], R18 ;  /* 0x0001c81201007387 */ /* 0x000fe80000100a00 */
[----:B------:R-:W-:Y:S04]  /*1ff00*/  STL [R1+0x10], R4 ;  /* 0x0000100401007387 */ /* 0x000fe80000100800 */
[----:B------:R-:W0:Y:S04]  /*1ff10*/  LDSM.16.MT88.4 R4, [R3+UR5+0x12100] ;  /* 0x012100050304783b */ /* 0x000e280008004200 */
[----:B------:R-:W1:Y:S04]  /*1ff20*/  LDSM.16.MT88.4 R16, [R3+UR5+0x12080] ;  /* 0x012080050310783b */ /* 0x000e680008004200 */
[----:B------:R-:W-:Y:S04]  /*1ff30*/  LDSM.16.MT88.4 R20, [R28+UR5+0x12080] ;  /* 0x012080051c14783b */ /* 0x000fe80008004200 */
[----:B------:R-:W-:Y:S04]  /*1ff40*/  LDSM.16.MT88.4 R24, [R28+UR5+0x12100] ;  /* 0x012100051c18783b */ /* 0x000fe80008004200 */
[----:B0-----:R0:W-:Y:S04]  /*1ff50*/  STL.64 [R1+0x5158], R6 ;  /* 0x0051580601007387 */ /* 0x0011e80000100a00 */
[----:B-1----:R-:W-:Y:S04]  /*1ff60*/  STL.64 [R1], R16 ;  /* 0x0000001001007387 */ /* 0x002fe80000100a00 */
[----:B------:R-:W-:Y:S04]  /*1ff70*/  STL.64 [R1+0x8], R18 ;  /* 0x0000081201007387 */ /* 0x000fe80000100a00 */
[----:B------:R1:W-:Y:S01]  /*1ff80*/  STL.64 [R1+0x5150], R4 ;  /* 0x0051500401007387 */ /* 0x0003e20000100a00 */
[----:B0-----:R-:W-:Y:S01]  /*1ff90*/  MOV R6, R13 ;  /* 0x0000000d00067202 */ /* 0x001fe20000000f00 */
[----:B------:R-:W-:-:S02]  /*1ffa0*/  IMAD.MOV.U32 R7, RZ, RZ, R12 ;  /* 0x000000ffff077224 */ /* 0x000fc400078e000c */
[----:B------:R-:W-:Y:S01]  /*1ffb0*/  LDSM.16.MT88.4 R16, [R28+UR5+0x12000] ;  /* 0x012000051c10783b */ /* 0x000fe20008004200 */
[----:B-1----:R-:W-:Y:S01]  /*1ffc0*/  MOV R4, R15 ;  /* 0x0000000f00047202 */ /* 0x002fe20000000f00 */
[----:B------:R-:W-:Y:S02]  /*1ffd0*/  IMAD.MOV.U32 R5, RZ, RZ, R14 ;  /* 0x000000ffff057224 */ /* 0x000fe400078e000e */
[----:B------:R-:W0:Y:S04]  /*1ffe0*/  LDSM.16.MT88.4 R12, [R3+UR5+0x12180] ;  /* 0x01218005030c783b */ /* 0x000e280008004200 */
[----:B0-----:R-:W-:Y:S04]  /*1fff0*/  STL [R1+0x513c], R14 ;  /* 0x00513c0e01007387 */ /* 0x001fe80000100800 */
[----:B------:R-:W-:Y:S04]  /*20000*/  STL [R1+0x5138], R15 ;  /* 0x0051380f01007387 */ /* 0x000fe80000100800 */
[----:B------:R-:W-:Y:S04]  /*20010*/  STL [R1+0x50f4], R3 ;  /* 0x0050f40301007387 */ /* 0x000fe80000100800 */
[----:B------:R-:W-:Y:S04]  /*20020*/  STL.64 [R1+0x5130], R18 ;  /* 0x0051301201007387 */ /* 0x000fe80000100a00 */
[----:B------:R0:W-:Y:S04]  /*20030*/  STL.64 [R1+0x5128], R16 ;  /* 0x0051281001007387 */ /* 0x0001e80000100a00 */
[----:B0-----:R-:W2:Y:S04]  /*20040*/  LDL.LU R16, [R1+0x110] ;  /* 0x0001100001107983 */ /* 0x001ea80000300800 */
[----:B------:R-:W2:Y:S04]  /*20050*/  LDL.LU R17, [R1+0x114] ;  /* 0x0001140001117983 */ /* 0x000ea80000300800 */
[----:B------:R-:W2:Y:S04]  /*20060*/  LDL.LU R18, [R1+0x118] ;  /* 0x0001180001127983 */ /* 0x000ea80000300800 */
[----:B------:R-:W2:Y:S04]  /*20070*/  LDL.LU R19, [R1+0x11c] ;  /* 0x00011c0001137983 */ /* 0x000ea80000300800 */
[----:B------:R0:W-:Y:S04]  /*20080*/  STL.64 [R1+0x5120], R22 ;  /* 0x0051201601007387 */ /* 0x0001e80000100a00 */
[----:B------:R1:W-:Y:S01]  /*20090*/  STL.64 [R1+0x5118], R20 ;  /* 0x0051181401007387 */ /* 0x0003e20000100a00 */
[----:B0-----:R-:W-:-:S03]  /*200a0*/  IMAD.MOV.U32 R22, RZ, RZ, R11 ;  /* 0x000000ffff167224 */ /* 0x001fc600078e000b */
[----:B-1----:R-:W3:Y:S01]  /*200b0*/  LDL.LU R20, [R1+0x60] ;  /* 0x0000600001147983 */ /* 0x002ee20000300800 */
[----:B------:R-:W-:-:S03]  /*200c0*/  MOV R21, R10 ;  /* 0x0000000a00157202 */ /* 0x000fc60000000f00 */
[----:B------:R-:W2:Y:S04]  /*200d0*/  LDL.LU R10, [R1+0x51cc] ;  /* 0x0051cc00010a7983 */ /* 0x000ea80000300800 */
[----:B------:R-:W2:Y:S04]  /*200e0*/  LDL.LU R11, [R1+0x51c8] ;  /* 0x0051c800010b7983 */ /* 0x000ea80000300800 */
[----:B------:R-:W-:Y:S04]  /*200f0*/  STL.64 [R1+0x5100], R26 ;  /* 0x0051001a01007387 */ /* 0x000fe80000100a00 */
[----:B------:R0:W-:Y:S04]  /*20100*/  STL.64 [R1+0x50f8], R24 ;  /* 0x0050f81801007387 */ /* 0x0001e80000100a00 */
[----:B0-----:R-:W3:Y:S04]  /*20110*/  LDL.LU R24, [R1+0x120] ;  /* 0x0001200001187983 */ /* 0x001ee80000300800 */
[----:B------:R-:W3:Y:S04]  /*20120*/  LDL.LU R25, [R1+0x124] ;  /* 0x0001240001197983 */ /* 0x000ee80000300800 */
[----:B------:R-:W3:Y:S04]  /*20130*/  LDL.LU R26, [R1+0x128] ;  /* 0x00012800011a7983 */ /* 0x000ee80000300800 */
[----:B------:R-:W3:Y:S01]  /*20140*/  LDL.LU R27, [R1+0x12c] ;  /* 0x00012c00011b7983 */ /* 0x000ee20000300800 */
[----:B------:R-:W-:Y:S01]  /*20150*/  MOV R23, R29 ;  /* 0x0000001d00177202 */ /* 0x000fe20000000f00 */
[-C--:B--2---:R-:W-:Y:S08]  /*20160*/  HMMA.16816.F32 R4, R4, R10.reuse, R16 ;  /* 0x0000000a0404723c */ /* 0x084ff00000001810 */
[----:B---3--:R-:W-:Y:S01]  /*20170*/  HMMA.16816.F32 R24, R20, R10, R24 ;  /* 0x0000000a1418723c */ /* 0x008fe20000001818 */
[----:B------:R-:W0:-:S15]  /*20180*/  LDSM.16.MT88.4 R20, [R28+UR5+0x12180] ;  /* 0x012180051c14783b */ /* 0x000e1e0008004200 */
[----:B------:R-:W-:-:S03]  /*20190*/  NOP ;  /* 0x0000000000007918 */ /* 0x000fc60000000000 */
[----:B------:R-:W-:Y:S04]  /*201a0*/  STL.64 [R1+0x1b0], R24 ;  /* 0x0001b01801007387 */ /* 0x000fe80000100a00 */
[----:B------:R-:W-:Y:S01]  /*201b0*/  STL.64 [R1+0x1b8], R26 ;  /* 0x0001b81a01007387 */ /* 0x000fe20000100a00 */
[----:B0-----:R-:W-:Y:S01]  /*201c0*/  IMAD.MOV.U32 R29, RZ, RZ, R23 ;  /* 0x000000ffff1d7224 */ /* 0x001fe200078e0017 */
[----:B------:R-:W-:Y:S01]  /*201d0*/  MOV R0, R22 ;  /* 0x0000001600007202 */ /* 0x000fe20000000f00 */
[----:B------:R-:W-:Y:S01]  /*201e0*/  IMAD.MOV.U32 R3, RZ, RZ, R21 ;  /* 0x000000ffff037224 */ /* 0x000fe200078e0015 */
[----:B------:R-:W-:Y:S04]  /*201f0*/  STL [R1+0x60], R20 ;  /* 0x0000601401007387 */ /* 0x000fe80000100800 */
[----:B------:R-:W-:Y:S04]  /*20200*/  STL [R1+0x5110], R29 ;  /* 0x0051101d01007387 */ /* 0x000fe80000100800 */
[----:B------:R-:W-:Y:S04]  /*20210*/  STL [R1+0x510c], R0 ;  /* 0x00510c0001007387 */ /* 0x000fe80000100800 */
[----:B------:R-:W-:Y:S04]  /*20220*/  STL [R1+0x5108], R3 ;  /* 0x0051080301007387 */ /* 0x000fe80000100800 */
[----:B------:R-:W-:Y:S04]  /*20230*/  STL [R1+0x50a8], R28 ;  /* 0x0050a81c01007387 */ /* 0x000fe80000100800 */
[----:B------:R-:W2:Y:S04]  /*20240*/  LDL.LU R16, [R1+0xe0] ;  /* 0x0000e00001107983 */ /* 0x000ea80000300800 */
[----:B------:R0:W-:Y:S04]  /*20250*/  STL.64 [R1+0x190], R4 ;  /* 0x0001900401007387 */ /* 0x0001e80000100a00 */
[----:B------:R1:W-:Y:S04]  /*20260*/  STL.64 [R1+0x198], R6 ;  /* 0x0001980601007387 */ /* 0x0003e80000100a00 */
[----:B------:R-:W2:Y:S04]  /*20270*/  LDL.LU R17, [R1+0xe4] ;  /* 0x0000e40001117983 */ /* 0x000ea80000300800 */
[----:B------:R-:W3:Y:S04]  /*20280*/  LDL.LU R18, [R1+0xe8] ;  /* 0x0000e80001127983 */ /* 0x000ee80000300800 */
[----:B------:R-:W3:Y:S04]  /*20290*/  LDL.LU R19, [R1+0xec] ;  /* 0x0000ec0001137983 */ /* 0x000ee80000300800 */
[----:B0-----:R-:W4:Y:S04]  /*202a0*/  LDL.LU R4, [R1] ;  /* 0x0000000001047983 */ /* 0x001f280000300800 */
[----:B------:R-:W4:Y:S04]  /*202b0*/  LDL.LU R5, [R1+0x4] ;  /* 0x0000040001057983 */ /* 0x000f280000300800 */
[----:B-1----:R-:W5:Y:S04]  /*202c0*/  LDL.LU R6, [R1+0x8] ;  /* 0x0000080001067983 */ /* 0x002f680000300800 */
[----:B------:R-:W5:Y:S04]  /*202d0*/  LDL.LU R7, [R1+0xc] ;  /* 0x00000c0001077983 */ /* 0x000f680000300800 */
[----:B-----5:R-:W-:Y:S04]  /*202e0*/  STL.64 [R1+0x5178], R6 ;  /* 0x0051780601007387 */ /* 0x020fe80000100a00 */
[----:B----4-:R0:W-:Y:S04]  /*202f0*/  STL.64 [R1+0x5170], R4 ;  /* 0x0051700401007387 */ /* 0x0101e80000100a00 */
[----:B0-----:R-:W4:Y:S01]  /*20300*/  LDL.LU R4, [R1+0x10] ;  /* 0x0000100001047983 */ /* 0x001f220000300800 */
[----:B------:R-:W-:-:S03]  /*20310*/  MOV R5, R2 ;  /* 0x0000000200057202 */ /* 0x000fc60000000f00 */
[----:B------:R-:W5:Y:S04]  /*20320*/  LDL.LU R2, [R1+0x51c4] ;  /* 0x0051c40001027983 */ /* 0x000f680000300800 */
[----:B------:R-:W2:Y:S04]  /*20330*/  LDL.LU R20, [R1+0x30] ;  /* 0x0000300001147983 */ /* 0x000ea80000300800 */
[----:B------:R-:W2:Y:S04]  /*20340*/  LDL.LU R21, [R1+0x34] ;  /* 0x0000340001157983 */ /* 0x000ea80000300800 */
[----:B------:R-:W2:Y:S04]  /*20350*/  LDL.LU R22, [R1+0x38] ;  /* 0x0000380001167983 */ /* 0x000ea80000300800 */
[----:B------:R-:W2:Y:S04]  /*20360*/  LDL.LU R23, [R1+0x3c] ;  /* 0x00003c0001177983 */ /* 0x000ea80000300800 */
[----:B--2---:R-:W-:Y:S04]  /*20370*/  STL.64 [R1+0x51b8], R22 ;  /* 0x0051b81601007387 */ /* 0x004fe80000100a00 */
[----:B------:R-:W-:Y:S04]  /*20380*/  STL.64 [R1+0x51b0], R20 ;  /* 0x0051b01401007387 */ /* 0x000fe80000100a00 */
[----:B------:R-:W2:Y:S04]  /*20390*/  LDL.LU R24, [R1+0x20] ;  /* 0x0000200001187983 */ /* 0x000ea80000300800 */
[----:B------:R-:W2:Y:S04]  /*203a0*/  LDL.LU R25, [R1+0x24] ;  /* 0x0000240001197983 */ /* 0x000ea80000300800 */
[----:B------:R-:W2:Y:S01]  /*203b0*/  LDL.LU R26, [R1+0x28] ;  /* 0x00002800011a7983 */ /* 0x000ea20000300800 */
[----:B-----5:R-:W-:Y:S01]  /*203c0*/  IMAD.MOV.U32 R27, RZ, RZ, R2 ;  /* 0x000000ffff1b7224 */ /* 0x020fe200078e0002 */
[----:B------:R-:W-:-:S02]  /*203d0*/  MOV R7, R8 ;  /* 0x0000000800077202 */ /* 0x000fc40000000f00 */
[----:B------:R-:W5:Y:S01]  /*203e0*/  LDL.LU R2, [R1+0x51c0] ;  /* 0x0051c00001027983 */ /* 0x000f620000300800 */
[----:B------:R-:W-:-:S03]  /*203f0*/  IMAD.MOV.U32 R6, RZ, RZ, R9 ;  /* 0x000000ffff067224 */ /* 0x000fc600078e0009 */
[----:B--2---:R-:W-:Y:S04]  /*20400*/  STL.64 [R1+0x51a8], R26 ;  /* 0x0051a81a01007387 */ /* 0x004fe80000100a00 */
[----:B------:R0:W-:Y:S04]  /*20410*/  STL.64 [R1+0x51a0], R24 ;  /* 0x0051a01801007387 */ /* 0x0001e80000100a00 */
[----:B-----5:R-:W1:Y:S04]  /*20420*/  LDSM.16.MT88.4 R20, [R2+UR5+0x12000] ;  /* 0x012000050214783b */ /* 0x020e680008004200 */
[----:B0-----:R-:W2:Y:S04]  /*20430*/  LDL.LU R24, [R1+0xd0] ;  /* 0x0000d00001187983 */ /* 0x001ea80000300800 */
[----:B------:R-:W2:Y:S04]  /*20440*/  LDL.LU R25, [R1+0xd4] ;  /* 0x0000d40001197983 */ /* 0x000ea80000300800 */
[----:B------:R-:W2:Y:S04]  /*20450*/  LDL.LU R26, [R1+0xd8] ;  /* 0x0000d800011a7983 */ /* 0x000ea80000300800 */
[----:B------:R-:W2:Y:S04]  /*20460*/  LDL.LU R27, [R1+0xdc] ;  /* 0x0000dc00011b7983 */ /* 0x000ea80000300800 */
[----:B------:R-:W-:Y:S04]  /*20470*/  STL.64 [R1+0x5198], R6 ;  /* 0x0051980601007387 */ /* 0x000fe80000100a00 */
[----:B----4-:R0:W-:Y:S04]  /*20480*/  STL.64 [R1+0x5190], R4 ;  /* 0x0051900401007387 */ /* 0x0101e80000100a00 */
[----:B0-----:R-:W4:Y:S04]  /*20490*/  LDL.LU R4, [R1+0xb0] ;  /* 0x0000b00001047983 */ /* 0x001f280000300800 */
[----:B------:R-:W4:Y:S04]  /*204a0*/  LDL.LU R5, [R1+0xb4] ;  /* 0x0000b40001057983 */ /* 0x000f280000300800 */
[----:B------:R-:W4:Y:S04]  /*204b0*/  LDL.LU R6, [R1+0xb8] ;  /* 0x0000b80001067983 */ /* 0x000f280000300800 */
[----:B------:R-:W4:Y:S04]  /*204c0*/  LDL.LU R7, [R1+0xbc] ;  /* 0x0000bc0001077983 */ /* 0x000f280000300800 */
[----:B---3--:R-:W-:Y:S04]  /*204d0*/  STL.64 [R1+0x5148], R18 ;  /* 0x0051481201007387 */ /* 0x008fe80000100a00 */
[----:B------:R0:W-:Y:S04]  /*204e0*/  STL.64 [R1+0x5140], R16 ;  /* 0x0051401001007387 */ /* 0x0001e80000100a00 */
[----:B0-----:R-:W3:Y:S04]  /*204f0*/  LDL.LU R16, [R1+0x130] ;  /* 0x0001300001107983 */ /* 0x001ee80000300800 */
[----:B------:R-:W3:Y:S04]  /*20500*/  LDL.LU R17, [R1+0x134] ;  /* 0x0001340001117983 */ /* 0x000ee80000300800 */
[----:B------:R-:W5:Y:S04]  /*20510*/  LDL.LU R18, [R1+0x138] ;  /* 0x0001380001127983 */ /* 0x000f680000300800 */
[----:B------:R-:W5:Y:S04]  /*20520*/  LDL.LU R19, [R1+0x13c] ;  /* 0x00013c0001137983 */ /* 0x000f680000300800 */
[----:B-----5:R-:W-:Y:S04]  /*20530*/  STL.64 [R1+0x5168], R18 ;  /* 0x0051681201007387 */ /* 0x020fe80000100a00 */
[----:B---3--:R0:W-:Y:S04]  /*20540*/  STL.64 [R1+0x5160], R16 ;  /* 0x0051601001007387 */ /* 0x0081e80000100a00 */
[----:B0-----:R-:W3:Y:S04]  /*20550*/  LDL.LU R16, [R1+0x150] ;  /* 0x0001500001107983 */ /* 0x001ee80000300800 */
[----:B------:R-:W3:Y:S04]  /*20560*/  LDL.LU R17, [R1+0x154] ;  /* 0x0001540001117983 */ /* 0x000ee80000300800 */
[----:B------:R-:W5:Y:S04]  /*20570*/  LDL.LU R18, [R1+0x158] ;  /* 0x0001580001127983 */ /* 0x000f680000300800 */
[----:B------:R-:W5:Y:S01]  /*20580*/  LDL.LU R19, [R1+0x15c] ;  /* 0x00015c0001137983 */ /* 0x000f620000300800 */
[----:B-1----:R-:W-:Y:S01]  /*20590*/  MOV R9, R22 ;  /* 0x0000001600097202 */ /* 0x002fe20000000f00 */
[----:B------:R-:W-:Y:S01]  /*205a0*/  IMAD.MOV.U32 R8, RZ, RZ, R23 ;  /* 0x000000ffff087224 */ /* 0x000fe200078e0017 */
[----:B------:R-:W-:Y:S01]  /*205b0*/  MOV R14, R20 ;  /* 0x00000014000e7202 */ /* 0x000fe20000000f00 */
[----:B------:R-:W-:Y:S01]  /*205c0*/  IMAD.MOV.U32 R15, RZ, RZ, R21 ;  /* 0x000000ffff0f7224 */ /* 0x000fe200078e0015 */
[----:B-----5:R-:W-:Y:S04]  /*205d0*/  STL.64 [R1+0x5188], R18 ;  /* 0x0051881201007387 */ /* 0x020fe80000100a00 */
[----:B---3--:R0:W-:Y:S04]  /*205e0*/  STL.64 [R1+0x5180], R16 ;  /* 0x0051801001007387 */ /* 0x0081e80000100a00 */
[----:B0-----:R-:W3:Y:S04]  /*205f0*/  LDL.LU R16, [R1+0xf0] ;  /* 0x0000f00001107983 */ /* 0x001ee80000300800 */
[----:B------:R-:W3:Y:S04]  /*20600*/  LDL.LU R17, [R1+0xf4] ;  /* 0x0000f40001117983 */ /* 0x000ee80000300800 */
[----:B------:R-:W3:Y:S04]  /*20610*/  LDL.LU R18, [R1+0xf8] ;  /* 0x0000f80001127983 */ /* 0x000ee80000300800 */
[----:B------:R-:W3:Y:S04]  /*20620*/  LDL.LU R19, [R1+0xfc] ;  /* 0x0000fc0001137983 */ /* 0x000ee80000300800 */
[----:B------:R-:W2:Y:S04]  /*20630*/  LDL.LU.64 R22, [R1+0x51b8] ;  /* 0x0051b80001167983 */ /* 0x000ea80000300a00 */
[----:B------:R-:W2:Y:S02]  /*20640*/  LDL.LU.64 R20, [R1+0x51b0] ;  /* 0x0051b00001147983 */ /* 0x000ea40000300a00 */
[----:B--2---:R-:W-:Y:S02]  /*20650*/  HMMA.16816.F32 R20, R20, R10, R24 ;  /* 0x0000000a1414723c */ /* 0x004fe40000001818 */
[----:B------:R-:W4:Y:S04]  /*20660*/  LDL.LU.64 R26, [R1+0x51a8] ;  /* 0x0051a800011a7983 */ /* 0x000f280000300a00 */
[----:B------:R-:W4:-:S13]  /*20670*/  LDL.LU.64 R24, [R1+0x51a0] ;  /* 0x0051a00001187983 */ /* 0x000f1a0000300a00 */
[----:B------:R0:W-:Y:S01]  /*20680*/  STL.64 [R1+0x120], R20 ;  /* 0x0001201401007387 */ /* 0x0001e20000100a00 */
[----:B------:R-:W-:-:S03]  /*20690*/  MOV R28, R23 ;  /* 0x00000017001c7202 */ /* 0x000fc60000000f00 */
[----:B------:R1:W-:Y:S04]  /*206a0*/  STL [R1+0x128], R22 ;  /* 0x0001281601007387 */ /* 0x0003e80000100800 */
[----:B0-----:R-:W2:Y:S04]  /*206b0*/  LDL.LU R20, [R1+0x160] ;  /* 0x0001600001147983 */ /* 0x001ea80000300800 */
[----:B------:R-:W2:Y:S04]  /*206c0*/  LDL.LU R21, [R1+0x164] ;  /* 0x0001640001157983 */ /* 0x000ea80000300800 */
[----:B-1----:R-:W2:Y:S04]  /*206d0*/  LDL.LU R22, [R1+0x168] ;  /* 0x0001680001167983 */ /* 0x002ea80000300800 */
[----:B------:R-:W2:Y:S04]  /*206e0*/  LDL.LU R23, [R1+0x16c] ;  /* 0x00016c0001177983 */ /* 0x000ea80000300800 */
[----:B------:R-:W-:Y:S01]  /*206f0*/  STL [R1+0x50ac], R28 ;  /* 0x0050ac1c01007387 */ /* 0x000fe20000100800 */
[----:B----4-:R-:W-:Y:S03]  /*20700*/  HMMA.16816.F32 R4, R24, R10, R4 ;  /* 0x0000000a1804723c */ /* 0x010fe60000001804 */
[----:B------:R-:W4:-:S15]  /*20710*/  LDL.LU R24, [R1+0x140] ;  /* 0x0001400001187983 */ /* 0x000f1e0000300800 */
[----:B------:R-:W-:Y:S01]  /*20720*/  NOP ;  /* 0x0000000000007918 */ /* 0x000fe20000000000 */
[----:B------:R-:W-:Y:S04]  /*20730*/  STL.64 [R1+0x110], R4 ;  /* 0x0001100401007387 */ /* 0x000fe80000100a00 */
[----:B------:R-:W-:Y:S04]  /*20740*/  STL.64 [R1+0x118], R6 ;  /* 0x0001180601007387 */ /* 0x000fe80000100a00 */
[----:B------:R-:W0:Y:S04]  /*20750*/  LDSM.16.MT88.4 R4, [R2+UR5+0x12080] ;  /* 0x012080050204783b */ /* 0x000e280008004200 */
[----:B------:R-:W4:Y:S04]  /*20760*/  LDL.LU R25, [R1+0x144] ;  /* 0x0001440001197983 */ /* 0x000f280000300800 */
[----:B------:R-:W4:Y:S04]  /*20770*/  LDL.LU R26, [R1+0x148] ;  /* 0x00014800011a7983 */ /* 0x000f280000300800 */
[----:B------:R-:W4:Y:S01]  /*20780*/  LDL.LU R27, [R1+0x14c] ;  /* 0x00014c00011b7983 */ /* 0x000f220000300800 */
[----:B0-----:R-:W-:-:S03]  /*20790*/  MOV R0, R6 ;  /* 0x0000000600007202 */ /* 0x001fc60000000f00 */
[----:B------:R0:W-:Y:S01]  /*207a0*/  STL [R1+0x20], R4 ;  /* 0x0000200401007387 */ /* 0x0001e20000100800 */
[----:B------:R-:W-:Y:S02]  /*207b0*/  IMAD.MOV.U32 R3, RZ, RZ, R7 ;  /* 0x000000ffff037224 */ /* 0x000fe400078e0007 */
[----:B------:R-:W-:Y:S01]  /*207c0*/  IMAD.MOV.U32 R29, RZ, RZ, R5 ;  /* 0x000000ffff1d7224 */ /* 0x000fe200078e0005 */
[----:B------:R-:W3:Y:S04]  /*207d0*/  LDL.LU.64 R6, [R1+0x5198] ;  /* 0x0051980001067983 */ /* 0x000ee80000300a00 */
[----:B0-----:R-:W3:Y:S02]  /*207e0*/  LDL.LU.64 R4, [R1+0x5190] ;  /* 0x0051900001047983 */ /* 0x001ee40000300a00 */
        /* <DEDUP_REMOVED lines=10> */
[----:B------:R-:W3:Y:S04]  /*20890*/  LDL.LU.64 R18, [R1+0x5168] ;  /* 0x0051680001127983 */ /* 0x000ee80000300a00 */
[----:B------:R-:W3:-:S12]  /*208a0*/  LDL.LU.64 R16, [R1+0x5160] ;  /* 0x0051600001107983 */ /* 0x000ed80000300a00 */
[----:B------:R-:W-:Y:S04]  /*208b0*/  STL.64 [R1+0xb0], R4 ;  /* 0x0000b00401007387 */ /* 0x000fe80000100a00 */
[----:B------:R0:W-:Y:S04]  /*208c0*/  STL.64 [R1+0xb8], R6 ;  /* 0x0000b80601007387 */ /* 0x0001e80000100a00 */
[----:B0-----:R-:W3:Y:S04]  /*208d0*/  LDL.LU.64 R6, [R1+0x5158] ;  /* 0x0051580001067983 */ /* 0x001ee80000300a00 */
[----:B------:R-:W3:Y:S02]  /*208e0*/  LDL.LU.64 R4, [R1+0x5150] ;  /* 0x0051500001047983 */ /* 0x000ee40000300a00 */
[----:B---3--:R-:W-:Y:S02]  /*208f0*/  HMMA.16816.F32 R4, R4, R10, R16 ;  /* 0x0000000a0404723c */ /* 0x008fe40000001810 */
[----:B------:R-:W3:Y:S04]  /*20900*/  LDL.LU.64 R18, [R1+0x5148] ;  /* 0x0051480001127983 */ /* 0x000ee80000300a00 */
[----:B------:R-:W3:-:S13]  /*20910*/  LDL.LU.64 R16, [R1+0x5140] ;  /* 0x0051400001107983 */ /* 0x000eda0000300a00 */
[----:B------:R0:W-:Y:S04]  /*20920*/  STL.64 [R1+0xa0], R4 ;  /* 0x0000a00401007387 */ /* 0x0001e80000100a00 */
[----:B------:R1:W-:Y:S01]  /*20930*/  STL.64 [R1+0xa8], R6 ;  /* 0x0000a80601007387 */ /* 0x0003e20000100a00 */
[----:B0-----:R-:W-:Y:S01]  /*20940*/  IMAD.MOV.U32 R4, RZ, RZ, R14 ;  /* 0x000000ffff047224 */ /* 0x001fe200078e000e */
[----:B------:R-:W-:Y:S02]  /*20950*/  MOV R5, R15 ;  /* 0x0000000f00057202 */ /* 0x000fe40000000f00 */
[----:B------:R-:W3:Y:S04]  /*20960*/  LDL.LU R14, [R1+0x513c] ;  /* 0x00513c00010e7983 */ /* 0x000ee80000300800 */
[----:B------:R-:W3:Y:S01]  /*20970*/  LDL.LU R15, [R1+0x5138] ;  /* 0x00513800010f7983 */ /* 0x000ee20000300800 */
[----:B-1----:R-:W-:Y:S01]  /*20980*/  IMAD.MOV.U32 R6, RZ, RZ, R9 ;  /* 0x000000ffff067224 */ /* 0x002fe200078e0009 */
[----:B------:R-:W-:-:S05]  /*20990*/  MOV R7, R8 ;  /* 0x0000000800077202 */ /* 0x000fca0000000f00 */
[----:B------:R-:W-:Y:S04]  /*209a0*/  STL.64 [R1+0x50e0], R6 ;  /* 0x0050e00601007387 */ /* 0x000fe80000100a00 */
[----:B------:R0:W-:Y:S04]  /*209b0*/  STL.64 [R1+0x50d8], R4 ;  /* 0x0050d80401007387 */ /* 0x0001e80000100a00 */
[----:B0-----:R-:W5:Y:S04]  /*209c0*/  LDL.LU R4, [R1+0x100] ;  /* 0x0001000001047983 */ /* 0x001f680000300800 */
[----:B------:R-:W5:Y:S04]  /*209d0*/  LDL.LU R5, [R1+0x104] ;  /* 0x0001040001057983 */ /* 0x000f680000300800 */
[----:B------:R-:W5:Y:S04]  /*209e0*/  LDL.LU R6, [R1+0x108] ;  /* 0x0001080001067983 */ /* 0x000f680000300800 */
[----:B------:R-:W5:Y:S01]  /*209f0*/  LDL.LU R7, [R1+0x10c] ;  /* 0x00010c0001077983 */ /* 0x000f620000300800 */
        /* <DEDUP_REMOVED lines=12> */
[----:B------:R0:W-:Y:S01]  /*20ac0*/  STL.64 [R1+0xe0], R16 ;  /* 0x0000e01001007387 */ /* 0x0001e20000100a00 */
[----:B------:R-:W-:Y:S01]  /*20ad0*/  MOV R8, R19 ;  /* 0x0000001300087202 */ /* 0x000fe20000000f00 */
[----:B------:R-:W-:Y:S01]  /*20ae0*/  IMAD.MOV.U32 R9, RZ, RZ, R18 ;  /* 0x000000ffff097224 */ /* 0x000fe200078e0012 */
[----:B------:R-:W-:Y:S01]  /*20af0*/  MOV R18, R0 ;  /* 0x0000000000127202 */ /* 0x000fe20000000f00 */
[----:B------:R-:W-:Y:S01]  /*20b00*/  IMAD.MOV.U32 R19, RZ, RZ, R3 ;  /* 0x000000ffff137224 */ /* 0x000fe200078e0003 */
[----:B0-----:R-:W2:Y:S01]  /*20b10*/  LDL.LU R16, [R1+0x20] ;  /* 0x0000200001107983 */ /* 0x001ea20000300800 */
[----:B------:R-:W-:-:S03]  /*20b20*/  IMAD.MOV.U32 R17, RZ, RZ, R29 ;  /* 0x000000ffff117224 */ /* 0x000fc600078e001d */
[----:B------:R-:W2:Y:S04]  /*20b30*/  LDL.LU R29, [R1+0x5110] ;  /* 0x00511000011d7983 */ /* 0x000ea80000300800 */
[----:B------:R-:W2:Y:S04]  /*20b40*/  LDL.LU R0, [R1+0x510c] ;  /* 0x00510c0001007983 */ /* 0x000ea80000300800 */
[----:B------:R-:W2:Y:S04]  /*20b50*/  LDL.LU R3, [R1+0x5108] ;  /* 0x0051080001037983 */ /* 0x000ea80000300800 */
[----:B------:R-:W-:Y:S04]  /*20b60*/  STL [R1+0x50b8], R8 ;  /* 0x0050b80801007387 */ /* 0x000fe80000100800 */
[----:B------:R-:W-:Y:S01]  /*20b70*/  STL [R1+0x50b4], R9 ;  /* 0x0050b40901007387 */ /* 0x000fe20000100800 */
[----:B----4-:R-:W-:Y:S03]  /*20b80*/  HMMA.16816.F32 R20, R20, R10, R24 ;  /* 0x0000000a1414723c */ /* 0x010fe60000001818 */
[----:B------:R-:W3:Y:S04]  /*20b90*/  LDL.LU.64 R26, [R1+0x5100] ;  /* 0x00510000011a7983 */ /* 0x000ee80000300a00 */
[----:B------:R-:W3:-:S12]  /*20ba0*/  LDL.LU.64 R24, [R1+0x50f8] ;  /* 0x0050f80001187983 */ /* 0x000ed80000300a00 */
[----:B------:R0:W-:Y:S04]  /*20bb0*/  STL.64 [R1+0xd0], R20 ;  /* 0x0000d01401007387 */ /* 0x0001e80000100a00 */
[----:B------:R1:W-:Y:S04]  /*20bc0*/  STL.64 [R1+0xd8], R22 ;  /* 0x0000d81601007387 */ /* 0x0003e80000100a00 */
[----:B0-----:R-:W4:Y:S04]  /*20bd0*/  LDL.LU R20, [R1+0x80] ;  /* 0x0000800001147983 */ /* 0x001f280000300800 */
[----:B------:R-:W4:Y:S04]  /*20be0*/  LDL.LU R21, [R1+0x84] ;  /* 0x0000840001157983 */ /* 0x000f280000300800 */
[----:B-1----:R-:W4:Y:S04]  /*20bf0*/  LDL.LU R22, [R1+0x88] ;  /* 0x0000880001167983 */ /* 0x002f280000300800 */
[----:B------:R-:W4:Y:S01]  /*20c00*/  LDL.LU R23, [R1+0x8c] ;  /* 0x00008c0001177983 */ /* 0x000f220000300800 */
[----:B---3--:R-:W-:Y:S03]  /*20c10*/  HMMA.16816.F32 R12, R24, R10, R12 ;  /* 0x0000000a180c723c */ /* 0x008fe6000000180c */
[----:B------:R-:W5:Y:S01]  /*20c20*/  LDL.LU R24, [R1+0x60] ;  /* 0x0000600001187983 */ /* 0x000f620000300800 */
[----:B--2---:R-:W-:Y:S01]  /*20c30*/  MOV R25, R3 ;  /* 0x0000000300197202 */ /* 0x004fe20000000f00 */
[----:B------:R-:W-:Y:S01]  /*20c40*/  IMAD.MOV.U32 R26, RZ, RZ, R0 ;  /* 0x000000ffff1a7224 */ /* 0x000fe200078e0000 */
[----:B------:R-:W-:-:S13]  /*20c50*/  MOV R27, R29 ;  /* 0x0000001d001b7202 */ /* 0x000fda0000000f00 */
[----:B------:R-:W-:Y:S04]  /*20c60*/  STL.64 [R1+0xc0], R12 ;  /* 0x0000c00c01007387 */ /* 0x000fe80000100a00 */
[----:B------:R-:W-:Y:S04]  /*20c70*/  STL.64 [R1+0xc8], R14 ;  /* 0x0000c80e01007387 */ /* 0x000fe80000100a00 */
[----:B------:R-:W2:Y:S04]  /*20c80*/  LDL.LU R3, [R1+0x50f4] ;  /* 0x0050f40001037983 */ /* 0x000ea80000300800 */
[----:B------:R-:W3:Y:S04]  /*20c90*/  LDL.LU R0, [R1+0x50f0] ;  /* 0x0050f00001007983 */ /* 0x000ee80000300800 */
[----:B------:R-:W2:Y:S04]  /*20ca0*/  LDL.LU R29, [R1+0x50ec] ;  /* 0x0050ec00011d7983 */ /* 0x000ea80000300800 */
[----:B------:R-:W0:Y:S04]  /*20cb0*/  LDSM.16.MT88.4 R12, [R2+UR5+0x12100] ;  /* 0x01210005020c783b */ /* 0x000e280008004200 */
[----:B0-----:R0:W-:Y:S04]  /*20cc0*/  STL [R1+0x50c8], R12 ;  /* 0x0050c80c01007387 */ /* 0x0011e80000100800 */
[----:B------:R1:W-:Y:S04]  /*20cd0*/  STL [R1+0x50c4], R13 ;  /* 0x0050c40d01007387 */ /* 0x0003e80000100800 */
[----:B------:R1:W-:Y:S04]  /*20ce0*/  STL [R1+0x50c0], R14 ;  /* 0x0050c00e01007387 */ /* 0x0003e80000100800 */
[----:B------:R2:W-:Y:S04]  /*20cf0*/  STL [R1+0x50bc], R15 ;  /* 0x0050bc0f01007387 */ /* 0x0005e80000100800 */
[----:B0-----:R-:W3:Y:S04]  /*20d00*/  LDL.LU R12, [R1+0x70] ;  /* 0x00007000010c7983 */ /* 0x001ee80000300800 */
[----:B-1----:R-:W3:Y:S04]  /*20d10*/  LDL.LU R13, [R1+0x74] ;  /* 0x00007400010d7983 */ /* 0x002ee80000300800 */
[----:B------:R-:W3:Y:S01]  /*20d20*/  LDL.LU R14, [R1+0x78] ;  /* 0x00007800010e7983 */ /* 0x000ee20000300800 */
[----:B-----5:R-:W-:Y:S01]  /*20d30*/  HMMA.16816.F32 R24, R24, R10, R4 ;  /* 0x0000000a1818723c */ /* 0x020fe20000001804 */
[----:B--2---:R-:W-:-:S02]  /*20d40*/  IMAD.MOV.U32 R15, RZ, RZ, R29 ;  /* 0x000000ffff0f7224 */ /* 0x004fc400078e001d */
[----:B------:R-:W2:Y:S04]  /*20d50*/  LDL.LU R29, [R1+0x50e8] ;  /* 0x0050e800011d7983 */ /* 0x000ea80000300800 */
[----:B------:R-:W3:Y:S04]  /*20d60*/  LDL.LU.64 R6, [R1+0x50e0] ;  /* 0x0050e00001067983 */ /* 0x000ee80000300a00 */
[----:B------:R-:W3:Y:S08]  /*20d70*/  LDL.LU.64 R4, [R1+0x50d8] ;  /* 0x0050d80001047983 */ /* 0x000ef00000300a00 */
[----:B------:R-:W-:Y:S04]  /*20d80*/  STL.64 [R1+0x170], R24 ;  /* 0x0001701801007387 */ /* 0x000fe80000100a00 */
[----:B------:R-:W-:Y:S04]  /*20d90*/  STL.64 [R1+0x178], R26 ;  /* 0x0001781a01007387 */ /* 0x000fe80000100a00 */
[----:B------:R-:W0:Y:S04]  /*20da0*/  LDSM.16.MT88.4 R24, [R2+UR5+0x12180] ;  /* 0x012180050218783b */ /* 0x000e280008004200 */
[----:B0-----:R-:W-:Y:S04]  /*20db0*/  STL.64 [R1+0x50a0], R26 ;  /* 0x0050a01a01007387 */ /* 0x001fe80000100a00 */
[----:B------:R-:W-:Y:S04]  /*20dc0*/  STL.64 [R1+0x5098], R24 ;  /* 0x0050981801007387 */ /* 0x000fe80000100a00 */
[----:B------:R-:W-:Y:S01]  /*20dd0*/  STL [R1+0x4fb8], R2 ;  /* 0x004fb80201007387 */ /* 0x000fe20000100800 */
[----:B----4-:R-:W-:Y:S03]  /*20de0*/  HMMA.16816.F32 R16, R16, R10, R20 ;  /* 0x0000000a1010723c */ /* 0x010fe60000001814 */
[----:B------:R-:W0:Y:S02]  /*20df0*/  LDSM.16.MT88.4 R20, [R3+UR5+0x14000] ;  /* 0x014000050314783b */ /* 0x000e240008004200 */
[----:B0-----:R-:W-:-:S03]  /*20e00*/  IMAD.MOV.U32 R8, RZ, RZ, R23 ;  /* 0x000000ffff087224 */ /* 0x001fc600078e0017 */
[----:B---3--:R-:W-:Y:S01]  /*20e10*/  HMMA.16816.F32 R12, R4, R10, R12 ;  /* 0x0000000a040c723c */ /* 0x008fe2000000180c */
[----:B------:R-:W0:-:S15]  /*20e20*/  LDSM.16.MT88.4 R4, [R0+UR5+0x14000] ;  /* 0x014000050004783b */ /* 0x000e1e0008004200 */
[----:B------:R-:W-:-:S03]  /*20e30*/  NOP ;  /* 0x0000000000007918 */ /* 0x000fc60000000000 */
[----:B------:R-:W-:Y:S04]  /*20e40*/  STL.64 [R1+0x1a0], R12 ;  /* 0x0001a00c01007387 */ /* 0x000fe80000100a00 */
[----:B------:R-:W-:Y:S04]  /*20e50*/  STL.64 [R1+0x1a8], R14 ;  /* 0x0001a80e01007387 */ /* 0x000fe80000100a00 */
[----:B------:R-:W-:Y:S01]  /*20e60*/  LDSM.16.MT88.4 R12, [R0+UR5+0x14080] ;  /* 0x01408005000c783b */ /* 0x000fe20008004200 */
[----:B0-----:R-:W-:Y:S01]  /*20e70*/  MOV R26, R4 ;  /* 0x00000004001a7202 */ /* 0x001fe20000000f00 */
[----:B------:R-:W-:Y:S01]  /*20e80*/  IMAD.MOV.U32 R25, RZ, RZ, R5 ;  /* 0x000000ffff197224 */ /* 0x000fe200078e0005 */
[----:B------:R-:W-:Y:S01]  /*20e90*/  MOV R24, R6 ;  /* 0x0000000600187202 */ /* 0x000fe20000000f00 */
[----:B------:R-:W-:-:S02]  /*20ea0*/  IMAD.MOV.U32 R2, RZ, RZ, R7 ;  /* 0x000000ffff027224 */ /* 0x000fc400078e0007 */
[----:B--2---:R-:W0:Y:S04]  /*20eb0*/  LDSM.16.M88.4 R4, [R29+UR5+0x40100] ;  /* 0x040100051d04783b */ /* 0x004e280008000200 */
[----:B------:R-:W-:Y:S04]  /*20ec0*/  STL [R1+0x50d4], R24 ;  /* 0x0050d41801007387 */ /* 0x000fe80000100800 */
[----:B------:R-:W-:Y:S04]  /*20ed0*/  STL [R1+0x50d0], R25 ;  /* 0x0050d01901007387 */ /* 0x000fe80000100800 */
[----:B------:R-:W-:Y:S04]  /*20ee0*/  STL [R1+0x50cc], R26 ;  /* 0x0050cc1a01007387 */ /* 0x000fe80000100800 */
[----:B0-----:R0:W-:Y:S04]  /*20ef0*/  STL [R1+0x4f4c], R6 ;  /* 0x004f4c0601007387 */ /* 0x0011e80000100800 */
[----:B------:R1:W-:Y:S04]  /*20f00*/  STL [R1+0x4f48], R7 ;  /* 0x004f480701007387 */ /* 0x0003e80000100800 */
[----:B------:R2:W-:Y:S01]  /*20f10*/  STL.64 [R1+0x5090], R4 ;  /* 0x0050900401007387 */ /* 0x0005e20000100a00 */
[----:B0-----:R-:W-:Y:S01]  /*20f20*/  IMAD.MOV.U32 R6, RZ, RZ, R13 ;  /* 0x000000ffff067224 */ /* 0x001fe200078e000d */
[----:B-1----:R-:W-:-:S02]  /*20f30*/  MOV R7, R12 ;  /* 0x0000000c00077202 */ /* 0x002fc40000000f00 */
[----:B--2---:R-:W-:Y:S01]  /*20f40*/  MOV R5, R14 ;  /* 0x0000000e00057202 */ /* 0x004fe20000000f00 */
[----:B------:R-:W-:Y:S02]  /*20f50*/  IMAD.MOV.U32 R4, RZ, RZ, R15 ;  /* 0x000000ffff047224 */ /* 0x000fe400078e000f */
[----:B------:R-:W0:Y:S04]  /*20f60*/  LDSM.16.MT88.4 R12, [R0+UR5+0x14100] ;  /* 0x01410005000c783b */ /* 0x000e280008004200 */
[----:B------:R1:W-:Y:S01]  /*20f70*/  STL [R1+0x4b58], R29 ;  /* 0x004b581d01007387 */ /* 0x0003e20000100800 */
[----:B0-----:R-:W-:Y:S01]  /*20f80*/  MOV R9, R12 ;  /* 0x0000000c00097202 */ /* 0x001fe20000000f00 */
[----:B------:R-:W-:Y:S01]  /*20f90*/  IMAD.MOV.U32 R28, RZ, RZ, R13 ;  /* 0x000000ffff1c7224 */ /* 0x000fe200078e000d */
[----:B-1----:R-:W-:Y:S01]  /*20fa0*/  MOV R29, R14 ;  /* 0x0000000e001d7202 */ /* 0x002fe20000000f00 */
[----:B------:R-:W-:-:S02]  /*20fb0*/  IMAD.MOV.U32 R27, RZ, RZ, R15 ;  /* 0x000000ffff1b7224 */ /* 0x000fc400078e000f */
[----:B------:R-:W0:Y:S04]  /*20fc0*/  LDSM.16.MT88.4 R12, [R0+UR5+0x14180] ;  /* 0x01418005000c783b */ /* 0x000e280008004200 */
[----:B------:R-:W-:Y:S04]  /*20fd0*/  STL.64 [R1+0x180], R16 ;  /* 0x0001801001007387 */ /* 0x000fe80000100a00 */
[----:B------:R0:W-:Y:S02]  /*20fe0*/  STL.64 [R1+0x188], R18 ;  /* 0x0001881201007387 */ /* 0x0001e40000100a00 */
[----:B0-----:R-:W-:Y:S01]  /*20ff0*/  IMAD.MOV.U32 R18, RZ, RZ, R13 ;  /* 0x000000ffff127224 */ /* 0x001fe200078e000d */
[----:B------:R-:W-:Y:S01]  /*21000*/  MOV R17, R14 ;  /* 0x0000000e00117202 */ /* 0x000fe20000000f00 */
[----:B------:R-:W-:Y:S01]  /*21010*/  IMAD.MOV.U32 R16, RZ, RZ, R15 ;  /* 0x000000ffff107224 */ /* 0x000fe200078e000f */
[----:B------:R-:W-:Y:S01]  /*21020*/  MOV R13, R20 ;  /* 0x00000014000d7202 */ /* 0x000fe20000000f00 */
[----:B------:R-:W-:Y:S01]  /*21030*/  IMAD.MOV.U32 R14, RZ, RZ, R21 ;  /* 0x000000ffff0e7224 */ /* 0x000fe200078e0015 */
[----:B------:R-:W-:-:S02]  /*21040*/  MOV R15, R22 ;  /* 0x00000016000f7202 */ /* 0x000fc40000000f00 */
[----:B------:R-:W0:Y:S01]  /*21050*/  LDSM.16.MT88.4 R20, [R3+UR5+0x14080] ;  /* 0x014080050314783b */ /* 0x000e220008004200 */
[----:B------:R-:W-:Y:S02]  /*21060*/  MOV R19, R12 ;  /* 0x0000000c00137202 */ /* 0x000fe40000000f00 */
[----:B0-----:R-:W-:Y:S01]  /*21070*/  MOV R24, R20 ;  /* 0x0000001400187202 */ /* 0x001fe20000000f00 */
[----:B------:R-:W-:Y:S01]  /*21080*/  IMAD.MOV.U32 R25, RZ, RZ, R21 ;  /* 0x000000ffff197224 */ /* 0x000fe200078e0015 */
[----:B------:R-:W-:Y:S01]  /*21090*/  MOV R26, R22 ;  /* 0x00000016001a7202 */ /* 0x000fe20000000f00 */
[----:B------:R-:W-:Y:S02]  /*210a0*/  IMAD.MOV.U32 R12, RZ, RZ, R23 ;  /* 0x000000ffff0c7224 */ /* 0x000fe400078e0017 */
[----:B------:R-:W0:Y:S04]  /*210b0*/  LDSM.16.MT88.4 R20, [R3+UR5+0x14100] ;  /* 0x014100050314783b */ /* 0x000e280008004200 */
[----:B0-----:R0:W-:Y:S04]  /*210c0*/  STL.64 [R1+0x4fd8], R22 ;  /* 0x004fd81601007387 */ /* 0x0011e80000100a00 */
[----:B------:R1:W-:Y:S01]  /*210d0*/  STL.64 [R1+0x4fd0], R20 ;  /* 0x004fd01401007387 */ /* 0x0003e20000100a00 */
[----:B0-----:R-:W-:Y:S01]  /*210e0*/  MOV R22, R26 ;  /* 0x0000001a00167202 */ /* 0x001fe20000000f00 */
[----:B------:R-:W-:Y:S01]  /*210f0*/  IMAD.MOV.U32 R23, RZ, RZ, R12 ;  /* 0x000000ffff177224 */ /* 0x000fe200078e000c */
[----:B-1----:R-:W-:Y:S01]  /*21100*/  MOV R20, R24 ;  /* 0x0000001800147202 */ /* 0x002fe20000000f00 */
[----:B------:R-:W-:Y:S01]  /*21110*/  IMAD.MOV.U32 R21, RZ, RZ, R25 ;  /* 0x000000ffff157224 */ /* 0x000fe200078e0019 */
[----:B------:R-:W2:Y:S04]  /*21120*/  LDL.LU R24, [R1+0x50d4] ;  /* 0x0050d40001187983 */ /* 0x000ea80000300800 */
[----:B------:R-:W3:Y:S04]  /*21130*/  LDL.LU R25, [R1+0x50d0] ;  /* 0x0050d00001197983 */ /* 0x000ee80000300800 */
[----:B------:R-:W4:Y:S04]  /*21140*/  LDL.LU R26, [R1+0x50cc] ;  /* 0x0050cc00011a7983 */ /* 0x000f280000300800 */
[----:B------:R-:W5:Y:S04]  /*21150*/  LDL.LU R12, [R1+0x50c8] ;  /* 0x0050c800010c7983 */ /* 0x000f680000300800 */
[----:B------:R0:W-:Y:S04]  /*21160*/  STL.64 [R1+0x4ff8], R22 ;  /* 0x004ff81601007387 */ /* 0x0001e80000100a00 */
[----:B------:R1:W-:Y:S01]  /*21170*/  STL.64 [R1+0x4ff0], R20 ;  /* 0x004ff01401007387 */ /* 0x0003e20000100a00 */
[----:B0-----:R-:W-:Y:S01]  /*21180*/  MOV R22, R15 ;  /* 0x0000000f00167202 */ /* 0x001fe20000000f00 */
[----:B------:R-:W-:Y:S01]  /*21190*/  IMAD.MOV.U32 R23, RZ, RZ, R8 ;  /* 0x000000ffff177224 */ /* 0x000fe200078e0008 */
[----:B-1----:R-:W-:Y:S01]  /*211a0*/  MOV R20, R13 ;  /* 0x0000000d00147202 */ /* 0x002fe20000000f00 */
[----:B------:R-:W-:Y:S01]  /*211b0*/  IMAD.MOV.U32 R21, RZ, RZ, R14 ;  /* 0x000000ffff157224 */ /* 0x000fe200078e000e */
[----:B------:R-:W5:Y:S04]  /*211c0*/  LDL.LU R13, [R1+0x50c4] ;  /* 0x0050c400010d7983 */ /* 0x000f680000300800 */
[----:B------:R-:W5:Y:S04]  /*211d0*/  LDL.LU R14, [R1+0x50c0] ;  /* 0x0050c000010e7983 */ /* 0x000f680000300800 */
[----:B------:R-:W5:Y:S04]  /*211e0*/  LDL.LU R15, [R1+0x50bc] ;  /* 0x0050bc00010f7983 */ /* 0x000f680000300800 */
[----:B------:R-:W2:Y:S04]  /*211f0*/  LDL.LU R8, [R1+0x50b8] ;  /* 0x0050b80001087983 */ /* 0x000ea80000300800 */
[----:B------:R0:W-:Y:S04]  /*21200*/  STL.64 [R1+0x5018], R22 ;  /* 0x0050181601007387 */ /* 0x0001e80000100a00 */
[----:B------:R1:W-:Y:S01]  /*21210*/  STL.64 [R1+0x5010], R20 ;  /* 0x0050101401007387 */ /* 0x0003e20000100a00 */
[----:B0-----:R-:W-:Y:S01]  /*21220*/  MOV R22, R17 ;  /* 0x0000001100167202 */ /* 0x001fe20000000f00 */
[----:B------:R-:W-:Y:S01]  /*21230*/  IMAD.MOV.U32 R23, RZ, RZ, R16 ;  /* 0x000000ffff177224 */ /* 0x000fe200078e0010 */
[----:B-1----:R-:W-:Y:S01]  /*21240*/  MOV R20, R19 ;  /* 0x0000001300147202 */ /* 0x002fe20000000f00 */
[----:B------:R-:W-:-:S02]  /*21250*/  IMAD.MOV.U32 R21, RZ, RZ, R18 ;  /* 0x000000ffff157224 */ /* 0x000fc400078e0012 */
[----:B------:R-:W0:Y:S04]  /*21260*/  LDSM.16.MT88.4 R16, [R3+UR5+0x14180] ;  /* 0x014180050310783b */ /* 0x000e280008004200 */
[----:B------:R-:W-:Y:S04]  /*21270*/  STL.64 [R1+0x5038], R22 ;  /* 0x0050381601007387 */ /* 0x000fe80000100a00 */
[----:B------:R-:W-:Y:S04]  /*21280*/  STL.64 [R1+0x5030], R20 ;  /* 0x0050301401007387 */ /* 0x000fe80000100a00 */
[----:B0-----:R-:W-:Y:S04]  /*21290*/  STL.64 [R1+0x4fc8], R18 ;  /* 0x004fc81201007387 */ /* 0x001fe80000100a00 */
[----:B------:R0:W-:Y:S04]  /*212a0*/  STL.64 [R1+0x4fc0], R16 ;  /* 0x004fc01001007387 */ /* 0x0001e80000100a00 */
[----:B0-----:R-:W2:Y:S04]  /*212b0*/  LDL.LU R16, [R1+0xa0] ;  /* 0x0000a00001107983 */ /* 0x001ea80000300800 */
[----:B------:R-:W2:Y:S04]  /*212c0*/  LDL.LU R17, [R1+0xa4] ;  /* 0x0000a40001117983 */ /* 0x000ea80000300800 */
[----:B------:R-:W2:Y:S04]  /*212d0*/  LDL.LU R18, [R1+0xa8] ;  /* 0x0000a80001127983 */ /* 0x000ea80000300800 */
[----:B------:R-:W2:Y:S01]  /*212e0*/  LDL.LU R19, [R1+0xac] ;  /* 0x0000ac0001137983 */ /* 0x000ea20000300800 */
[----:B------:R-:W-:Y:S01]  /*212f0*/  MOV R22, R29 ;  /* 0x0000001d00167202 */ /* 0x000fe20000000f00 */
[----:B------:R-:W-:Y:S01]  /*21300*/  IMAD.MOV.U32 R23, RZ, RZ, R27 ;  /* 0x000000ffff177224 */ /* 0x000fe200078e001b */
[----:B------:R-:W-:Y:S01]  /*21310*/  MOV R20, R9 ;  /* 0x0000000900147202 */ /* 0x000fe20000000f00 */
[----:B------:R-:W-:Y:S01]  /*21320*/  IMAD.MOV.U32 R21, RZ, RZ, R28 ;  /* 0x000000ffff157224 */ /* 0x000fe200078e001c */
[----:B------:R-:W3:Y:S04]  /*21330*/  LDL.LU R9, [R1+0x50b4] ;  /* 0x0050b40001097983 */ /* 0x000ee80000300800 */
[----:B------:R-:W3:Y:S04]  /*21340*/  LDL.LU R28, [R1+0x50b0] ;  /* 0x0050b000011c7983 */ /* 0x000ee80000300800 */
[----:B------:R-:W-:Y:S04]  /*21350*/  STL.64 [R1+0x5058], R22 ;  /* 0x0050581601007387 */ /* 0x000fe80000100a00 */
[----:B------:R-:W-:Y:S04]  /*21360*/  STL.64 [R1+0x5050], R20 ;  /* 0x0050501401007387 */ /* 0x000fe80000100a00 */
[----:B--2---:R-:W-:Y:S04]  /*21370*/  STL.64 [R1+0x4fe8], R18 ;  /* 0x004fe81201007387 */ /* 0x004fe80000100a00 */
        /* <DEDUP_REMOVED lines=8> */
[----:B------:R-:W-:-:S03]  /*21400*/  IMAD.MOV.U32 R21, RZ, RZ, R6 ;  /* 0x000000ffff157224 */ /* 0x000fc600078e0006 */
[----:B------:R0:W-:Y:S04]  /*21410*/  STL.64 [R1+0x5078], R22 ;  /* 0x0050781601007387 */ /* 0x0001e80000100a00 */
[----:B------:R3:W-:Y:S04]  /*21420*/  STL.64 [R1+0x5070], R20 ;  /* 0x0050701401007387 */ /* 0x0007e80000100a00 */
[----:B------:R-:W5:Y:S04]  /*21430*/  LDL.LU R4, [R1+0x1c0] ;  /* 0x0001c00001047983 */ /* 0x000f680000300800 */
[----:B------:R-:W5:Y:S01]  /*21440*/  LDL.LU R5, [R1+0x1c4] ;  /* 0x0001c40001057983 */ /* 0x000f620000300800 */
[----:B0-----:R-:W-:-:S03]  /*21450*/  MOV R22, R24 ;  /* 0x0000001800167202 */ /* 0x001fc60000000f00 */
[----:B------:R-:W5:Y:S01]  /*21460*/  LDL.LU R6, [R1+0x1c8] ;  /* 0x0001c80001067983 */ /* 0x000f620000300800 */
[----:B---3--:R-:W-:Y:S01]  /*21470*/  IMAD.MOV.U32 R21, RZ, RZ, R25 ;  /* 0x000000ffff157224 */ /* 0x008fe200078e0019 */
[----:B----4-:R-:W-:Y:S02]  /*21480*/  MOV R20, R26 ;  /* 0x0000001a00147202 */ /* 0x010fe40000000f00 */
[----:B------:R-:W3:Y:S04]  /*21490*/  LDL.LU R7, [R1+0x1cc] ;  /* 0x0001cc0001077983 */ /* 0x000ee80000300800 */
[----:B------:R-:W5:Y:S04]  /*214a0*/  LDL.LU R24, [R1+0x1d0] ;  /* 0x0001d00001187983 */ /* 0x000f680000300800 */
[----:B------:R-:W5:Y:S04]  /*214b0*/  LDL.LU R25, [R1+0x1d4] ;  /* 0x0001d40001197983 */ /* 0x000f680000300800 */
[----:B------:R-:W5:Y:S04]  /*214c0*/  LDL.LU R26, [R1+0x1d8] ;  /* 0x0001d800011a7983 */ /* 0x000f680000300800 */
[----:B------:R-:W5:Y:S04]  /*214d0*/  LDL.LU R27, [R1+0x1dc] ;  /* 0x0001dc00011b7983 */ /* 0x000f680000300800 */
[----:B--2---:R-:W-:Y:S04]  /*214e0*/  STL.64 [R1+0x5008], R18 ;  /* 0x0050081201007387 */ /* 0x004fe80000100a00 */
[----:B------:R0:W-:Y:S04]  /*214f0*/  STL.64 [R1+0x5000], R16 ;  /* 0x0050001001007387 */ /* 0x0001e80000100a00 */
[----:B0-----:R-:W2:Y:S04]  /*21500*/  LDL.LU R16, [R1+0xf0] ;  /* 0x0000f00001107983 */ /* 0x001ea80000300800 */
[----:B------:R-:W2:Y:S04]  /*21510*/  LDL.LU R17, [R1+0xf4] ;  /* 0x0000f40001117983 */ /* 0x000ea80000300800 */
[----:B------:R-:W4:Y:S01]  /*21520*/  LDL.LU R18, [R1+0xf8] ;  /* 0x0000f80001127983 */ /* 0x000f220000300800 */
[----:B------:R-:W-:-:S03]  /*21530*/  MOV R19, R28 ;  /* 0x0000001c00137202 */ /* 0x000fc60000000f00 */
[----:B------:R-:W2:Y:S04]  /*21540*/  LDL.LU R28, [R1+0x50ac] ;  /* 0x0050ac00011c7983 */ /* 0x000ea80000300800 */
        /* <DEDUP_REMOVED lines=10> */
[----:B------:R-:W4:Y:S01]  /*215f0*/  LDL.LU R18, [R1+0x128] ;  /* 0x0001280001127983 */ /* 0x000f220000300800 */
[----:B------:R-:W-:-:S03]  /*21600*/  IMAD.MOV.U32 R19, RZ, RZ, R28 ;  /* 0x000000ffff137224 */ /* 0x000fc600078e001c */
[----:B------:R-:W2:Y:S04]  /*21610*/  LDL.LU R28, [R1+0x50a8] ;  /* 0x0050a800011c7983 */ /* 0x000ea80000300800 */
[----:B----4-:R-:W-:Y:S04]  /*21620*/  STL.64 [R1+0x5068], R18 ;  /* 0x0050681201007387 */ /* 0x010fe80000100a00 */
[----:B--2---:R0:W-:Y:S04]  /*21630*/  STL.64 [R1+0x5060], R16 ;  /* 0x0050601001007387 */ /* 0x0041e80000100a00 */
[----:B0-----:R-:W2:Y:S04]  /*21640*/  LDL.LU R16, [R1+0x190] ;  /* 0x0001900001107983 */ /* 0x001ea80000300800 */
[----:B------:R-:W2:Y:S04]  /*21650*/  LDL.LU R17, [R1+0x194] ;  /* 0x0001940001117983 */ /* 0x000ea80000300800 */
[----:B------:R-:W4:Y:S04]  /*21660*/  LDL.LU R18, [R1+0x198] ;  /* 0x0001980001127983 */ /* 0x000f280000300800 */
[----:B------:R-:W4:Y:S01]  /*21670*/  LDL.LU R19, [R1+0x19c] ;  /* 0x00019c0001137983 */ /* 0x000f220000300800 */
[----:B-----5:R-:W-:Y:S03]  /*21680*/  HMMA.16816.F32 R12, R12, R10, R24 ;  /* 0x0000000a0c0c723c */ /* 0x020fe60000001818 */
[----:B----4-:R-:W-:Y:S04]  /*21690*/  STL.64 [R1+0x5088], R18 ;  /* 0x0050881201007387 */ /* 0x010fe80000100a00 */
[----:B--2---:R0:W-:Y:S04]  /*216a0*/  STL.64 [R1+0x5080], R16 ;  /* 0x0050801001007387 */ /* 0x0041e80000100a00 */
[----:B0-----:R-:W2:Y:S04]  /*216b0*/  LDL.LU R16, [R1+0x1b0] ;  /* 0x0001b00001107983 */ /* 0x001ea80000300800 */
[----:B------:R-:W2:Y:S04]  /*216c0*/  LDL.LU R17, [R1+0x1b4] ;  /* 0x0001b40001117983 */ /* 0x000ea80000300800 */
[----:B------:R-:W2:Y:S04]  /*216d0*/  LDL.LU R18, [R1+0x1b8] ;  /* 0x0001b80001127983 */ /* 0x000ea80000300800 */
[----:B------:R-:W2:Y:S04]  /*216e0*/  LDL.LU R19, [R1+0x1bc] ;  /* 0x0001bc0001137983 */ /* 0x000ea80000300800 */
[----:B------:R-:W3:Y:S04]  /*216f0*/  LDL.LU.64 R26, [R1+0x50a0] ;  /* 0x0050a000011a7983 */ /* 0x000ee80000300a00 */
[----:B------:R-:W3:Y:S04]  /*21700*/  LDL.LU.64 R24, [R1+0x5098] ;  /* 0x0050980001187983 */ /* 0x000ee80000300a00 */
[----:B------:R-:W-:Y:S04]  /*21710*/  STL.64 [R1+0x1d0], R12 ;  /* 0x0001d00c01007387 */ /* 0x000fe80000100a00 */
[----:B------:R-:W-:Y:S01]  /*21720*/  STL.64 [R1+0x1d8], R14 ;  /* 0x0001d80e01007387 */ /* 0x000fe20000100a00 */
[----:B------:R-:W-:-:S03]  /*21730*/  IMAD.MOV.U32 R23, RZ, RZ, R2 ;  /* 0x000000ffff177224 */ /* 0x000fc600078e0002 */
[----:B------:R-:W-:Y:S01]  /*21740*/  LDSM.16.MT88.4 R12, [R28+UR5+0x14000] ;  /* 0x014000051c0c783b */ /* 0x000fe20008004200 */
[----:B---3--:R-:W-:Y:S03]  /*21750*/  HMMA.16816.F32 R24, R24, R10, R4 ;  /* 0x0000000a1818723c */ /* 0x008fe60000001804 */
[----:B------:R-:W2:-:S15]  /*21760*/  LDL.LU.64 R4, [R1+0x5090] ;  /* 0x0050900001047983 */ /* 0x000e9e0000300a00 */
[----:B------:R-:W-:Y:S01]  /*21770*/  NOP ;  /* 0x0000000000007918 */ /* 0x000fe20000000000 */
[----:B------:R0:W-:Y:S04]  /*21780*/  STL.64 [R1+0x160], R24 ;  /* 0x0001601801007387 */ /* 0x0001e80000100a00 */
[----:B------:R-:W-:Y:S04]  /*21790*/  STL.64 [R1+0x168], R26 ;  /* 0x0001681a01007387 */ /* 0x000fe80000100a00 */
[----:B0-----:R-:W3:Y:S04]  /*217a0*/  LDL.LU R24, [R1+0xe0] ;  /* 0x0000e00001187983 */ /* 0x001ee80000300800 */
[----:B------:R-:W3:Y:S01]  /*217b0*/  LDL.LU R25, [R1+0xe4] ;  /* 0x0000e40001197983 */ /* 0x000ee20000300800 */
[----:B--2---:R-:W-:Y:S03]  /*217c0*/  HMMA.16816.F32 R20, R20, R4, R16 ;  /* 0x000000041414723c */ /* 0x004fe60000001810 */
[----:B------:R-:W2:Y:S04]  /*217d0*/  LDL.LU.64 R18, [R1+0x5088] ;  /* 0x0050880001127983 */ /* 0x000ea80000300a00 */
[----:B------:R-:W2:-:S12]  /*217e0*/  LDL.LU.64 R16, [R1+0x5080] ;  /* 0x0050800001107983 */ /* 0x000e980000300a00 */
        /* <DEDUP_REMOVED lines=53> */
[----:B------:R-:W-:Y:S01]  /*21b40*/  MOV R26, R9 ;  /* 0x00000009001a7202 */ /* 0x000fe20000000f00 */
[----:B------:R-:W-:-:S02]  /*21b50*/  IMAD.MOV.U32 R27, RZ, RZ, R8 ;  /* 0x000000ffff1b7224 */ /* 0x000fc400078e0008 */
[----:B------:R-:W-:Y:S05]  /*21b60*/  LDSM.16.MT88.4 R8, [R28+UR5+0x14080] ;  /* 0x014080051c08783b */ /* 0x000fea0008004200 */
[-C--:B---3--:R-:W-:Y:S08]  /*21b70*/  HMMA.16816.F32 R24, R12, R4.reuse, R24 ;  /* 0x000000040c18723c */ /* 0x088ff00000001818 */
[----:B--2---:R-:W-:Y:S01]  /*21b80*/  HMMA.16816.F32 R20, R16, R4, R20 ;  /* 0x000000041014723c */ /* 0x004fe20000001814 */
[----:B------:R-:W-:-:S02]  /*21b90*/  MOV R16, R2 ;  /* 0x0000000200107202 */ /* 0x000fc40000000f00 */
[----:B------:R-:W2:-:S15]  /*21ba0*/  LDL.LU R2, [R1+0x4fb8] ;  /* 0x004fb80001027983 */ /* 0x000e9e0000300800 */
[----:B------:R-:W-:Y:S01]  /*21bb0*/  NOP ;  /* 0x0000000000007918 */ /* 0x000fe20000000000 */
[----:B------:R-:W-:Y:S04]  /*21bc0*/  STL.64 [R1+0x50], R20 ;  /* 0x0000501401007387 */ /* 0x000fe80000100a00 */
[----:B------:R-:W-:Y:S04]  /*21bd0*/  STL.64 [R1+0x58], R22 ;  /* 0x0000581601007387 */ /* 0x000fe80000100a00 */
[----:B------:R-:W0:Y:S04]  /*21be0*/  LDSM.16.MT88.4 R20, [R28+UR5+0x14180] ;  /* 0x014180051c14783b */ /* 0x000e280008004200 */
[----:B0-----:R-:W-:Y:S04]  /*21bf0*/  STL.64 [R1+0x4fb0], R22 ;  /* 0x004fb01601007387 */ /* 0x001fe80000100a00 */
[----:B------:R0:W-:Y:S04]  /*21c00*/  STL.64 [R1+0x4fa8], R20 ;  /* 0x004fa81401007387 */ /* 0x0001e80000100a00 */
[----:B0-----:R-:W3:Y:S04]  /*21c10*/  LDL.LU R20, [R1+0xc0] ;  /* 0x0000c00001147983 */ /* 0x001ee80000300800 */
[----:B------:R-:W3:Y:S04]  /*21c20*/  LDL.LU R21, [R1+0xc4] ;  /* 0x0000c40001157983 */ /* 0x000ee80000300800 */
[----:B------:R-:W3:Y:S04]  /*21c30*/  LDL.LU R22, [R1+0xc8] ;  /* 0x0000c80001167983 */ /* 0x000ee80000300800 */
[----:B------:R-:W3:Y:S04]  /*21c40*/  LDL.LU R23, [R1+0xcc] ;  /* 0x0000cc0001177983 */ /* 0x000ee80000300800 */
[----:B------:R-:W-:Y:S04]  /*21c50*/  STL [R1+0x4f50], R28 ;  /* 0x004f501c01007387 */ /* 0x000fe80000100800 */
[----:B------:R-:W4:Y:S04]  /*21c60*/  LDL.LU R12, [R1+0xd0] ;  /* 0x0000d000010c7983 */ /* 0x000f280000300800 */
[----:B------:R-:W-:Y:S04]  /*21c70*/  STL.64 [R1+0x140], R24 ;  /* 0x0001401801007387 */ /* 0x000fe80000100a00 */
[----:B------:R-:W-:Y:S04]  /*21c80*/  STL.64 [R1+0x148], R26 ;  /* 0x0001481a01007387 */ /* 0x000fe80000100a00 */
[----:B------:R-:W4:Y:S04]  /*21c90*/  LDL.LU R13, [R1+0xd4] ;  /* 0x0000d400010d7983 */ /* 0x000f280000300800 */
[----:B------:R-:W4:Y:S04]  /*21ca0*/  LDL.LU R14, [R1+0xd8] ;  /* 0x0000d800010e7983 */ /* 0x000f280000300800 */
[----:B------:R-:W4:Y:S01]  /*21cb0*/  LDL.LU R15, [R1+0xdc] ;  /* 0x0000dc00010f7983 */ /* 0x000f220000300800 */
[----:B------:R-:W-:Y:S01]  /*21cc0*/  IMAD.MOV.U32 R17, RZ, RZ, R29 ;  /* 0x000000ffff117224 */ /* 0x000fe200078e001d */
[----:B------:R-:W-:Y:S01]  /*21cd0*/  MOV R18, R7 ;  /* 0x0000000700127202 */ /* 0x000fe20000000f00 */
[----:B------:R-:W-:Y:S01]  /*21ce0*/  IMAD.MOV.U32 R19, RZ, RZ, R6 ;  /* 0x000000ffff137224 */ /* 0x000fe200078e0006 */
[----:B--2---:R-:W0:Y:S04]  /*21cf0*/  LDSM.16.MT88.4 R24, [R2+UR5+0x14000] ;  /* 0x014000050218783b */ /* 0x004e280008004200 */
[----:B0-----:R-:W-:Y:S04]  /*21d00*/  STL [R1+0x4f90], R25 ;  /* 0x004f901901007387 */ /* 0x001fe80000100800 */
[----:B------:R-:W-:Y:S04]  /*21d10*/  STL [R1+0x4f8c], R26 ;  /* 0x004f8c1a01007387 */ /* 0x000fe80000100800 */
[----:B------:R-:W-:Y:S01]  /*21d20*/  STL [R1+0x4f88], R27 ;  /* 0x004f881b01007387 */ /* 0x000fe20000100800 */
[----:B----4-:R-:W-:Y:S03]  /*21d30*/  HMMA.16816.F32 R12, R8, R4, R12 ;  /* 0x00000004080c723c */ /* 0x010fe6000000180c */
[----:B------:R-:W0:Y:S04]  /*21d40*/  LDSM.16.MT88.4 R8, [R2+UR5+0x14080] ;  /* 0x014080050208783b */ /* 0x000e280008004200 */
[----:B0-----:R-:W-:-:S12]  /*21d50*/  STL [R1+0x4f84], R8 ;  /* 0x004f840801007387 */ /* 0x001fd80000100800 */
[----:B------:R-:W-:Y:S04]  /*21d60*/  STL.64 [R1+0x110], R12 ;  /* 0x0001100c01007387 */ /* 0x000fe80000100a00 */
[----:B------:R3:W-:Y:S02]  /*21d70*/  STL.64 [R1+0x118], R14 ;  /* 0x0001180e01007387 */ /* 0x0007e40000100a00 */
[----:B---3--:R-:W-:Y:S02]  /*21d80*/  HMMA.16816.F32 R12, R16, R4, R20 ;  /* 0x00000004100c723c */ /* 0x008fe40000001814 */
[----:B------:R-:W-:Y:S04]  /*21d90*/  STL [R1+0x4f80], R9 ;  /* 0x004f800901007387 */ /* 0x000fe80000100800 */
[----:B------:R-:W-:Y:S04]  /*21da0*/  STL [R1+0x4f7c], R10 ;  /* 0x004f7c0a01007387 */ /* 0x000fe80000100800 */
[----:B------:R-:W-:Y:S04]  /*21db0*/  STL [R1+0x4f78], R11 ;  /* 0x004f780b01007387 */ /* 0x000fe80000100800 */
[----:B------:R-:W-:Y:S04]  /*21dc0*/  LDSM.16.MT88.4 R16, [R2+UR5+0x14180] ;  /* 0x014180050210783b */ /* 0x000fe80008004200 */
[----:B------:R-:W0:Y:S01]  /*21dd0*/  LDSM.16.MT88.4 R8, [R0+UR5+0x16000] ;  /* 0x016000050008783b */ /* 0x000e220008004200 */
[----:B------:R-:W-:-:S03]  /*21de0*/  MOV R29, R15 ;  /* 0x0000000f001d7202 */ /* 0x000fc60000000f00 */
[----:B------:R-:W-:Y:S04]  /*21df0*/  STL.64 [R1+0x90], R12 ;  /* 0x0000900c01007387 */ /* 0x000fe80000100a00 */
[----:B------:R-:W-:Y:S04]  /*21e00*/  STL [R1+0x98], R14 ;  /* 0x0000980e01007387 */ /* 0x000fe80000100800 */
[----:B------:R-:W1:Y:S04]  /*21e10*/  LDSM.16.MT88.4 R12, [R2+UR5+0x14100] ;  /* 0x01410005020c783b */ /* 0x000e680008004200 */
[----:B------:R-:W-:Y:S04]  /*21e20*/  STL [R1+0x4e6c], R29 ;  /* 0x004e6c1d01007387 */ /* 0x000fe80000100800 */
[----:B------:R-:W-:Y:S01]  /*21e30*/  LDSM.16.MT88.4 R20, [R0+UR5+0x16180] ;  /* 0x016180050014783b */ /* 0x000fe20008004200 */
[----:B0-----:R-:W-:Y:S01]  /*21e40*/  IMAD.MOV.U32 R28, RZ, RZ, R9 ;  /* 0x000000ffff1c7224 */ /* 0x001fe200078e0009 */
[----:B------:R-:W-:Y:S01]  /*21e50*/  MOV R6, R10 ;  /* 0x0000000a00067202 */ /* 0x000fe20000000f00 */
[----:B------:R-:W-:Y:S01]  /*21e60*/  IMAD.MOV.U32 R7, RZ, RZ, R11 ;  /* 0x000000ffff077224 */ /* 0x000fe200078e000b */
[----:B-1----:R-:W-:Y:S04]  /*21e70*/  STL [R1+0x4f74], R12 ;  /* 0x004f740c01007387 */ /* 0x002fe80000100800 */
[----:B------:R-:W-:Y:S04]  /*21e80*/  STL [R1+0x4f70], R13 ;  /* 0x004f700d01007387 */ /* 0x000fe80000100800 */
[----:B------:R-:W-:Y:S04]  /*21e90*/  STL [R1+0x4f6c], R14 ;  /* 0x004f6c0e01007387 */ /* 0x000fe80000100800 */
[----:B------:R-:W-:Y:S04]  /*21ea0*/  STL [R1+0x4f68], R15 ;  /* 0x004f680f01007387 */ /* 0x000fe80000100800 */
[----:B------:R-:W-:Y:S04]  /*21eb0*/  STL.64 [R1+0x4f60], R18 ;  /* 0x004f601201007387 */ /* 0x000fe80000100a00 */
[----:B------:R-:W-:Y:S04]  /*21ec0*/  STL.64 [R1+0x4f58], R16 ;  /* 0x004f581001007387 */ /* 0x000fe80000100a00 */
[----:B------:R-:W-:Y:S04]  /*21ed0*/  STL [R1+0x40], R8 ;  /* 0x0000400801007387 */ /* 0x000fe80000100800 */
[----:B------:R-:W0:Y:S02]  /*21ee0*/  LDSM.16.MT88.4 R8, [R0+UR5+0x16080] ;  /* 0x016080050008783b */ /* 0x000e240008004200 */
[----:B0-----:R-:W-:Y:S01]  /*21ef0*/  MOV R19, R8 ;  /* 0x0000000800137202 */ /* 0x001fe20000000f00 */
[----:B------:R-:W-:Y:S01]  /*21f00*/  IMAD.MOV.U32 R18, RZ, RZ, R9 ;  /* 0x000000ffff127224 */ /* 0x000fe200078e0009 */
[----:B------:R-:W-:Y:S01]  /*21f10*/  MOV R17, R10 ;  /* 0x0000000a00117202 */ /* 0x000fe20000000f00 */
[----:B------:R-:W-:-:S02]  /*21f20*/  IMAD.MOV.U32 R16, RZ, RZ, R11 ;  /* 0x000000ffff107224 */ /* 0x000fc400078e000b */
[----:B------:R-:W0:Y:S04]  /*21f30*/  LDSM.16.MT88.4 R8, [R0+UR5+0x16100] ;  /* 0x016100050008783b */ /* 0x000e280008004200 */
[----:B------:R-:W-:Y:S01]  /*21f40*/  STL.64 [R1+0x4fa0], R18 ;  /* 0x004fa01201007387 */ /* 0x000fe20000100a00 */
[----:B0-----:R-:W-:Y:S01]  /*21f50*/  MOV R12, R8 ;  /* 0x00000008000c7202 */ /* 0x001fe20000000f00 */
[----:B------:R-:W-:Y:S01]  /*21f60*/  IMAD.MOV.U32 R13, RZ, RZ, R9 ;  /* 0x000000ffff0d7224 */ /* 0x000fe200078e0009 */
[----:B------:R-:W-:Y:S01]  /*21f70*/  MOV R14, R10 ;  /* 0x0000000a000e7202 */ /* 0x000fe20000000f00 */
[----:B------:R-:W-:Y:S01]  /*21f80*/  IMAD.MOV.U32 R15, RZ, RZ, R11 ;  /* 0x000000ffff0f7224 */ /* 0x000fe200078e000b */
[----:B------:R-:W-:Y:S01]  /*21f90*/  MOV R8, R20 ;  /* 0x0000001400087202 */ /* 0x000fe20000000f00 */
[----:B------:R-:W-:Y:S01]  /*21fa0*/  IMAD.MOV.U32 R9, RZ, RZ, R21 ;  /* 0x000000ffff097224 */ /* 0x000fe200078e0015 */
[----:B------:R-:W-:Y:S01]  /*21fb0*/  MOV R10, R22 ;  /* 0x00000016000a7202 */ /* 0x000fe20000000f00 */
[----:B------:R-:W-:-:S02]  /*21fc0*/  IMAD.MOV.U32 R11, RZ, RZ, R23 ;  /* 0x000000ffff0b7224 */ /* 0x000fc400078e0017 */
[----:B------:R-:W0:Y:S04]  /*21fd0*/  LDSM.16.MT88.4 R20, [R3+UR5+0x16000] ;  /* 0x016000050314783b */ /* 0x000e280008004200 */
[----:B------:R1:W-:Y:S04]  /*21fe0*/  STL.64 [R1+0x4f98], R16 ;  /* 0x004f981001007387 */ /* 0x0003e80000100a00 */
[----:B-1----:R-:W2:Y:S04]  /*21ff0*/  LDL.LU R16, [R1+0x170] ;  /* 0x0001700001107983 */ /* 0x002ea80000300800 */
[----:B------:R-:W2:Y:S04]  /*22000*/  LDL.LU R17, [R1+0x174] ;  /* 0x0001740001117983 */ /* 0x000ea80000300800 */
[----:B------:R-:W2:Y:S04]  /*22010*/  LDL.LU R18, [R1+0x178] ;  /* 0x0001780001127983 */ /* 0x000ea80000300800 */
[----:B------:R-:W2:Y:S04]  /*22020*/  LDL.LU R19, [R1+0x17c] ;  /* 0x00017c0001137983 */ /* 0x000ea80000300800 */
[----:B------:R1:W-:Y:S01]  /*22030*/  STL [R1+0x4e70], R0 ;  /* 0x004e700001007387 */ /* 0x0003e20000100800 */
        /* <DEDUP_REMOVED lines=8> */
[----:B------:R-:W3:-:S13]  /*220c0*/  LDL.LU.64 R16, [R1+0x4f98] ;  /* 0x004f980001107983 */ /* 0x000eda0000300a00 */
[----:B------:R-:W-:Y:S01]  /*220d0*/  STL.64 [R1+0x80], R20 ;  /* 0x0000801401007387 */ /* 0x000fe20000100a00 */
[----:B-1----:R-:W-:-:S03]  /*220e0*/  MOV R0, R23 ;  /* 0x0000001700007202 */ /* 0x002fc60000000f00 */
[----:B------:R-:W-:Y:S04]  /*220f0*/  STL [R1+0x88], R22 ;  /* 0x0000881601007387 */ /* 0x000fe80000100800 */
[----:B------:R-:W0:Y:S04]  /*22100*/  LDSM.16.MT88.4 R20, [R3+UR5+0x16080] ;  /* 0x016080050314783b */ /* 0x000e280008004200 */
[----:B------:R-:W-:Y:S04]  /*22110*/  STL [R1+0x4e74], R0 ;  /* 0x004e740001007387 */ /* 0x000fe80000100800 */
[----:B0-----:R0:W-:Y:S04]  /*22120*/  STL.64 [R1+0x4eb0], R22 ;  /* 0x004eb01601007387 */ /* 0x0011e80000100a00 */
[----:B------:R1:W-:Y:S01]  /*22130*/  STL.64 [R1+0x4ea8], R20 ;  /* 0x004ea81401007387 */ /* 0x0003e20000100a00 */
[----:B0-----:R-:W-:Y:S01]  /*22140*/  IMAD.MOV.U32 R22, RZ, RZ, R27 ;  /* 0x000000ffff167224 */ /* 0x001fe200078e001b */
[----:B------:R-:W-:Y:S01]  /*22150*/  MOV R23, R29 ;  /* 0x0000001d00177202 */ /* 0x000fe20000000f00 */
[----:B-1----:R-:W-:Y:S01]  /*22160*/  IMAD.MOV.U32 R20, RZ, RZ, R25 ;  /* 0x000000ffff147224 */ /* 0x002fe200078e0019 */
[----:B------:R-:W-:Y:S01]  /*22170*/  MOV R21, R26 ;  /* 0x0000001a00157202 */ /* 0x000fe20000000f00 */
[----:B------:R-:W4:Y:S04]  /*22180*/  LDL.LU R25, [R1+0x4f90] ;  /* 0x004f900001197983 */ /* 0x000f280000300800 */
[----:B------:R-:W4:Y:S04]  /*22190*/  LDL.LU R26, [R1+0x4f8c] ;  /* 0x004f8c00011a7983 */ /* 0x000f280000300800 */
[----:B------:R-:W4:Y:S04]  /*221a0*/  LDL.LU R27, [R1+0x4f88] ;  /* 0x004f8800011b7983 */ /* 0x000f280000300800 */
[----:B------:R-:W-:Y:S04]  /*221b0*/  STL.64 [R1+0x4ed0], R22 ;  /* 0x004ed01601007387 */ /* 0x000fe80000100a00 */
[----:B------:R0:W-:Y:S04]  /*221c0*/  STL.64 [R1+0x4ec8], R20 ;  /* 0x004ec81401007387 */ /* 0x0001e80000100a00 */
[----:B0-----:R-:W4:Y:S04]  /*221d0*/  LDL.LU R20, [R1+0x1a0] ;  /* 0x0001a00001147983 */ /* 0x001f280000300800 */
[----:B------:R-:W4:Y:S04]  /*221e0*/  LDL.LU R21, [R1+0x1a4] ;  /* 0x0001a40001157983 */ /* 0x000f280000300800 */
[----:B------:R-:W4:Y:S04]  /*221f0*/  LDL.LU R22, [R1+0x1a8] ;  /* 0x0001a80001167983 */ /* 0x000f280000300800 */
[----:B------:R-:W4:Y:S02]  /*22200*/  LDL.LU R23, [R1+0x1ac] ;  /* 0x0001ac0001177983 */ /* 0x000f240000300800 */
[----:B----4-:R-:W-:Y:S01]  /*22210*/  HMMA.16816.F32 R24, R24, R4, R20 ;  /* 0x000000041818723c */ /* 0x010fe20000001814 */
[----:B------:R-:W-:Y:S01]  /*22220*/  MOV R20, R8 ;  /* 0x0000000800147202 */ /* 0x000fe20000000f00 */
[----:B------:R-:W-:Y:S01]  /*22230*/  IMAD.MOV.U32 R23, RZ, RZ, R11 ;  /* 0x000000ffff177224 */ /* 0x000fe200078e000b */
[----:B------:R-:W-:Y:S01]  /*22240*/  MOV R22, R10 ;  /* 0x0000000a00167202 */ /* 0x000fe20000000f00 */
[----:B------:R-:W-:-:S15]  /*22250*/  IMAD.MOV.U32 R21, RZ, RZ, R9 ;  /* 0x000000ffff157224 */ /* 0x000fde00078e0009 */
[----:B------:R-:W-:Y:S04]  /*22260*/  STL.64 [R1+0xe0], R24 ;  /* 0x0000e01801007387 */ /* 0x000fe80000100a00 */
[----:B------:R-:W-:Y:S04]  /*22270*/  STL [R1+0xe8], R26 ;  /* 0x0000e81a01007387 */ /* 0x000fe80000100800 */
[----:B------:R-:W4:Y:S04]  /*22280*/  LDL.LU R8, [R1+0x4f84] ;  /* 0x004f840001087983 */ /* 0x000f280000300800 */
        /* <DEDUP_REMOVED lines=8> */
[----:B------:R-:W4:Y:S01]  /*22310*/  LDL.LU R23, [R1+0x18c] ;  /* 0x00018c0001177983 */ /* 0x000f220000300800 */
[----:B------:R-:W-:-:S03]  /*22320*/  IMAD.MOV.U32 R29, RZ, RZ, R27 ;  /* 0x000000ffff1d7224 */ /* 0x000fc600078e001b */
[----:B------:R-:W0:Y:S04]  /*22330*/  LDSM.16.MT88.4 R24, [R3+UR5+0x16100] ;  /* 0x016100050318783b */ /* 0x000e280008004200 */
[----:B------:R-:W-:Y:S04]  /*22340*/  STL [R1+0x4e78], R29 ;  /* 0x004e781d01007387 */ /* 0x000fe80000100800 */
[----:B0-----:R-:W-:Y:S04]  /*22350*/  STL.64 [R1+0x4ea0], R26 ;  /* 0x004ea01a01007387 */ /* 0x001fe80000100a00 */
[----:B------:R0:W-:Y:S01]  /*22360*/  STL.64 [R1+0x4e98], R24 ;  /* 0x004e981801007387 */ /* 0x0001e20000100a00 */
[----:B----4-:R-:W-:Y:S01]  /*22370*/  HMMA.16816.F32 R8, R8, R4, R20 ;  /* 0x000000040808723c */ /* 0x010fe20000001814 */
[----:B------:R-:W-:Y:S01]  /*22380*/  MOV R20, R12 ;  /* 0x0000000c00147202 */ /* 0x000fe20000000f00 */
[----:B------:R-:W-:Y:S01]  /*22390*/  IMAD.MOV.U32 R23, RZ, RZ, R15 ;  /* 0x000000ffff177224 */ /* 0x000fe200078e000f */
[----:B------:R-:W4:Y:S01]  /*223a0*/  LDL.LU R12, [R1+0x4f74] ;  /* 0x004f7400010c7983 */ /* 0x000f220000300800 */
[----:B------:R-:W-:Y:S01]  /*223b0*/  MOV R22, R14 ;  /* 0x0000000e00167202 */ /* 0x000fe20000000f00 */
[----:B------:R-:W-:-:S14]  /*223c0*/  IMAD.MOV.U32 R21, RZ, RZ, R13 ;  /* 0x000000ffff157224 */ /* 0x000fdc00078e000d */
[----:B------:R-:W-:Y:S04]  /*223d0*/  STL.64 [R1+0xd0], R8 ;  /* 0x0000d00801007387 */ /* 0x000fe80000100a00 */
[----:B------:R-:W-:Y:S04]  /*223e0*/  STL.64 [R1+0xd8], R10 ;  /* 0x0000d80a01007387 */ /* 0x000fe80000100a00 */
[----:B------:R-:W4:Y:S04]  /*223f0*/  LDL.LU R13, [R1+0x4f70] ;  /* 0x004f7000010d7983 */ /* 0x000f280000300800 */
[----:B------:R-:W4:Y:S04]  /*22400*/  LDL.LU R14, [R1+0x4f6c] ;  /* 0x004f6c00010e7983 */ /* 0x000f280000300800 */
[----:B------:R-:W4:Y:S04]  /*22410*/  LDL.LU R15, [R1+0x4f68] ;  /* 0x004f6800010f7983 */ /* 0x000f280000300800 */
[----:B------:R3:W-:Y:S04]  /*22420*/  STL.64 [R1+0x4f10], R22 ;  /* 0x004f101601007387 */ /* 0x0007e80000100a00 */
[----:B------:R2:W-:Y:S04]  /*22430*/  STL.64 [R1+0x4f08], R20 ;  /* 0x004f081401007387 */ /* 0x0005e80000100a00 */
[----:B0-----:R-:W5:Y:S04]  /*22440*/  LDL.LU R24, [R1+0x70] ;  /* 0x0000700001187983 */ /* 0x001f680000300800 */
[----:B------:R-:W5:Y:S04]  /*22450*/  LDL.LU R25, [R1+0x74] ;  /* 0x0000740001197983 */ /* 0x000f680000300800 */
[----:B------:R-:W4:Y:S04]  /*22460*/  LDL.LU R26, [R1+0x78] ;  /* 0x00007800011a7983 */ /* 0x000f280000300800 */
[----:B------:R-:W4:Y:S01]  /*22470*/  LDL.LU R27, [R1+0x7c] ;  /* 0x00007c00011b7983 */ /* 0x000f220000300800 */
[----:B---3--:R-:W-:Y:S01]  /*22480*/  MOV R22, R17 ;  /* 0x0000001100167202 */ /* 0x008fe20000000f00 */
[----:B------:R-:W-:Y:S01]  /*22490*/  IMAD.MOV.U32 R23, RZ, RZ, R16 ;  /* 0x000000ffff177224 */ /* 0x000fe200078e0010 */
[----:B--2---:R-:W-:Y:S01]  /*224a0*/  MOV R20, R19 ;  /* 0x0000001300147202 */ /* 0x004fe20000000f00 */
[----:B------:R-:W-:Y:S01]  /*224b0*/  IMAD.MOV.U32 R21, RZ, RZ, R18 ;  /* 0x000000ffff157224 */ /* 0x000fe200078e0012 */
[----:B------:R-:W-:Y:S04]  /*224c0*/  LDSM.16.MT88.4 R8, [R3+UR5+0x16180] ;  /* 0x016180050308783b */ /* 0x000fe80008004200 */
[----:B------:R-:W-:Y:S04]  /*224d0*/  STL.64 [R1+0x4f30], R22 ;  /* 0x004f301601007387 */ /* 0x000fe80000100a00 */
[----:B------:R-:W-:Y:S04]  /*224e0*/  STL.64 [R1+0x4f28], R20 ;  /* 0x004f281401007387 */ /* 0x000fe80000100a00 */
[----:B----4-:R-:W-:Y:S04]  /*224f0*/  STL.64 [R1+0x4ec0], R26 ;  /* 0x004ec01a01007387 */ /* 0x010fe80000100a00 */
[----:B-----5:R0:W-:Y:S04]  /*22500*/  STL.64 [R1+0x4eb8], R24 ;  /* 0x004eb81801007387 */ /* 0x0201e80000100a00 */
[----:B0-----:R-:W2:Y:S04]  /*22510*/  LDL.LU R24, [R1+0xf0] ;  /* 0x0000f00001187983 */ /* 0x001ea80000300800 */
[----:B------:R-:W2:Y:S04]  /*22520*/  LDL.LU R25, [R1+0xf4] ;  /* 0x0000f40001197983 */ /* 0x000ea80000300800 */
[----:B------:R-:W3:Y:S04]  /*22530*/  LDL.LU R26, [R1+0xf8] ;  /* 0x0000f800011a7983 */ /* 0x000ee80000300800 */
[----:B------:R-:W3:Y:S04]  /*22540*/  LDL.LU R27, [R1+0xfc] ;  /* 0x0000fc00011b7983 */ /* 0x000ee80000300800 */
        /* <DEDUP_REMOVED lines=12> */
[----:B------:R-:W2:Y:S04]  /*22610*/  LDL.LU R22, [R1+0x168] ;  /* 0x0001680001167983 */ /* 0x000ea80000300800 */
[----:B------:R-:W2:Y:S04]  /*22620*/  LDL.LU R23, [R1+0x16c] ;  /* 0x00016c0001177983 */ /* 0x000ea80000300800 */
        /* <DEDUP_REMOVED lines=12> */
[----:B----4-:R-:W-:Y:S03]  /*226f0*/  HMMA.16816.F32 R12, R12, R4, R16 ;  /* 0x000000040c0c723c */ /* 0x010fe60000001810 */
[----:B-----5:R-:W-:Y:S04]  /*22700*/  STL.64 [R1+0x4f20], R26 ;  /* 0x004f201a01007387 */ /* 0x020fe80000100a00 */
[----:B---3--:R0:W-:Y:S04]  /*22710*/  STL.64 [R1+0x4f18], R24 ;  /* 0x004f181801007387 */ /* 0x0081e80000100a00 */
[----:B0-----:R-:W3:Y:S04]  /*22720*/  LDL.LU R24, [R1+0x100] ;  /* 0x0001000001187983 */ /* 0x001ee80000300800 */
[----:B------:R-:W3:Y:S04]  /*22730*/  LDL.LU R25, [R1+0x104] ;  /* 0x0001040001197983 */ /* 0x000ee80000300800 */
[----:B------:R-:W3:Y:S04]  /*22740*/  LDL.LU R26, [R1+0x108] ;  /* 0x00010800011a7983 */ /* 0x000ee80000300800 */
[----:B------:R-:W3:Y:S04]  /*22750*/  LDL.LU R27, [R1+0x10c] ;  /* 0x00010c00011b7983 */ /* 0x000ee80000300800 */
[----:B------:R-:W-:Y:S04]  /*22760*/  STL [R1+0x4db8], R3 ;  /* 0x004db80301007387 */ /* 0x000fe80000100800 */
[----:B------:R-:W2:Y:S04]  /*22770*/  LDL.LU.64 R18, [R1+0x4f60] ;  /* 0x004f600001127983 */ /* 0x000ea80000300a00 */
[----:B------:R-:W2:Y:S04]  /*22780*/  LDL.LU.64 R16, [R1+0x4f58] ;  /* 0x004f580001107983 */ /* 0x000ea80000300a00 */
[----:B------:R0:W-:Y:S04]  /*22790*/  STL.64 [R1+0xc0], R12 ;  /* 0x0000c00c01007387 */ /* 0x0001e80000100a00 */
[----:B------:R1:W-:Y:S04]  /*227a0*/  STL.64 [R1+0xc8], R14 ;  /* 0x0000c80e01007387 */ /* 0x0003e80000100a00 */
[----:B0-----:R-:W4:Y:S01]  /*227b0*/  LDL.LU R12, [R1+0x40] ;  /* 0x00004000010c7983 */ /* 0x001f220000300800 */
[----:B------:R-:W-:-:S03]  /*227c0*/  MOV R13, R28 ;  /* 0x0000001c000d7202 */ /* 0x000fc60000000f00 */
[----:B------:R-:W5:Y:S01]  /*227d0*/  LDL.LU R28, [R1+0x4f50] ;  /* 0x004f5000011c7983 */ /* 0x000f620000300800 */
[----:B-1----:R-:W-:Y:S01]  /*227e0*/  IMAD.MOV.U32 R14, RZ, RZ, R6 ;  /* 0x000000ffff0e7224 */ /* 0x002fe200078e0006 */
[----:B------:R-:W-:Y:S02]  /*227f0*/  MOV R15, R7 ;  /* 0x00000007000f7202 */ /* 0x000fe40000000f00 */
[----:B------:R-:W4:Y:S04]  /*22800*/  LDL.LU R6, [R1+0x4f4c] ;  /* 0x004f4c0001067983 */ /* 0x000f280000300800 */
[----:B------:R-:W4:Y:S01]  /*22810*/  LDL.LU R7, [R1+0x4f48] ;  /* 0x004f480001077983 */ /* 0x000f220000300800 */
[----:B--2---:R-:W-:Y:S03]  /*22820*/  HMMA.16816.F32 R16, R16, R4, R20 ;  /* 0x000000041010723c */ /* 0x004fe60000001814 */
[----:B------:R-:W4:Y:S04]  /*22830*/  LDL.LU.64 R22, [R1+0x4f40] ;  /* 0x004f400001167983 */ /* 0x000f280000300a00 */
[----:B------:R-:W4:-:S12]  /*22840*/  LDL.LU.64 R20, [R1+0x4f38] ;  /* 0x004f380001147983 */ /* 0x000f180000300a00 */
[----:B------:R0:W-:Y:S04]  /*22850*/  STL.64 [R1+0xb0], R16 ;  /* 0x0000b01001007387 */ /* 0x0001e80000100a00 */
[----:B------:R1:W-:Y:S04]  /*22860*/  STL.64 [R1+0xb8], R18 ;  /* 0x0000b81201007387 */ /* 0x0003e80000100a00 */
[----:B0-----:R-:W2:Y:S04]  /*22870*/  LDL.LU R16, [R1+0x60] ;  /* 0x0000600001107983 */ /* 0x001ea80000300800 */
[----:B------:R-:W2:Y:S04]  /*22880*/  LDL.LU R17, [R1+0x64] ;  /* 0x0000640001117983 */ /* 0x000ea80000300800 */
[----:B-1----:R-:W2:Y:S04]  /*22890*/  LDL.LU R18, [R1+0x68] ;  /* 0x0000680001127983 */ /* 0x002ea80000300800 */
[----:B------:R-:W2:Y:S01]  /*228a0*/  LDL.LU R19, [R1+0x6c] ;  /* 0x00006c0001137983 */ /* 0x000ea20000300800 */
        /* <DEDUP_REMOVED lines=33> */
[----:B------:R-:W-:Y:S01]  /*22ac0*/  IMAD.MOV.U32 R5, RZ, RZ, R22 ;  /* 0x000000ffff057224 */ /* 0x000fe200078e0016 */
[----:B------:R-:W-:Y:S01]  /*22ad0*/  STL.64 [R1+0x150], R20 ;  /* 0x0001501401007387 */ /* 0x000fe20000100a00 */
[----:B------:R-:W-:-:S03]  /*22ae0*/  MOV R4, R23 ;  /* 0x0000001700047202 */ /* 0x000fc60000000f00 */
[----:B-----5:R-:W0:Y:S04]  /*22af0*/  LDSM.16.MT88.4 R20, [R28+UR5+0x16000] ;  /* 0x016000051c14783b */ /* 0x020e280008004200 */
[----:B------:R0:W-:Y:S04]  /*22b00*/  STL [R1+0x4db4], R4 ;  /* 0x004db40401007387 */ /* 0x0001e80000100800 */
[----:B------:R1:W-:Y:S01]  /*22b10*/  STL [R1+0x4db0], R5 ;  /* 0x004db00501007387 */ /* 0x0003e20000100800 */
[----:B0-----:R-:W-:Y:S01]  /*22b20*/  IMAD.MOV.U32 R4, RZ, RZ, R22 ;  /* 0x000000ffff047224 */ /* 0x001fe200078e0016 */
[----:B------:R-:W-:Y:S01]  /*22b30*/  MOV R3, R23 ;  /* 0x0000001700037202 */ /* 0x000fe20000000f00 */
[----:B------:R-:W-:Y:S01]  /*22b40*/  IMAD.MOV.U32 R0, RZ, RZ, R20 ;  /* 0x000000ffff007224 */ /* 0x000fe200078e0014 */
[----:B-1----:R-:W-:Y:S01]  /*22b50*/  MOV R5, R21 ;  /* 0x0000001500057202 */ /* 0x002fe20000000f00 */
[----:B------:R-:W3:Y:S04]  /*22b60*/  LDL.LU.64 R22, [R1+0x4eb0] ;  /* 0x004eb00001167983 */ /* 0x000ee80000300a00 */
[----:B------:R-:W3:Y:S04]  /*22b70*/  LDL.LU.64 R20, [R1+0x4ea8] ;  /* 0x004ea80001147983 */ /* 0x000ee80000300a00 */
[----:B------:R-:W-:Y:S04]  /*22b80*/  STL [R1+0x4e88], R4 ;  /* 0x004e880401007387 */ /* 0x000fe80000100800 */
[----:B------:R-:W-:Y:S04]  /*22b90*/  STL [R1+0x4e84], R0 ;  /* 0x004e840001007387 */ /* 0x000fe80000100800 */
[----:B------:R-:W-:Y:S04]  /*22ba0*/  STL [R1+0x4e80], R5 ;  /* 0x004e800501007387 */ /* 0x000fe80000100800 */
[----:B------:R-:W-:Y:S01]  /*22bb0*/  STL [R1+0x4e7c], R3 ;  /* 0x004e7c0301007387 */ /* 0x000fe20000100800 */
[----:B---3--:R-:W-:Y:S03]  /*22bc0*/  HMMA.16816.F32 R20, R20, R6, R24 ;  /* 0x000000061414723c */ /* 0x008fe60000001818 */
[----:B------:R-:W2:Y:S04]  /*22bd0*/  LDL.LU.64 R26, [R1+0x4ea0] ;  /* 0x004ea000011a7983 */ /* 0x000ea80000300a00 */
[----:B------:R-:W2:-:S12]  /*22be0*/  LDL.LU.64 R24, [R1+0x4e98] ;  /* 0x004e980001187983 */ /* 0x000e980000300a00 */
[----:B------:R-:W-:Y:S04]  /*22bf0*/  STL.64 [R1+0x1a0], R20 ;  /* 0x0001a01401007387 */ /* 0x000fe80000100a00 */
[----:B------:R-:W-:Y:S04]  /*22c00*/  STL.64 [R1+0x1a8], R22 ;  /* 0x0001a81601007387 */ /* 0x000fe80000100a00 */
[----:B------:R-:W0:Y:S02]  /*22c10*/  LDSM.16.MT88.4 R20, [R28+UR5+0x16080] ;  /* 0x016080051c14783b */ /* 0x000e240008004200 */
[----:B0-----:R-:W-:Y:S01]  /*22c20*/  IMAD.MOV.U32 R5, RZ, RZ, R20 ;  /* 0x000000ffff057224 */ /* 0x001fe200078e0014 */
[----:B------:R-:W-:Y:S01]  /*22c30*/  MOV R3, R21 ;  /* 0x0000001500037202 */ /* 0x000fe20000000f00 */
[----:B------:R2:W-:Y:S01]  /*22c40*/  STL [R1+0x28], R22 ;  /* 0x0000281601007387 */ /* 0x0005e20000100800 */
[----:B------:R-:W-:-:S03]  /*22c50*/  IMAD.MOV.U32 R29, RZ, RZ, R23 ;  /* 0x000000ffff1d7224 */ /* 0x000fc600078e0017 */
[----:B------:R-:W-:Y:S04]  /*22c60*/  STL [R1+0x4e90], R3 ;  /* 0x004e900301007387 */ /* 0x000fe80000100800 */
[----:B------:R-:W-:Y:S01]  /*22c70*/  STL [R1+0x4e8c], R29 ;  /* 0x004e8c1d01007387 */ /* 0x000fe20000100800 */
[----:B--2---:R-:W-:Y:S03]  /*22c80*/  HMMA.16816.F32 R20, R24, R6, R16 ;  /* 0x000000061814723c */ /* 0x004fe60000001810 */
[----:B------:R-:W0:Y:S04]  /*22c90*/  LDSM.16.MT88.4 R16, [R28+UR5+0x16100] ;  /* 0x016100051c10783b */ /* 0x000e280008004200 */
[----:B------:R-:W-:Y:S01]  /*22ca0*/  LDSM.16.MT88.4 R24, [R2+UR5+0x16180] ;  /* 0x016180050218783b */ /* 0x000fe20008004200 */
[----:B0-----:R-:W-:Y:S01]  /*22cb0*/  MOV R3, R16 ;  /* 0x0000001000037202 */ /* 0x001fe20000000f00 */
[----:B------:R-:W-:Y:S01]  /*22cc0*/  IMAD.MOV.U32 R29, RZ, RZ, R17 ;  /* 0x000000ffff1d7224 */ /* 0x000fe200078e0011 */
[----:B------:R-:W-:Y:S01]  /*22cd0*/  MOV R4, R18 ;  /* 0x0000001200047202 */ /* 0x000fe20000000f00 */
[----:B------:R-:W-:-:S02]  /*22ce0*/  IMAD.MOV.U32 R0, RZ, RZ, R19 ;  /* 0x000000ffff007224 */ /* 0x000fc400078e0013 */
[----:B----4-:R-:W-:Y:S01]  /*22cf0*/  HMMA.16816.F32 R16, R8, R6, R12 ;  /* 0x000000060810723c */ /* 0x010fe2000000180c */
[----:B------:R-:W0:Y:S05]  /*22d00*/  LDSM.16.MT88.4 R12, [R28+UR5+0x16180] ;  /* 0x016180051c0c783b */ /* 0x000e2a0008004200 */
[----:B------:R-:W-:Y:S04]  /*22d10*/  STL.64 [R1+0x190], R20 ;  /* 0x0001901401007387 */ /* 0x000fe80000100a00 */
[----:B------:R-:W-:Y:S04]  /*22d20*/  STL.64 [R1+0x198], R22 ;  /* 0x0001981601007387 */ /* 0x000fe80000100a00 */
[----:B------:R-:W-:Y:S05]  /*22d30*/  LDSM.16.MT88.4 R20, [R2+UR5+0x16100] ;  /* 0x016100050214783b */ /* 0x000fea0008004200 */
[----:B------:R-:W-:Y:S04]  /*22d40*/  STL.64 [R1+0x180], R16 ;  /* 0x0001801001007387 */ /* 0x000fe80000100a00 */
[----:B------:R-:W-:Y:S04]  /*22d50*/  STL.64 [R1+0x188], R18 ;  /* 0x0001881201007387 */ /* 0x000fe80000100a00 */
[----:B------:R-:W-:Y:S01]  /*22d60*/  LDSM.16.MT88.4 R16, [R2+UR5+0x16080] ;  /* 0x016080050210783b */ /* 0x000fe20008004200 */
[----:B0-----:R-:W-:Y:S01]  /*22d70*/  MOV R11, R12 ;  /* 0x0000000c000b7202 */ /* 0x001fe20000000f00 */
[----:B------:R-:W-:Y:S01]  /*22d80*/  IMAD.MOV.U32 R10, RZ, RZ, R13 ;  /* 0x000000ffff0a7224 */ /* 0x000fe200078e000d */
[----:B------:R-:W-:Y:S01]  /*22d90*/  MOV R9, R14 ;  /* 0x0000000e00097202 */ /* 0x000fe20000000f00 */
[----:B------:R-:W-:-:S02]  /*22da0*/  IMAD.MOV.U32 R8, RZ, RZ, R15 ;  /* 0x000000ffff087224 */ /* 0x000fc400078e000f */
[----:B------:R-:W0:Y:S04]  /*22db0*/  LDSM.16.MT88.4 R12, [R2+UR5+0x16000] ;  /* 0x01600005020c783b */ /* 0x000e280008004200 */
[----:B------:R-:W-:Y:S04]  /*22dc0*/  STL [R1+0x4dc8], R28 ;  /* 0x004dc81c01007387 */ /* 0x000fe80000100800 */
[----:B0-----:R-:W-:Y:S04]  /*22dd0*/  STL.64 [R1+0x4e10], R14 ;  /* 0x004e100e01007387 */ /* 0x001fe80000100a00 */
[----:B------:R-:W-:Y:S04]  /*22de0*/  STL.64 [R1+0x4e08], R12 ;  /* 0x004e080c01007387 */ /* 0x000fe80000100a00 */
[----:B------:R-:W-:Y:S04]  /*22df0*/  STL.64 [R1+0x4e00], R18 ;  /* 0x004e001201007387 */ /* 0x000fe80000100a00 */
[----:B------:R-:W-:Y:S04]  /*22e00*/  STL.64 [R1+0x4df8], R16 ;  /* 0x004df81001007387 */ /* 0x000fe80000100a00 */
[----:B------:R-:W-:Y:S04]  /*22e10*/  STL [R1+0x4df4], R20 ;  /* 0x004df41401007387 */ /* 0x000fe80000100800 */
[----:B------:R-:W-:Y:S04]  /*22e20*/  STL [R1+0x4df0], R21 ;  /* 0x004df01501007387 */ /* 0x000fe80000100800 */
[----:B------:R-:W-:Y:S04]  /*22e30*/  STL [R1+0x4dec], R22 ;  /* 0x004dec1601007387 */ /* 0x000fe80000100800 */
[----:B------:R-:W-:Y:S04]  /*22e40*/  STL [R1+0x4de8], R23 ;  /* 0x004de81701007387 */ /* 0x000fe80000100800 */
        /* <DEDUP_REMOVED lines=9> */
[----:B------:R-:W-:Y:S01]  /*22ee0*/  IMAD.MOV.U32 R13, RZ, RZ, R10 ;  /* 0x000000ffff0d7224 */ /* 0x000fe200078e000a */
[----:B---3--:R-:W-:Y:S04]  /*22ef0*/  STL.64 [R1+0x4e20], R26 ;  /* 0x004e201a01007387 */ /* 0x008fe80000100a00 */
[----:B--2---:R-:W-:Y:S04]  /*22f00*/  STL.64 [R1+0x4e18], R24 ;  /* 0x004e181801007387 */ /* 0x004fe80000100a00 */
[----:B------:R-:W-:Y:S04]  /*22f10*/  STL.64 [R1+0x4e30], R14 ;  /* 0x004e300e01007387 */ /* 0x000fe80000100a00 */
[----:B------:R0:W-:Y:S02]  /*22f20*/  STL.64 [R1+0x4e28], R12 ;  /* 0x004e280c01007387 */ /* 0x0001e40000100a00 */
[----:B0-----:R-:W-:Y:S01]  /*22f30*/  MOV R12, R3 ;  /* 0x00000003000c7202 */ /* 0x001fe20000000f00 */
[----:B------:R-:W-:Y:S01]  /*22f40*/  IMAD.MOV.U32 R13, RZ, RZ, R29 ;  /* 0x000000ffff0d7224 */ /* 0x000fe200078e001d */
[----:B------:R-:W2:Y:S04]  /*22f50*/  LDL.LU R3, [R1+0x4e90] ;  /* 0x004e900001037983 */ /* 0x000ea80000300800 */
[----:B------:R-:W3:Y:S01]  /*22f60*/  LDL.LU R29, [R1+0x4e8c] ;  /* 0x004e8c00011d7983 */ /* 0x000ee20000300800 */
[----:B------:R-:W-:Y:S01]  /*22f70*/  MOV R14, R4 ;  /* 0x00000004000e7202 */ /* 0x000fe20000000f00 */
[----:B------:R-:W-:-:S02]  /*22f80*/  IMAD.MOV.U32 R15, RZ, RZ, R0 ;  /* 0x000000ffff0f7224 */ /* 0x000fc400078e0000 */
[----:B------:R-:W4:Y:S04]  /*22f90*/  LDL.LU R4, [R1+0x4e88] ;  /* 0x004e880001047983 */ /* 0x000f280000300800 */
[----:B------:R-:W5:Y:S04]  /*22fa0*/  LDL.LU R0, [R1+0x4e84] ;  /* 0x004e840001007983 */ /* 0x000f680000300800 */
[----:B------:R-:W-:Y:S04]  /*22fb0*/  STL.64 [R1+0x4e40], R14 ;  /* 0x004e400e01007387 */ /* 0x000fe80000100a00 */
[----:B------:R0:W-:Y:S02]  /*22fc0*/  STL.64 [R1+0x4e38], R12 ;  /* 0x004e380c01007387 */ /* 0x0001e40000100a00 */
[----:B0-----:R-:W-:-:S02]  /*22fd0*/  MOV R12, R5 ;  /* 0x00000005000c7202 */ /* 0x001fc40000000f00 */
[----:B------:R-:W4:Y:S01]  /*22fe0*/  LDL.LU R5, [R1+0x4e80] ;  /* 0x004e800001057983 */ /* 0x000f220000300800 */
[----:B--2---:R-:W-:-:S03]  /*22ff0*/  IMAD.MOV.U32 R13, RZ, RZ, R3 ;  /* 0x000000ffff0d7224 */ /* 0x004fc600078e0003 */
[----:B------:R-:W2:Y:S01]  /*23000*/  LDL.LU R3, [R1+0x4e7c] ;  /* 0x004e7c0001037983 */ /* 0x000ea20000300800 */
[----:B---3--:R-:W-:-:S03]  /*23010*/  MOV R15, R29 ;  /* 0x0000001d000f7202 */ /* 0x008fc60000000f00 */
[----:B------:R-:W3:Y:S04]  /*23020*/  LDL.LU R14, [R1+0x28] ;  /* 0x00002800010e7983 */ /* 0x000ee80000300800 */
[----:B------:R-:W2:Y:S04]  /*23030*/  LDL.LU R29, [R1+0x4e78] ;  /* 0x004e7800011d7983 */ /* 0x000ea80000300800 */
[----:B------:R-:W2:Y:S01]  /*23040*/  LDL R11, [R1+0x1f0] ;  /* 0x0001f000010b7983 */ /* 0x000ea20000100800 */
[----:B-----5:R-:W-:-:S03]  /*23050*/  IMAD.MOV.U32 R20, RZ, RZ, R0 ;  /* 0x000000ffff147224 */ /* 0x020fc600078e0000 */
[----:B--2---:R-:W-:Y:S04]  /*23060*/  STL [R1+0x4e68], R11 ;  /* 0x004e680b01007387 */ /* 0x004fe80000100800 */
[----:B------:R-:W2:Y:S04]  /*23070*/  LDL.LU R0, [R1+0x4e74] ;  /* 0x004e740001007983 */ /* 0x000ea80000300800 */
[----:B---3--:R-:W-:Y:S04]  /*23080*/  STL.64 [R1+0x4e60], R14 ;  /* 0x004e600e01007387 */ /* 0x008fe80000100a00 */
[----:B------:R0:W-:Y:S04]  /*23090*/  STL.64 [R1+0x4e58], R12 ;  /* 0x004e580c01007387 */ /* 0x0001e80000100a00 */
[----:B0-----:R-:W3:Y:S04]  /*230a0*/  LDL.LU R12, [R1+0x140] ;  /* 0x00014000010c7983 */ /* 0x001ee80000300800 */
[----:B------:R-:W3:Y:S04]  /*230b0*/  LDL.LU R13, [R1+0x144] ;  /* 0x00014400010d7983 */ /* 0x000ee80000300800 */
[----:B------:R-:W3:Y:S04]  /*230c0*/  LDL.LU R14, [R1+0x148] ;  /* 0x00014800010e7983 */ /* 0x000ee80000300800 */
[----:B------:R-:W3:Y:S04]  /*230d0*/  LDL.LU R15, [R1+0x14c] ;  /* 0x00014c00010f7983 */ /* 0x000ee80000300800 */
[----:B------:R-:W5:Y:S04]  /*230e0*/  LDL.LU R24, [R1+0x80] ;  /* 0x0000800001187983 */ /* 0x000f680000300800 */
[----:B------:R-:W5:Y:S04]  /*230f0*/  LDL.LU R25, [R1+0x84] ;  /* 0x0000840001197983 */ /* 0x000f680000300800 */
[----:B------:R-:W3:Y:S01]  /*23100*/  LDL.LU R26, [R1+0x88] ;  /* 0x00008800011a7983 */ /* 0x000ee20000300800 */
[----:B--2---:R-:W-:-:S03]  /*23110*/  IMAD.MOV.U32 R27, RZ, RZ, R0 ;  /* 0x000000ffff1b7224 */ /* 0x004fc600078e0000 */
[----:B------:R-:W2:Y:S01]  /*23120*/  LDL.LU R0, [R1+0x4e70] ;  /* 0x004e700001007983 */ /* 0x000ea20000300800 */
[----:B------:R-:W-:Y:S02]  /*23130*/  MOV R19, R29 ;  /* 0x0000001d00137202 */ /* 0x000fe40000000f00 */
[----:B----4-:R-:W-:Y:S01]  /*23140*/  MOV R21, R5 ;  /* 0x0000000500157202 */ /* 0x010fe20000000f00 */
[----:B---3--:R-:W-:Y:S04]  /*23150*/  STL.64 [R1+0x4e50], R26 ;  /* 0x004e501a01007387 */ /* 0x008fe80000100a00 */
[----:B-----5:R0:W-:Y:S04]  /*23160*/  STL.64 [R1+0x4e48], R24 ;  /* 0x004e481801007387 */ /* 0x0201e80000100a00 */
[----:B0-----:R-:W3:Y:S04]  /*23170*/  LDL.LU R24, [R1+0x110] ;  /* 0x0001100001187983 */ /* 0x001ee80000300800 */
[----:B------:R-:W3:Y:S04]  /*23180*/  LDL.LU R25, [R1+0x114] ;  /* 0x0001140001197983 */ /* 0x000ee80000300800 */
[----:B------:R-:W3:Y:S04]  /*23190*/  LDL.LU R26, [R1+0x118] ;  /* 0x00011800011a7983 */ /* 0x000ee80000300800 */
[----:B------:R-:W3:Y:S04]  /*231a0*/  LDL.LU R27, [R1+0x11c] ;  /* 0x00011c00011b7983 */ /* 0x000ee80000300800 */
[----:B------:R-:W4:Y:S04]  /*231b0*/  LDL.LU R16, [R1+0xe0] ;  /* 0x0000e00001107983 */ /* 0x000f280000300800 */
[----:B------:R-:W4:Y:S04]  /*231c0*/  LDL.LU R17, [R1+0xe4] ;  /* 0x0000e40001117983 */ /* 0x000f280000300800 */
[----:B------:R-:W4:Y:S04]  /*231d0*/  LDL.LU R18, [R1+0xe8] ;  /* 0x0000e80001127983 */ /* 0x000f280000300800 */
[----:B------:R-:W5:Y:S04]  /*231e0*/  LDL.LU R29, [R1+0x4e6c] ;  /* 0x004e6c00011d7983 */ /* 0x000f680000300800 */
[----:B------:R-:W-:Y:S04]  /*231f0*/  STL [R1+0x4dcc], R2 ;  /* 0x004dcc0201007387 */ /* 0x000fe80000100800 */
[----:B--2---:R-:W0:Y:S04]  /*23200*/  LDSM.16.MT88.4 R8, [R0+UR5+0x18000] ;  /* 0x018000050008783b */ /* 0x004e280008004200 */
[----:B0-----:R-:W-:Y:S01]  /*23210*/  STL [R1+0x40], R8 ;  /* 0x0000400801007387 */ /* 0x001fe20000100800 */
[----:B------:R-:W-:-:S03]  /*23220*/  IMAD.MOV.U32 R5, RZ, RZ, R11 ;  /* 0x000000ffff057224 */ /* 0x000fc600078e000b */
[----:B------:R-:W2:Y:S01]  /*23230*/  LDL.LU R11, [R1+0x4e68] ;  /* 0x004e6800010b7983 */ /* 0x000ea20000300800 */
[----:B------:R-:W-:Y:S01]  /*23240*/  IMAD.MOV.U32 R22, RZ, RZ, R4 ;  /* 0x000000ffff167224 */ /* 0x000fe200078e0004 */
[----:B------:R-:W-:Y:S01]  /*23250*/  MOV R23, R3 ;  /* 0x0000000300177202 */ /* 0x000fe20000000f00 */
[----:B------:R-:W-:Y:S01]  /*23260*/  IMAD.MOV.U32 R3, RZ, RZ, R9 ;  /* 0x000000ffff037224 */ /* 0x000fe200078e0009 */
[----:B------:R-:W-:-:S05]  /*23270*/  MOV R4, R10 ;  /* 0x0000000a00047202 */ /* 0x000fca0000000f00 */
[----:B------:R-:W-:Y:S01]  /*23280*/  HMMA.16816.F32 R20, R20, R6, R12 ;  /* 0x000000061414723c */ /* 0x000fe2000000180c */
[----:B------:R-:W-:Y:S04]  /*23290*/  LDSM.16.MT88.4 R12, [R0+UR5+0x18080] ;  /* 0x01808005000c783b */ /* 0x000fe80008004200 */
[----:B------:R-:W-:Y:S04]  /*232a0*/  STL [R1+0x4dd0], R3 ;  /* 0x004dd00301007387 */ /* 0x000fe80000100800 */
[----:B--2---:R-:W0:Y:S04]  /*232b0*/  LDSM.16.M88.4 R8, [R11+UR5+0x40180] ;  /* 0x040180050b08783b */ /* 0x004e280008000200 */
[----:B0-----:R-:W-:Y:S04]  /*232c0*/  STL [R1+0x4c64], R10 ;  /* 0x004c640a01007387 */ /* 0x001fe80000100800 */
[----:B------:R-:W-:Y:S04]  /*232d0*/  STL [R1+0x4c60], R11 ;  /* 0x004c600b01007387 */ /* 0x000fe80000100800 */
[----:B------:R0:W-:Y:S04]  /*232e0*/  STL.64 [R1+0x4dc0], R8 ;  /* 0x004dc00801007387 */ /* 0x0001e80000100a00 */
[----:B0-----:R-:W2:Y:S04]  /*232f0*/  LDL.LU R8, [R1+0x90] ;  /* 0x0000900001087983 */ /* 0x001ea80000300800 */
[----:B------:R-:W2:Y:S04]  /*23300*/  LDL.LU R9, [R1+0x94] ;  /* 0x0000940001097983 */ /* 0x000ea80000300800 */
[----:B------:R-:W2:Y:S04]  /*23310*/  LDL.LU R10, [R1+0x98] ;  /* 0x00009800010a7983 */ /* 0x000ea80000300800 */
[----:B------:R0:W-:Y:S04]  /*23320*/  STL.64 [R1+0x140], R20 ;  /* 0x0001401401007387 */ /* 0x0001e80000100a00 */
[----:B------:R1:W-:Y:S01]  /*23330*/  STL.64 [R1+0x148], R22 ;  /* 0x0001481601007387 */ /* 0x0003e20000100a00 */
[----:B0-----:R-:W-:Y:S01]  /*23340*/  IMAD.MOV.U32 R20, RZ, RZ, R12 ;  /* 0x000000ffff147224 */ /* 0x001fe200078e000c */
[----:B------:R-:W-:Y:S01]  /*23350*/  MOV R21, R13 ;  /* 0x0000000d00157202 */ /* 0x000fe20000000f00 */
[----:B-1----:R-:W-:Y:S01]  /*23360*/  IMAD.MOV.U32 R22, RZ, RZ, R14 ;  /* 0x000000ffff167224 */ /* 0x002fe200078e000e */
[----:B------:R-:W-:-:S02]  /*23370*/  MOV R23, R15 ;  /* 0x0000000f00177202 */ /* 0x000fc40000000f00 */
[----:B------:R-:W3:Y:S04]  /*23380*/  LDL.LU.64 R14, [R1+0x4e60] ;  /* 0x004e6000010e7983 */ /* 0x000ee80000300a00 */
[----:B------:R-:W3:Y:S01]  /*23390*/  LDL.LU.64 R12, [R1+0x4e58] ;  /* 0x004e5800010c7983 */ /* 0x000ee20000300a00 */
[----:B-----5:R-:W-:Y:S01]  /*233a0*/  MOV R11, R29 ;  /* 0x0000001d000b7202 */ /* 0x020fe20000000f00 */
[----:B---3--:R-:W-:Y:S02]  /*233b0*/  HMMA.16816.F32 R12, R12, R6, R24 ;  /* 0x000000060c0c723c */ /* 0x008fe40000001818 */
[----:B------:R-:W3:Y:S04]  /*233c0*/  LDL.LU.64 R26, [R1+0x4e50] ;  /* 0x004e5000011a7983 */ /* 0x000ee80000300a00 */
[----:B------:R-:W3:-:S13]  /*233d0*/  LDL.LU.64 R24, [R1+0x4e48] ;  /* 0x004e480001187983 */ /* 0x000eda0000300a00 */
        /* <DEDUP_REMOVED lines=18> */
[----:B------:R-:W3:Y:S04]  /*23500*/  LDL.LU.64 R14, [R1+0x4e30] ;  /* 0x004e3000010e7983 */ /* 0x000ee80000300a00 */
[----:B------:R-:W3:Y:S04]  /*23510*/  LDL.LU.64 R12, [R1+0x4e28] ;  /* 0x004e2800010c7983 */ /* 0x000ee80000300a00 */
[----:B------:R-:W-:Y:S01]  /*23520*/  STL [R1+0x4c88], R0 ;  /* 0x004c880001007387 */ /* 0x000fe20000100800 */
[----:B---3--:R-:W-:Y:S03]  /*23530*/  HMMA.16816.F32 R12, R12, R6, R24 ;  /* 0x000000060c0c723c */ /* 0x008fe60000001818 */
[----:B------:R-:W2:Y:S04]  /*23540*/  LDL.LU.64 R26, [R1+0x4e20] ;  /* 0x004e2000011a7983 */ /* 0x000ea80000300a00 */
[----:B------:R-:W2:-:S12]  /*23550*/  LDL.LU.64 R24, [R1+0x4e18] ;  /* 0x004e180001187983 */ /* 0x000e980000300a00 */
[----:B------:R-:W-:Y:S04]  /*23560*/  STL.64 [R1+0x90], R12 ;  /* 0x0000900c01007387 */ /* 0x000fe80000100a00 */
[----:B------:R0:W-:Y:S04]  /*23570*/  STL.64 [R1+0x98], R14 ;  /* 0x0000980e01007387 */ /* 0x0001e80000100a00 */
[----:B0-----:R-:W4:Y:S04]  /*23580*/  LDL.LU.64 R14, [R1+0x4e10] ;  /* 0x004e1000010e7983 */ /* 0x001f280000300a00 */
[----:B------:R-:W4:Y:S02]  /*23590*/  LDL.LU.64 R12, [R1+0x4e08] ;  /* 0x004e0800010c7983 */ /* 0x000f240000300a00 */
[----:B----4-:R-:W-:Y:S02]  /*235a0*/  HMMA.16816.F32 R12, R12, R6, R16 ;  /* 0x000000060c0c723c */ /* 0x010fe40000001810 */
[----:B------:R-:W2:Y:S04]  /*235b0*/  LDL.LU.64 R18, [R1+0x4e00] ;  /* 0x004e000001127983 */ /* 0x000ea80000300a00 */
[----:B------:R-:W2:-:S13]  /*235c0*/  LDL.LU.64 R16, [R1+0x4df8] ;  /* 0x004df80001107983 */ /* 0x000e9a0000300a00 */
[----:B------:R0:W-:Y:S04]  /*235d0*/  STL.64 [R1+0x80], R12 ;  /* 0x0000800c01007387 */ /* 0x0001e80000100a00 */
[----:B------:R1:W-:Y:S01]  /*235e0*/  STL.64 [R1+0x88], R14 ;  /* 0x0000880e01007387 */ /* 0x0003e20000100a00 */
[----:B0-----:R-:W-:Y:S01]  /*235f0*/  IMAD.MOV.U32 R12, RZ, RZ, R11 ;  /* 0x000000ffff0c7224 */ /* 0x001fe200078e000b */
[----:B------:R-:W-:Y:S01]  /*23600*/  MOV R13, R10 ;  /* 0x0000000a000d7202 */ /* 0x000fe20000000f00 */
[----:B-1----:R-:W-:Y:S01]  /*23610*/  IMAD.MOV.U32 R14, RZ, RZ, R9 ;  /* 0x000000ffff0e7224 */ /* 0x002fe200078e0009 */
[----:B------:R-:W-:-:S05]  /*23620*/  MOV R15, R8 ;  /* 0x00000008000f7202 */ /* 0x000fca0000000f00 */
[----:B------:R-:W-:Y:S04]  /*23630*/  STL.64 [R1+0x4d78], R14 ;  /* 0x004d780e01007387 */ /* 0x000fe80000100a00 */
[----:B------:R-:W-:Y:S01]  /*23640*/  STL.64 [R1+0x4d70], R12 ;  /* 0x004d700c01007387 */ /* 0x000fe20000100a00 */
[----:B--2---:R-:W-:Y:S03]  /*23650*/  HMMA.16816.F32 R8, R16, R6, R24 ;  /* 0x000000061008723c */ /* 0x004fe60000001818 */
[----:B------:R-:W2:-:S15]  /*23660*/  LDL.LU R24, [R1+0xc0] ;  /* 0x0000c00001187983 */ /* 0x000e9e0000300800 */
[----:B------:R-:W-:Y:S01]  /*23670*/  NOP ;  /* 0x0000000000007918 */ /* 0x000fe20000000000 */
[----:B------:R0:W-:Y:S04]  /*23680*/  STL.64 [R1+0x70], R8 ;  /* 0x0000700801007387 */ /* 0x0001e80000100a00 */
[----:B------:R1:W-:Y:S04]  /*23690*/  STL.64 [R1+0x78], R10 ;  /* 0x0000780a01007387 */ /* 0x0003e80000100a00 */
[----:B------:R-:W2:Y:S04]  /*236a0*/  LDL.LU R25, [R1+0xc4] ;  /* 0x0000c40001197983 */ /* 0x000ea80000300800 */
[----:B------:R-:W2:Y:S04]  /*236b0*/  LDL.LU R26, [R1+0xc8] ;  /* 0x0000c800011a7983 */ /* 0x000ea80000300800 */
[----:B------:R-:W2:Y:S04]  /*236c0*/  LDL.LU R27, [R1+0xcc] ;  /* 0x0000cc00011b7983 */ /* 0x000ea80000300800 */
[----:B0-----:R-:W3:Y:S04]  /*236d0*/  LDL.LU R8, [R1+0xb0] ;  /* 0x0000b00001087983 */ /* 0x001ee80000300800 */
[----:B------:R-:W3:Y:S04]  /*236e0*/  LDL.LU R9, [R1+0xb4] ;  /* 0x0000b40001097983 */ /* 0x000ee80000300800 */
[----:B-1----:R-:W3:Y:S04]  /*236f0*/  LDL.LU R10, [R1+0xb8] ;  /* 0x0000b800010a7983 */ /* 0x002ee80000300800 */
[----:B------:R-:W3:Y:S04]  /*23700*/  LDL.LU R11, [R1+0xbc] ;  /* 0x0000bc00010b7983 */ /* 0x000ee80000300800 */
[----:B------:R-:W4:Y:S04]  /*23710*/  LDL.LU R12, [R1+0x130] ;  /* 0x00013000010c7983 */ /* 0x000f280000300800 */
[----:B------:R-:W4:Y:S04]  /*23720*/  LDL.LU R13, [R1+0x134] ;  /* 0x00013400010d7983 */ /* 0x000f280000300800 */
[----:B------:R-:W5:Y:S04]  /*23730*/  LDL.LU R14, [R1+0x138] ;  /* 0x00013800010e7983 */ /* 0x000f680000300800 */
[----:B------:R-:W5:Y:S04]  /*23740*/  LDL.LU R15, [R1+0x13c] ;  /* 0x00013c00010f7983 */ /* 0x000f680000300800 */
[----:B-----5:R0:W-:Y:S04]  /*23750*/  STL.64 [R1+0x4d88], R14 ;  /* 0x004d880e01007387 */ /* 0x0201e80000100a00 */
[----:B----4-:R1:W-:Y:S01]  /*23760*/  STL.64 [R1+0x4d80], R12 ;  /* 0x004d800c01007387 */ /* 0x0103e20000100a00 */
        /* <DEDUP_REMOVED lines=8> */
[----:B------:R-:W-:Y:S04]  /*237f0*/  STL.64 [R1+0x4da8], R14 ;  /* 0x004da80e01007387 */ /* 0x000fe80000100a00 */
[----:B------:R0:W-:Y:S04]  /*23800*/  STL.64 [R1+0x4da0], R12 ;  /* 0x004da00c01007387 */ /* 0x0001e80000100a00 */
[----:B0-----:R-:W4:Y:S04]  /*23810*/  LDL.LU R12, [R1+0xa0] ;  /* 0x0000a000010c7983 */ /* 0x001f280000300800 */
[----:B------:R-:W4:Y:S04]  /*23820*/  LDL.LU R13, [R1+0xa4] ;  /* 0x0000a400010d7983 */ /* 0x000f280000300800 */
[----:B------:R-:W4:Y:S04]  /*23830*/  LDL.LU R14, [R1+0xa8] ;  /* 0x0000a800010e7983 */ /* 0x000f280000300800 */
[----:B------:R-:W4:Y:S04]  /*23840*/  LDL.LU R15, [R1+0xac] ;  /* 0x0000ac00010f7983 */ /* 0x000f280000300800 */
[----:B------:R-:W5:Y:S04]  /*23850*/  LDL.LU R16, [R1+0x120] ;  /* 0x0001200001107983 */ /* 0x000f680000300800 */
[----:B------:R-:W5:Y:S04]  /*23860*/  LDL.LU R17, [R1+0x124] ;  /* 0x0001240001117983 */ /* 0x000f680000300800 */
[----:B------:R-:W3:Y:S04]  /*23870*/  LDL.LU R18, [R1+0x128] ;  /* 0x0001280001127983 */ /* 0x000ee80000300800 */
[----:B------:R-:W3:Y:S01]  /*23880*/  LDL.LU R19, [R1+0x12c] ;  /* 0x00012c0001137983 */ /* 0x000ee20000300800 */
[----:B--2---:R-:W-:Y:S03]  /*23890*/  HMMA.16816.F32 R20, R20, R6, R24 ;  /* 0x000000061414723c */ /* 0x004fe60000001818 */
[----:B---3--:R-:W-:Y:S04]  /*238a0*/  STL.64 [R1+0x4d98], R18 ;  /* 0x004d981201007387 */ /* 0x008fe80000100a00 */
[----:B-----5:R0:W-:Y:S04]  /*238b0*/  STL.64 [R1+0x4d90], R16 ;  /* 0x004d901001007387 */ /* 0x0201e80000100a00 */
[----:B0-----:R-:W2:Y:S04]  /*238c0*/  LDL.LU R16, [R1+0x100] ;  /* 0x0001000001107983 */ /* 0x001ea80000300800 */
[----:B------:R-:W2:Y:S04]  /*238d0*/  LDL.LU R17, [R1+0x104] ;  /* 0x0001040001117983 */ /* 0x000ea80000300800 */
[----:B------:R-:W2:Y:S04]  /*238e0*/  LDL.LU R18, [R1+0x108] ;  /* 0x0001080001127983 */ /* 0x000ea80000300800 */
[----:B------:R-:W2:Y:S04]  /*238f0*/  LDL.LU R19, [R1+0x10c] ;  /* 0x00010c0001137983 */ /* 0x000ea80000300800 */
[----:B------:R-:W3:Y:S04]  /*23900*/  LDL.LU.64 R26, [R1+0x4de0] ;  /* 0x004de000011a7983 */ /* 0x000ee80000300a00 */
[----:B------:R-:W3:Y:S04]  /*23910*/  LDL.LU.64 R24, [R1+0x4dd8] ;  /* 0x004dd80001187983 */ /* 0x000ee80000300a00 */
[----:B------:R0:W-:Y:S04]  /*23920*/  STL.64 [R1+0x60], R20 ;  /* 0x0000601401007387 */ /* 0x0001e80000100a00 */
[----:B------:R1:W-:Y:S01]  /*23930*/  STL.64 [R1+0x68], R22 ;  /* 0x0000681601007387 */ /* 0x0003e20000100a00 */
[----:B0-----:R-:W-:Y:S01]  /*23940*/  IMAD.MOV.U32 R20, RZ, RZ, R3 ;  /* 0x000000ffff147224 */ /* 0x001fe200078e0003 */
[----:B------:R-:W-:-:S02]  /*23950*/  MOV R21, R2 ;  /* 0x0000000200157202 */ /* 0x000fc40000000f00 */
[----:B------:R-:W5:Y:S01]  /*23960*/  LDL.LU R3, [R1+0x4dd0] ;  /* 0x004dd00001037983 */ /* 0x000f620000300800 */
[----:B-1----:R-:W-:-:S03]  /*23970*/  IMAD.MOV.U32 R22, RZ, RZ, R28 ;  /* 0x000000ffff167224 */ /* 0x002fc600078e001c */
[----:B------:R-:W2:Y:S04]  /*23980*/  LDL.LU R2, [R1+0x4dcc] ;  /* 0x004dcc0001027983 */ /* 0x000ea80000300800 */
[----:B------:R-:W2:Y:S01]  /*23990*/  LDL.LU R28, [R1+0x4dc8] ;  /* 0x004dc800011c7983 */ /* 0x000ea20000300800 */
[----:B---3--:R-:W-:Y:S03]  /*239a0*/  HMMA.16816.F32 R24, R24, R6, R8 ;  /* 0x000000061818723c */ /* 0x008fe60000001808 */
[----:B------:R-:W4:-:S15]  /*239b0*/  LDL.LU.64 R8, [R1+0x4dc0] ;  /* 0x004dc00001087983 */ /* 0x000f1e0000300a00 */
[----:B------:R-:W-:Y:S01]  /*239c0*/  NOP ;  /* 0x0000000000007918 */ /* 0x000fe20000000000 */
[----:B------:R5:W-:Y:S01]  /*239d0*/  STL [R1+0x54], R25 ;  /* 0x0000541901007387 */ /* 0x000be20000100800 */
[----:B------:R-:W-:-:S03]  /*239e0*/  IMAD.MOV.U32 R0, RZ, RZ, R24 ;  /* 0x000000ffff007224 */ /* 0x000fc600078e0018 */
[----:B------:R0:W-:Y:S04]  /*239f0*/  STL [R1+0x58], R26 ;  /* 0x0000581a01007387 */ /* 0x0001e80000100800 */
[----:B------:R-:W4:Y:S01]  /*23a00*/  LDL.LU R24, [R1+0x40] ;  /* 0x0000400001187983 */ /* 0x000f220000300800 */
[----:B------:R-:W-:Y:S01]  /*23a10*/  MOV R23, R29 ;  /* 0x0000001d00177202 */ /* 0x000fe20000000f00 */
[----:B-----5:R-:W-:Y:S01]  /*23a20*/  IMAD.MOV.U32 R25, RZ, RZ, R3 ;  /* 0x000000ffff197224 */ /* 0x020fe200078e0003 */
[----:B------:R-:W-:Y:S01]  /*23a30*/  MOV R29, R27 ;  /* 0x0000001b001d7202 */ /* 0x000fe20000000f00 */
[----:B------:R-:W-:Y:S01]  /*23a40*/  IMAD.MOV.U32 R27, RZ, RZ, R5 ;  /* 0x000000ffff1b7224 */ /* 0x000fe200078e0005 */
[----:B------:R-:W3:Y:S01]  /*23a50*/  LDL.LU R3, [R1+0x4db8] ;  /* 0x004db80001037983 */ /* 0x000ee20000300800 */
[----:B0-----:R-:W-:-:S03]  /*23a60*/  MOV R26, R4 ;  /* 0x00000004001a7202 */ /* 0x001fc60000000f00 */
[----:B------:R-:W5:Y:S04]  /*23a70*/  LDL.LU R4, [R1+0x4db4] ;  /* 0x004db40001047983 */ /* 0x000f680000300800 */
[----:B------:R-:W2:Y:S04]  /*23a80*/  LDL.LU R5, [R1+0x4db0] ;  /* 0x004db00001057983 */ /* 0x000ea80000300800 */
[----:B------:R-:W-:Y:S04]  /*23a90*/  STL [R1+0x4cac], R0 ;  /* 0x004cac0001007387 */ /* 0x000fe80000100800 */
[----:B------:R-:W-:Y:S01]  /*23aa0*/  STL [R1+0x4ca0], R29 ;  /* 0x004ca01d01007387 */ /* 0x000fe20000100800 */
[----:B----4-:R-:W-:Y:S03]  /*23ab0*/  HMMA.16816.F32 R24, R24, R8, R12 ;  /* 0x000000081818723c */ /* 0x010fe6000000180c */
[----:B------:R-:W2:Y:S04]  /*23ac0*/  LDL.LU.64 R14, [R1+0x4da8] ;  /* 0x004da800010e7983 */ /* 0x000ea80000300a00 */
[----:B------:R-:W2:-:S12]  /*23ad0*/  LDL.LU.64 R12, [R1+0x4da0] ;  /* 0x004da000010c7983 */ /* 0x000e980000300a00 */
[----:B------:R-:W-:Y:S04]  /*23ae0*/  STL.64 [R1+0xb0], R24 ;  /* 0x0000b01801007387 */ /* 0x000fe80000100a00 */
[----:B------:R-:W-:Y:S04]  /*23af0*/  STL.64 [R1+0xb8], R26 ;  /* 0x0000b81a01007387 */ /* 0x000fe80000100a00 */
[----:B---3--:R-:W-:Y:S01]  /*23b00*/  LDSM.16.MT88.4 R24, [R3+UR5+0x18000] ;  /* 0x018000050318783b */ /* 0x008fe20008004200 */
[----:B--2---:R-:W-:Y:S03]  /*23b10*/  HMMA.16816.F32 R12, R12, R8, R16 ;  /* 0x000000080c0c723c */ /* 0x004fe60000001810 */
[----:B------:R-:W2:Y:S04]  /*23b20*/  LDL.LU.64 R18, [R1+0x4d98] ;  /* 0x004d980001127983 */ /* 0x000ea80000300a00 */
[----:B------:R-:W2:-:S12]  /*23b30*/  LDL.LU.64 R16, [R1+0x4d90] ;  /* 0x004d900001107983 */ /* 0x000e980000300a00 */
[----:B------:R-:W-:Y:S01]  /*23b40*/  MOV R10, R14 ;  /* 0x0000000e000a7202 */ /* 0x000fe20000000f00 */
[----:B------:R-:W-:Y:S01]  /*23b50*/  STL.64 [R1+0xa0], R12 ;  /* 0x0000a00c01007387 */ /* 0x000fe20000100a00 */
[----:B------:R-:W-:-:S03]  /*23b60*/  IMAD.MOV.U32 R11, RZ, RZ, R15 ;  /* 0x000000ffff0b7224 */ /* 0x000fc600078e000f */
[----:B------:R-:W0:Y:S04]  /*23b70*/  LDSM.16.MT88.4 R12, [R3+UR5+0x18080] ;  /* 0x01808005030c783b */ /* 0x000e280008004200 */
[----:B------:R-:W-:Y:S04]  /*23b80*/  STL [R1+0x4ca8], R11 ;  /* 0x004ca80b01007387 */ /* 0x000fe80000100800 */
[----:B------:R0:W-:Y:S02]  /*23b90*/  STL [R1+0x4ca4], R10 ;  /* 0x004ca40a01007387 */ /* 0x0001e40000100800 */
[----:B0-----:R-:W-:Y:S01]  /*23ba0*/  MOV R10, R14 ;  /* 0x0000000e000a7202 */ /* 0x001fe20000000f00 */
[----:B------:R-:W-:Y:S01]  /*23bb0*/  IMAD.MOV.U32 R0, RZ, RZ, R15 ;  /* 0x000000ffff007224 */ /* 0x000fe200078e000f */
[----:B------:R-:W-:Y:S01]  /*23bc0*/  MOV R29, R12 ;  /* 0x0000000c001d7202 */ /* 0x000fe20000000f00 */
[----:B------:R-:W-:Y:S01]  /*23bd0*/  IMAD.MOV.U32 R11, RZ, RZ, R13 ;  /* 0x000000ffff0b7224 */ /* 0x000fe200078e000d */
        /* <DEDUP_REMOVED lines=12> */
[----:B0-----:R-:W-:-:S02]  /*23ca0*/  MOV R10, R20 ;  /* 0x00000014000a7202 */ /* 0x001fc40000000f00 */
[----:B------:R-:W-:Y:S04]  /*23cb0*/  STL [R1+0x24], R21 ;  /* 0x0000241501007387 */ /* 0x000fe80000100800 */
[----:B------:R-:W-:Y:S04]  /*23cc0*/  STL.64 [R1+0x28], R22 ;  /* 0x0000281601007387 */ /* 0x000fe80000100a00 */
[----:B------:R-:W-:Y:S04]  /*23cd0*/  STL [R1+0x4d68], R10 ;  /* 0x004d680a01007387 */ /* 0x000fe80000100800 */
[----:B------:R-:W-:Y:S01]  /*23ce0*/  LDSM.16.MT88.4 R20, [R28+UR5+0x18080] ;  /* 0x018080051c14783b */ /* 0x000fe20008004200 */
[----:B--2---:R-:W-:Y:S03]  /*23cf0*/  HMMA.16816.F32 R16, R12, R8, R16 ;  /* 0x000000080c10723c */ /* 0x004fe60000001810 */
[----:B------:R-:W0:-:S15]  /*23d00*/  LDSM.16.MT88.4 R12, [R3+UR5+0x18180] ;  /* 0x01818005030c783b */ /* 0x000e1e0008004200 */
[----:B------:R-:W-:Y:S01]  /*23d10*/  NOP ;  /* 0x0000000000007918 */ /* 0x000fe20000000000 */
[----:B------:R-:W-:Y:S04]  /*23d20*/  STL.64 [R1+0x110], R16 ;  /* 0x0001101001007387 */ /* 0x000fe80000100a00 */
[----:B------:R-:W-:Y:S04]  /*23d30*/  STL.64 [R1+0x118], R18 ;  /* 0x0001181201007387 */ /* 0x000fe80000100a00 */
[----:B------:R-:W-:Y:S01]  /*23d40*/  LDSM.16.MT88.4 R16, [R28+UR5+0x18100] ;  /* 0x018100051c10783b */ /* 0x000fe20008004200 */
[----:B0-----:R-:W-:Y:S01]  /*23d50*/  IMAD.MOV.U32 R0, RZ, RZ, R13 ;  /* 0x000000ffff007224 */ /* 0x001fe200078e000d */
[----:B------:R-:W-:-:S02]  /*23d60*/  MOV R11, R14 ;  /* 0x0000000e000b7202 */ /* 0x000fc40000000f00 */
[----:B------:R-:W-:Y:S01]  /*23d70*/  STL [R1+0x10], R12 ;  /* 0x0000100c01007387 */ /* 0x000fe20000100800 */
[----:B------:R-:W-:-:S03]  /*23d80*/  IMAD.MOV.U32 R29, RZ, RZ, R15 ;  /* 0x000000ffff1d7224 */ /* 0x000fc600078e000f */
[----:B------:R-:W0:Y:S04]  /*23d90*/  LDSM.16.MT88.4 R12, [R28+UR5+0x18000] ;  /* 0x018000051c0c783b */ /* 0x000e280008004200 */
[----:B------:R-:W-:Y:S04]  /*23da0*/  STL [R1+0x4cb0], R3 ;  /* 0x004cb00301007387 */ /* 0x000fe80000100800 */
[----:B0-----:R-:W-:Y:S04]  /*23db0*/  STL.64 [R1], R12 ;  /* 0x0000000c01007387 */ /* 0x001fe80000100a00 */
[----:B------:R-:W-:Y:S04]  /*23dc0*/  STL.64 [R1+0x4ce8], R22 ;  /* 0x004ce81601007387 */ /* 0x000fe80000100a00 */
[----:B------:R0:W-:Y:S04]  /*23dd0*/  STL.64 [R1+0x4ce0], R20 ;  /* 0x004ce01401007387 */ /* 0x0001e80000100a00 */
[----:B0-----:R-:W2:Y:S04]  /*23de0*/  LDL.LU R20, [R1+0x150] ;  /* 0x0001500001147983 */ /* 0x001ea80000300800 */
[----:B------:R-:W2:Y:S01]  /*23df0*/  LDL.LU R21, [R1+0x154] ;  /* 0x0001540001157983 */ /* 0x000ea20000300800 */
[----:B------:R-:W-:Y:S01]  /*23e00*/  MOV R10, R14 ;  /* 0x0000000e000a7202 */ /* 0x000fe20000000f00 */
[----:B------:R-:W-:-:S02]  /*23e10*/  IMAD.MOV.U32 R3, RZ, RZ, R15 ;  /* 0x000000ffff037224 */ /* 0x000fc400078e000f */
[----:B------:R-:W0:Y:S01]  /*23e20*/  LDSM.16.MT88.4 R12, [R28+UR5+0x18180] ;  /* 0x018180051c0c783b */ /* 0x000e220008004200 */
[----:B------:R-:W-:Y:S01]  /*23e30*/  MOV R22, R5 ;  /* 0x0000000500167202 */ /* 0x000fe20000000f00 */
[----:B-----5:R-:W-:Y:S02]  /*23e40*/  IMAD.MOV.U32 R23, RZ, RZ, R4 ;  /* 0x000000ffff177224 */ /* 0x020fe400078e0004 */
[----:B------:R-:W1:Y:S04]  /*23e50*/  LDSM.16.MT88.4 R4, [R2+UR5+0x18000] ;  /* 0x018000050204783b */ /* 0x000e680008004200 */
[----:B------:R-:W-:Y:S04]  /*23e60*/  STL.64 [R1+0x4cd8], R18 ;  /* 0x004cd81201007387 */ /* 0x000fe80000100a00 */
[----:B------:R-:W-:Y:S04]  /*23e70*/  STL.64 [R1+0x4cd0], R16 ;  /* 0x004cd01001007387 */ /* 0x000fe80000100a00 */
[----:B0-----:R-:W-:Y:S04]  /*23e80*/  STL [R1+0x4cbc], R14 ;  /* 0x004cbc0e01007387 */ /* 0x001fe80000100800 */
[----:B------:R-:W-:Y:S04]  /*23e90*/  STL [R1+0x4cb8], R15 ;  /* 0x004cb80f01007387 */ /* 0x000fe80000100800 */
[----:B------:R-:W-:Y:S04]  /*23ea0*/  STL.64 [R1+0x4d30], R12 ;  /* 0x004d300c01007387 */ /* 0x000fe80000100a00 */
[----:B------:R-:W-:Y:S04]  /*23eb0*/  STL [R1+0x4cb4], R28 ;  /* 0x004cb41c01007387 */ /* 0x000fe80000100800 */
[----:B-1----:R-:W-:Y:S04]  /*23ec0*/  STL.64 [R1+0x4c98], R6 ;  /* 0x004c980601007387 */ /* 0x002fe80000100a00 */
[----:B------:R0:W-:Y:S04]  /*23ed0*/  STL.64 [R1+0x4c90], R4 ;  /* 0x004c900401007387 */ /* 0x0001e80000100a00 */
[----:B0-----:R-:W3:Y:S01]  /*23ee0*/  LDL.LU R4, [R1+0x90] ;  /* 0x0000900001047983 */ /* 0x001ee20000300800 */
[----:B--2---:R-:W-:Y:S03]  /*23ef0*/  HMMA.16816.F32 R12, R24, R8, R20 ;  /* 0x00000008180c723c */ /* 0x004fe60000001814 */
[----:B------:R-:W0:-:S15]  /*23f00*/  LDSM.16.MT88.4 R24, [R2+UR5+0x18080] ;  /* 0x018080050218783b */ /* 0x000e1e0008004200 */
[----:B------:R-:W-:Y:S01]  /*23f10*/  NOP ;  /* 0x0000000000007918 */ /* 0x000fe20000000000 */
[----:B------:R-:W-:Y:S04]  /*23f20*/  STL.64 [R1+0x150], R12 ;  /* 0x0001500c01007387 */ /* 0x000fe80000100a00 */
[----:B------:R-:W-:Y:S04]  /*23f30*/  STL.64 [R1+0x158], R14 ;  /* 0x0001580e01007387 */ /* 0x000fe80000100a00 */
[----:B------:R-:W3:Y:S04]  /*23f40*/  LDL.LU R5, [R1+0x94] ;  /* 0x0000940001057983 */ /* 0x000ee80000300800 */
[----:B------:R-:W2:Y:S04]  /*23f50*/  LDL.LU R6, [R1+0x98] ;  /* 0x0000980001067983 */ /* 0x000ea80000300800 */
[----:B------:R-:W2:Y:S04]  /*23f60*/  LDL.LU R7, [R1+0x9c] ;  /* 0x00009c0001077983 */ /* 0x000ea80000300800 */
[----:B------:R-:W4:Y:S04]  /*23f70*/  LDL.LU R20, [R1] ;  /* 0x0000000001147983 */ /* 0x000f280000300800 */
[----:B------:R-:W4:Y:S01]  /*23f80*/  LDL.LU R21, [R1+0x4] ;  /* 0x0000040001157983 */ /* 0x000f220000300800 */
[----:B------:R-:W-:Y:S01]  /*23f90*/  MOV R22, R10 ;  /* 0x0000000a00167202 */ /* 0x000fe20000000f00 */
[----:B------:R-:W-:-:S02]  /*23fa0*/  IMAD.MOV.U32 R23, RZ, RZ, R3 ;  /* 0x000000ffff177224 */ /* 0x000fc400078e0003 */
[----:B------:R-:W5:Y:S04]  /*23fb0*/  LDL.LU R10, [R1+0x4d68] ;  /* 0x004d6800010a7983 */ /* 0x000f680000300800 */
[----:B------:R-:W-:Y:S04]  /*23fc0*/  STL.64 [R1+0x4d08], R22 ;  /* 0x004d081601007387 */ /* 0x000fe80000100a00 */
[----:B----4-:R1:W-:Y:S04]  /*23fd0*/  STL.64 [R1+0x4d00], R20 ;  /* 0x004d001401007387 */ /* 0x0103e80000100a00 */
[----:B------:R-:W4:Y:S04]  /*23fe0*/  LDL.LU R16, [R1+0x170] ;  /* 0x0001700001107983 */ /* 0x000f280000300800 */
[----:B------:R-:W4:Y:S04]  /*23ff0*/  LDL.LU R17, [R1+0x174] ;  /* 0x0001740001117983 */ /* 0x000f280000300800 */
[----:B------:R-:W2:Y:S04]  /*24000*/  LDL.LU R18, [R1+0x178] ;  /* 0x0001780001127983 */ /* 0x000ea80000300800 */
[----:B------:R-:W2:Y:S04]  /*24010*/  LDL.LU R19, [R1+0x17c] ;  /* 0x00017c0001137983 */ /* 0x000ea80000300800 */
[----:B-1----:R-:W2:Y:S01]  /*24020*/  LDL.LU R20, [R1+0x10] ;  /* 0x0000100001147983 */ /* 0x002ea20000300800 */
[----:B------:R-:W-:Y:S01]  /*24030*/  IMAD.MOV.U32 R22, RZ, RZ, R11 ;  /* 0x000000ffff167224 */ /* 0x000fe200078e000b */
[----:B------:R-:W-:-:S02]  /*24040*/  MOV R23, R29 ;  /* 0x0000001d00177202 */ /* 0x000fc40000000f00 */
[----:B------:R-:W-:Y:S02]  /*24050*/  MOV R21, R0 ;  /* 0x0000000000157202 */ /* 0x000fe40000000f00 */
[----:B------:R-:W3:Y:S04]  /*24060*/  LDL.LU R0, [R1+0x4d64] ;  /* 0x004d640001007983 */ /* 0x000ee80000300800 */
[----:B------:R-:W3:Y:S04]  /*24070*/  LDL.LU R11, [R1+0x4d60] ;  /* 0x004d6000010b7983 */ /* 0x000ee80000300800 */
[----:B------:R-:W3:Y:S04]  /*24080*/  LDL.LU R29, [R1+0x4d5c] ;  /* 0x004d5c00011d7983 */ /* 0x000ee80000300800 */
[----:B------:R-:W-:Y:S04]  /*24090*/  STL.64 [R1+0x4d28], R22 ;  /* 0x004d281601007387 */ /* 0x000fe80000100a00 */
[----:B--2---:R5:W-:Y:S02]  /*240a0*/  STL.64 [R1+0x4d20], R20 ;  /* 0x004d201401007387 */ /* 0x004be40000100a00 */
[----:B-----5:R-:W-:-:S02]  /*240b0*/  IMAD.MOV.U32 R20, RZ, RZ, R10 ;  /* 0x000000ffff147224 */ /* 0x020fc400078e000a */
[----:B------:R-:W2:Y:S04]  /*240c0*/  LDL.LU R10, [R1+0x4d58] ;  /* 0x004d5800010a7983 */ /* 0x000ea80000300800 */
[----:B------:R-:W5:Y:S04]  /*240d0*/  LDL.LU R21, [R1+0x24] ;  /* 0x0000240001157983 */ /* 0x000f680000300800 */
[----:B------:R-:W2:Y:S04]  /*240e0*/  LDL.LU R22, [R1+0x28] ;  /* 0x0000280001167983 */ /* 0x000ea80000300800 */
[----:B------:R-:W2:Y:S04]  /*240f0*/  LDL.LU R23, [R1+0x2c] ;  /* 0x00002c0001177983 */ /* 0x000ea80000300800 */
[----:B--2---:R-:W-:Y:S04]  /*24100*/  STL.64 [R1+0x4d40], R22 ;  /* 0x004d401601007387 */ /* 0x004fe80000100a00 */
[----:B-----5:R-:W-:Y:S04]  /*24110*/  STL.64 [R1+0x4d38], R20 ;  /* 0x004d381401007387 */ /* 0x020fe80000100a00 */
[----:B------:R-:W2:Y:S04]  /*24120*/  LDL.LU R12, [R1+0x190] ;  /* 0x00019000010c7983 */ /* 0x000ea80000300800 */
[----:B------:R-:W2:Y:S04]  /*24130*/  LDL.LU R13, [R1+0x194] ;  /* 0x00019400010d7983 */ /* 0x000ea80000300800 */
[----:B------:R-:W5:Y:S04]  /*24140*/  LDL.LU R14, [R1+0x198] ;  /* 0x00019800010e7983 */ /* 0x000f680000300800 */
[----:B------:R-:W5:Y:S04]  /*24150*/  LDL.LU R15, [R1+0x19c] ;  /* 0x00019c00010f7983 */ /* 0x000f680000300800 */
[----:B-----5:R-:W-:Y:S04]  /*24160*/  STL.64 [R1+0x4d50], R14 ;  /* 0x004d500e01007387 */ /* 0x020fe80000100a00 */
[----:B--2---:R1:W-:Y:S04]  /*24170*/  STL.64 [R1+0x4d48], R12 ;  /* 0x004d480c01007387 */ /* 0x0043e80000100a00 */
[----:B-1----:R-:W2:Y:S04]  /*24180*/  LDL.LU R12, [R1+0x1a0] ;  /* 0x0001a000010c7983 */ /* 0x002ea80000300800 */
[----:B------:R-:W2:Y:S04]  /*24190*/  LDL.LU R13, [R1+0x1a4] ;  /* 0x0001a400010d7983 */ /* 0x000ea80000300800 */
[----:B------:R-:W2:Y:S04]  /*241a0*/  LDL.LU R14, [R1+0x1a8] ;  /* 0x0001a800010e7983 */ /* 0x000ea80000300800 */
[----:B------:R-:W2:Y:S04]  /*241b0*/  LDL.LU R15, [R1+0x1ac] ;  /* 0x0001ac00010f7983 */ /* 0x000ea80000300800 */
[----:B------:R-:W-:Y:S04]  /*241c0*/  STL.64 [R1+0x4cf8], R18 ;  /* 0x004cf81201007387 */ /* 0x000fe80000100a00 */
[----:B----4-:R1:W-:Y:S04]  /*241d0*/  STL.64 [R1+0x4cf0], R16 ;  /* 0x004cf01001007387 */ /* 0x0103e80000100a00 */
[----:B-1----:R-:W4:Y:S04]  /*241e0*/  LDL.LU R16, [R1+0x140] ;  /* 0x0001400001107983 */ /* 0x002f280000300800 */
[----:B------:R-:W4:Y:S04]  /*241f0*/  LDL.LU R17, [R1+0x144] ;  /* 0x0001440001117983 */ /* 0x000f280000300800 */
[----:B------:R-:W5:Y:S04]  /*24200*/  LDL.LU R18, [R1+0x148] ;  /* 0x0001480001127983 */ /* 0x000f680000300800 */
[----:B------:R-:W5:Y:S01]  /*24210*/  LDL.LU R19, [R1+0x14c] ;  /* 0x00014c0001137983 */ /* 0x000f620000300800 */
[----:B---3--:R-:W-:Y:S01]  /*24220*/  MOV R20, R29 ;  /* 0x0000001d00147202 */ /* 0x008fe20000000f00 */
[----:B------:R-:W-:Y:S01]  /*24230*/  IMAD.MOV.U32 R21, RZ, RZ, R11 ;  /* 0x000000ffff157224 */ /* 0x000fe200078e000b */
[----:B------:R-:W-:Y:S01]  /*24240*/  MOV R22, R10 ;  /* 0x0000000a00167202 */ /* 0x000fe20000000f00 */
[----:B------:R-:W-:-:S07]  /*24250*/  IMAD.MOV.U32 R23, RZ, RZ, R0 ;  /* 0x000000ffff177224 */ /* 0x000fce00078e0000 */
[-C--:B--2---:R-:W-:Y:S01]  /*24260*/  HMMA.16816.F32 R20, R20, R8.reuse, R12 ;  /* 0x000000081414723c */ /* 0x084fe2000000180c */
[----:B-----5:R-:W-:Y:S04]  /*24270*/  STL.64 [R1+0x4d18], R18 ;  /* 0x004d181201007387 */ /* 0x020fe80000100a00 */
[----:B----4-:R1:W-:Y:S04]  /*24280*/  STL.64 [R1+0x4d10], R16 ;  /* 0x004d101001007387 */ /* 0x0103e80000100a00 */
[----:B-1----:R-:W2:Y:S04]  /*24290*/  LDL.LU R16, [R1+0x180] ;  /* 0x0001800001107983 */ /* 0x002ea80000300800 */
[----:B------:R-:W2:Y:S04]  /*242a0*/  LDL.LU R17, [R1+0x184] ;  /* 0x0001840001117983 */ /* 0x000ea80000300800 */
[----:B------:R-:W2:Y:S04]  /*242b0*/  LDL.LU R18, [R1+0x188] ;  /* 0x0001880001127983 */ /* 0x000ea80000300800 */
[----:B------:R-:W2:Y:S04]  /*242c0*/  LDL.LU R19, [R1+0x18c] ;  /* 0x00018c0001137983 */ /* 0x000ea80000300800 */
[----:B------:R-:W-:Y:S04]  /*242d0*/  STL.64 [R1+0x4cc8], R6 ;  /* 0x004cc80601007387 */ /* 0x000fe80000100a00 */
[----:B------:R1:W-:Y:S04]  /*242e0*/  STL.64 [R1+0x4cc0], R4 ;  /* 0x004cc00401007387 */ /* 0x0003e80000100a00 */
        /* <DEDUP_REMOVED lines=10> */
[----:B------:R-:W5:Y:S04]  /*24390*/  LDL.LU.64 R14, [R1+0x4d50] ;  /* 0x004d5000010e7983 */ /* 0x000f680000300a00 */
[----:B------:R-:W5:Y:S04]  /*243a0*/  LDL.LU.64 R12, [R1+0x4d48] ;  /* 0x004d4800010c7983 */ /* 0x000f680000300a00 */
[----:B------:R-:W-:Y:S04]  /*243b0*/  STL.64 [R1+0x130], R20 ;  /* 0x0001301401007387 */ /* 0x000fe80000100a00 */
[----:B------:R-:W-:Y:S04]  /*243c0*/  STL.64 [R1+0x138], R22 ;  /* 0x0001381601007387 */ /* 0x000fe80000100a00 */
[----:B------:R-:W0:Y:S02]  /*243d0*/  LDSM.16.MT88.4 R20, [R2+UR5+0x18100] ;  /* 0x018100050214783b */ /* 0x000e240008004200 */
[----:B0-----:R-:W-:Y:S01]  /*243e0*/  MOV R10, R22 ;  /* 0x00000016000a7202 */ /* 0x001fe20000000f00 */
[----:B------:R-:W-:Y:S01]  /*243f0*/  IMAD.MOV.U32 R29, RZ, RZ, R23 ;  /* 0x000000ffff1d7224 */ /* 0x000fe200078e0017 */
[----:B------:R-:W-:Y:S01]  /*24400*/  MOV R0, R20 ;  /* 0x0000001400007202 */ /* 0x000fe20000000f00 */
[----:B------:R-:W-:Y:S01]  /*24410*/  IMAD.MOV.U32 R11, RZ, RZ, R21 ;  /* 0x000000ffff0b7224 */ /* 0x000fe200078e0015 */
[----:B------:R-:W5:Y:S04]  /*24420*/  LDL.LU.64 R22, [R1+0x4d40] ;  /* 0x004d400001167983 */ /* 0x000f680000300a00 */
[----:B------:R-:W5:Y:S02]  /*24430*/  LDL.LU.64 R20, [R1+0x4d38] ;  /* 0x004d380001147983 */ /* 0x000f640000300a00 */
[----:B-----5:R-:W-:Y:S02]  /*24440*/  HMMA.16816.F32 R20, R20, R8, R12 ;  /* 0x000000081414723c */ /* 0x020fe4000000180c */
[----:B------:R-:W5:-:S15]  /*24450*/  LDL.LU.64 R12, [R1+0x4d30] ;  /* 0x004d3000010c7983 */ /* 0x000f5e0000300a00 */
[----:B------:R-:W-:Y:S02]  /*24460*/  NOP ;  /* 0x0000000000007918 */ /* 0x000fe40000000000 */
        /* <DEDUP_REMOVED lines=21> */
[----:B------:R0:W-:Y:S01]  /*245c0*/  STL [R1+0x148], R22 ;  /* 0x0001481601007387 */ /* 0x0001e20000100800 */
[----:B------:R-:W-:-:S03]  /*245d0*/  MOV R2, R23 ;  /* 0x0000001700027202 */ /* 0x000fc60000000f00 */
[----:B0-----:R-:W2:Y:S04]  /*245e0*/  LDL.LU.64 R22, [R1+0x4ce8] ;  /* 0x004ce80001167983 */ /* 0x001ea80000300a00 */
[----:B------:R-:W2:Y:S04]  /*245f0*/  LDL.LU.64 R20, [R1+0x4ce0] ;  /* 0x004ce00001147983 */ /* 0x000ea80000300a00 */
[----:B------:R-:W-:Y:S01]  /*24600*/  STL [R1+0x4c34], R2 ;  /* 0x004c340201007387 */ /* 0x000fe20000100800 */
[----:B--2---:R-:W-:Y:S03]  /*24610*/  HMMA.16816.F32 R20, R20, R8, R16 ;  /* 0x000000081414723c */ /* 0x004fe60000001810 */
[----:B------:R-:W3:Y:S04]  /*24620*/  LDL.LU.64 R18, [R1+0x4cd8] ;  /* 0x004cd80001127983 */ /* 0x000ee80000300a00 */
[----:B------:R-:W3:-:S12]  /*24630*/  LDL.LU.64 R16, [R1+0x4cd0] ;  /* 0x004cd00001107983 */ /* 0x000ed80000300a00 */
[----:B------:R0:W-:Y:S04]  /*24640*/  STL.64 [R1+0x180], R20 ;  /* 0x0001801401007387 */ /* 0x0001e80000100a00 */
[----:B------:R1:W-:Y:S04]  /*24650*/  STL.64 [R1+0x188], R22 ;  /* 0x0001881601007387 */ /* 0x0003e80000100a00 */
[----:B0-----:R-:W2:Y:S04]  /*24660*/  LDL.LU R20, [R1+0x70] ;  /* 0x0000700001147983 */ /* 0x001ea80000300800 */
[----:B------:R-:W2:Y:S04]  /*24670*/  LDL.LU R21, [R1+0x74] ;  /* 0x0000740001157983 */ /* 0x000ea80000300800 */
[----:B-1----:R-:W2:Y:S04]  /*24680*/  LDL.LU R22, [R1+0x78] ;  /* 0x0000780001167983 */ /* 0x002ea80000300800 */
[----:B------:R-:W2:Y:S01]  /*24690*/  LDL.LU R23, [R1+0x7c] ;  /* 0x00007c0001177983 */ /* 0x000ea20000300800 */
[----:B---3--:R-:W-:Y:S03]  /*246a0*/  HMMA.16816.F32 R16, R16, R8, R4 ;  /* 0x000000081010723c */ /* 0x008fe60000001804 */
[----:B------:R-:W5:Y:S04]  /*246b0*/  LDL.LU.64 R6, [R1+0x4cc8] ;  /* 0x004cc80001067983 */ /* 0x000f680000300a00 */
[----:B------:R-:W5:-:S12]  /*246c0*/  LDL.LU.64 R4, [R1+0x4cc0] ;  /* 0x004cc00001047983 */ /* 0x000f580000300a00 */
[----:B------:R0:W-:Y:S04]  /*246d0*/  STL.64 [R1+0x170], R16 ;  /* 0x0001701001007387 */ /* 0x0001e80000100a00 */
[----:B------:R1:W-:Y:S01]  /*246e0*/  STL.64 [R1+0x178], R18 ;  /* 0x0001781201007387 */ /* 0x0003e20000100a00 */
[----:B0-----:R-:W-:Y:S01]  /*246f0*/  IMAD.MOV.U32 R16, RZ, RZ, R14 ;  /* 0x000000ffff107224 */ /* 0x001fe200078e000e */
[----:B------:R-:W-:Y:S02]  /*24700*/  MOV R17, R15 ;  /* 0x0000000f00117202 */ /* 0x000fe40000000f00 */
[----:B------:R-:W5:Y:S04]  /*24710*/  LDL.LU R14, [R1+0x4cbc] ;  /* 0x004cbc00010e7983 */ /* 0x000f680000300800 */
[----:B------:R-:W5:Y:S01]  /*24720*/  LDL.LU R15, [R1+0x4cb8] ;  /* 0x004cb800010f7983 */ /* 0x000f620000300800 */
[----:B-1----:R-:W-:Y:S01]  /*24730*/  IMAD.MOV.U32 R18, RZ, RZ, R28 ;  /* 0x000000ffff127224 */ /* 0x002fe200078e001c */
[----:B------:R-:W-:-:S02]  /*24740*/  MOV R19, R3 ;  /* 0x0000000300137202 */ /* 0x000fc40000000f00 */
[----:B------:R-:W3:Y:S04]  /*24750*/  LDL.LU R28, [R1+0x4cb4] ;  /* 0x004cb400011c7983 */ /* 0x000ee80000300800 */
[----:B------:R-:W2:Y:S04]  /*24760*/  LDL.LU R3, [R1+0x4cb0] ;  /* 0x004cb00001037983 */ /* 0x000ea80000300800 */
[----:B------:R-:W-:Y:S04]  /*24770*/  STL.64 [R1+0x4c70], R18 ;  /* 0x004c701201007387 */ /* 0x000fe80000100a00 */
[----:B------:R0:W-:Y:S02]  /*24780*/  STL.64 [R1+0x4c68], R16 ;  /* 0x004c681001007387 */ /* 0x0001e40000100a00 */
[----:B0-----:R-:W-:Y:S01]  /*24790*/  IMAD.MOV.U32 R16, RZ, RZ, R0 ;  /* 0x000000ffff107224 */ /* 0x001fe200078e0000 */
[----:B------:R-:W-:Y:S01]  /*247a0*/  MOV R17, R11 ;  /* 0x0000000b00117202 */ /* 0x000fe20000000f00 */
[----:B------:R-:W2:Y:S04]  /*247b0*/  LDL.LU R0, [R1+0x4cac] ;  /* 0x004cac0001007983 */ /* 0x000ea80000300800 */
[----:B------:R-:W3:Y:S01]  /*247c0*/  LDL.LU R11, [R1+0x4ca8] ;  /* 0x004ca800010b7983 */ /* 0x000ee20000300800 */
[----:B------:R-:W-:Y:S01]  /*247d0*/  IMAD.MOV.U32 R18, RZ, RZ, R10 ;  /* 0x000000ffff127224 */ /* 0x000fe200078e000a */
[----:B------:R-:W-:-:S02]  /*247e0*/  MOV R19, R29 ;  /* 0x0000001d00137202 */ /* 0x000fc40000000f00 */
[----:B------:R-:W3:Y:S04]  /*247f0*/  LDL.LU R10, [R1+0x4ca4] ;  /* 0x004ca400010a7983 */ /* 0x000ee80000300800 */
[----:B------:R-:W3:Y:S01]  /*24800*/  LDL.LU R29, [R1+0x4ca0] ;  /* 0x004ca000011d7983 */ /* 0x000ee20000300800 */
[----:B-----5:R-:W-:Y:S03]  /*24810*/  HMMA.16816.F32 R12, R12, R8, R4 ;  /* 0x000000080c0c723c */ /* 0x020fe60000001804 */
[----:B------:R-:W4:Y:S04]  /*24820*/  LDL.LU.64 R6, [R1+0x4c98] ;  /* 0x004c980001067983 */ /* 0x000f280000300a00 */
[----:B------:R-:W4:-:S12]  /*24830*/  LDL.LU.64 R4, [R1+0x4c90] ;  /* 0x004c900001047983 */ /* 0x000f180000300a00 */
[----:B------:R2:W-:Y:S04]  /*24840*/  STL.64 [R1+0xe0], R12 ;  /* 0x0000e00c01007387 */ /* 0x0005e80000100a00 */
[----:B------:R0:W-:Y:S01]  /*24850*/  STL.64 [R1+0xe8], R14 ;  /* 0x0000e80e01007387 */ /* 0x0001e20000100a00 */
[----:B--2---:R-:W-:-:S03]  /*24860*/  IMAD.MOV.U32 R12, RZ, RZ, R0 ;  /* 0x000000ffff0c7224 */ /* 0x004fc600078e0000 */
[----:B------:R-:W2:Y:S04]  /*24870*/  LDL.LU R0, [R1+0x4c88] ;  /* 0x004c880001007983 */ /* 0x000ea80000300800 */
[----:B------:R-:W5:Y:S04]  /*24880*/  LDL.LU R13, [R1+0x54] ;  /* 0x00005400010d7983 */ /* 0x000f680000300800 */
[----:B0-----:R-:W5:Y:S01]  /*24890*/  LDL.LU R14, [R1+0x58] ;  /* 0x00005800010e7983 */ /* 0x001f620000300800 */
[----:B----4-:R-:W-:Y:S03]  /*248a0*/  HMMA.16816.F32 R4, R4, R8, R24 ;  /* 0x000000080404723c */ /* 0x010fe60000001818 */
[----:B------:R-:W4:Y:S04]  /*248b0*/  LDL.LU.64 R26, [R1+0x4c80] ;  /* 0x004c8000011a7983 */ /* 0x000f280000300a00 */
[----:B------:R-:W4:-:S12]  /*248c0*/  LDL.LU.64 R24, [R1+0x4c78] ;  /* 0x004c780001187983 */ /* 0x000f180000300a00 */
[----:B------:R-:W-:Y:S04]  /*248d0*/  STL.64 [R1+0xd0], R4 ;  /* 0x0000d00401007387 */ /* 0x000fe80000100a00 */
[----:B------:R-:W-:Y:S01]  /*248e0*/  STL.64 [R1+0xd8], R6 ;  /* 0x0000d80601007387 */ /* 0x000fe20000100a00 */
[----:B---3--:R-:W-:-:S03]  /*248f0*/  MOV R15, R29 ;  /* 0x0000001d000f7202 */ /* 0x008fc60000000f00 */
[----:B--2---:R-:W-:Y:S01]  /*24900*/  LDSM.16.MT88.4 R4, [R0+UR5+0x1a000] ;  /* 0x01a000050004783b */ /* 0x004fe20008004200 */
[----:B----4-:R-:W-:-:S15]  /*24910*/  HMMA.16816.F32 R20, R24, R8, R20 ;  /* 0x000000081814723c */ /* 0x010fde0000001814 */
[----:B------:R-:W-:-:S04]  /*24920*/  NOP ;  /* 0x0000000000007918 */ /* 0x000fc80000000000 */
[----:B------:R-:W-:Y:S04]  /*24930*/  STL.64 [R1+0x1a0], R20 ;  /* 0x0001a01401007387 */ /* 0x000fe80000100a00 */
[----:B------:R-:W-:Y:S04]  /*24940*/  STL [R1+0x1ac], R23 ;  /* 0x0001ac1701007387 */ /* 0x000fe80000100800 */
[----:B------:R-:W2:Y:S04]  /*24950*/  LDL.LU R24, [R1+0x60] ;  /* 0x0000600001187983 */ /* 0x000ea80000300800 */
[----:B------:R-:W2:Y:S04]  /*24960*/  LDL.LU R25, [R1+0x64] ;  /* 0x0000640001197983 */ /* 0x000ea80000300800 */
[----:B------:R-:W2:Y:S04]  /*24970*/  LDL.LU R26, [R1+0x68] ;  /* 0x00006800011a7983 */ /* 0x000ea80000300800 */
[----:B------:R-:W2:Y:S01]  /*24980*/  LDL.LU R27, [R1+0x6c] ;  /* 0x00006c00011b7983 */ /* 0x000ea20000300800 */
[----:B------:R-:W-:-:S03]  /*24990*/  IMAD.MOV.U32 R29, RZ, RZ, R22 ;  /* 0x000000ffff1d7224 */ /* 0x000fc600078e0016 */
[----:B------:R-:W-:Y:S04]  /*249a0*/  LDSM.16.MT88.4 R20, [R0+UR5+0x1a080] ;  /* 0x01a080050014783b */ /* 0x000fe80008004200 */
[----:B------:R-:W-:Y:S01]  /*249b0*/  STL [R1+0x4b70], R29 ;  /* 0x004b701d01007387 */ /* 0x000fe20000100800 */
[----:B--2---:R-:W-:Y:S03]  /*249c0*/  HMMA.16816.F32 R24, R16, R8, R24 ;  /* 0x000000081018723c */ /* 0x004fe60000001818 */
[----:B------:R-:W0:-:S15]  /*249d0*/  LDSM.16.MT88.4 R16, [R0+UR5+0x1a100] ;  /* 0x01a100050010783b */ /* 0x000e1e0008004200 */
[----:B------:R-:W-:Y:S01]  /*249e0*/  NOP ;  /* 0x0000000000007918 */ /* 0x000fe20000000000 */
[----:B------:R0:W-:Y:S04]  /*249f0*/  STL.64 [R1+0x160], R24 ;  /* 0x0001601801007387 */ /* 0x0001e80000100a00 */
[----:B------:R1:W-:Y:S01]  /*24a00*/  STL.64 [R1+0x168], R26 ;  /* 0x0001681a01007387 */ /* 0x0003e20000100a00 */
[----:B0-----:R-:W-:Y:S01]  /*24a10*/  MOV R25, R18 ;  /* 0x0000001200197202 */ /* 0x001fe20000000f00 */
[----:B------:R-:W-:Y:S01]  /*24a20*/  IMAD.MOV.U32 R24, RZ, RZ, R19 ;  /* 0x000000ffff187224 */ /* 0x000fe200078e0013 */
[----:B-1----:R-:W-:Y:S01]  /*24a30*/  MOV R27, R16 ;  /* 0x00000010001b7202 */ /* 0x002fe20000000f00 */
[----:B------:R-:W-:Y:S01]  /*24a40*/  IMAD.MOV.U32 R26, RZ, RZ, R17 ;  /* 0x000000ffff1a7224 */ /* 0x000fe200078e0011 */
[----:B------:R-:W5:Y:S04]  /*24a50*/  LDL.LU.64 R18, [R1+0x4c70] ;  /* 0x004c700001127983 */ /* 0x000f680000300a00 */
[----:B------:R-:W5:Y:S04]  /*24a60*/  LDL.LU.64 R16, [R1+0x4c68] ;  /* 0x004c680001107983 */ /* 0x000f680000300a00 */
[----:B------:R-:W-:Y:S04]  /*24a70*/  STL [R1+0x4c44], R24 ;  /* 0x004c441801007387 */ /* 0x000fe80000100800 */
[----:B------:R-:W-:Y:S04]  /*24a80*/  STL [R1+0x4c40], R25 ;  /* 0x004c401901007387 */ /* 0x000fe80000100800 */
[----:B------:R-:W-:Y:S04]  /*24a90*/  STL [R1+0x4c3c], R26 ;  /* 0x004c3c1a01007387 */ /* 0x000fe80000100800 */
[----:B------:R-:W-:Y:S01]  /*24aa0*/  STL [R1+0x4c38], R27 ;  /* 0x004c381b01007387 */ /* 0x000fe20000100800 */
[----:B-----5:R-:W-:Y:S03]  /*24ab0*/  HMMA.16816.F32 R16, R16, R8, R12 ;  /* 0x000000081010723c */ /* 0x020fe6000000180c */
[----:B------:R-:W0:-:S15]  /*24ac0*/  LDSM.16.MT88.4 R12, [R0+UR5+0x1a180] ;  /* 0x01a18005000c783b */ /* 0x000e1e0008004200 */
[----:B------:R-:W-:Y:S01]  /*24ad0*/  NOP ;  /* 0x0000000000007918 */ /* 0x000fe20000000000 */
[----:B------:R-:W-:Y:S04]  /*24ae0*/  STL.64 [R1+0x1c0], R16 ;  /* 0x0001c01001007387 */ /* 0x000fe80000100a00 */
[----:B------:R-:W-:Y:S04]  /*24af0*/  STL.64 [R1+0x1c8], R18 ;  /* 0x0001c81201007387 */ /* 0x000fe80000100a00 */
[----:B------:R-:W-:Y:S01]  /*24b00*/  LDSM.16.MT88.4 R16, [R3+UR5+0x1a180] ;  /* 0x01a180050310783b */ /* 0x000fe20008004200 */
[----:B0-----:R-:W-:Y:S01]  /*24b10*/  MOV R29, R13 ;  /* 0x0000000d001d7202 */ /* 0x001fe20000000f00 */
[----:B------:R-:W-:-:S02]  /*24b20*/  IMAD.MOV.U32 R9, RZ, RZ, R14 ;  /* 0x000000ffff097224 */ /* 0x000fc400078e000e */
[----:B------:R-:W-:Y:S01]  /*24b30*/  STL [R1+0x30], R12 ;  /* 0x0000300c01007387 */ /* 0x000fe20000100800 */
[----:B------:R-:W-:-:S03]  /*24b40*/  MOV R8, R15 ;  /* 0x0000000f00087202 */ /* 0x000fc60000000f00 */
[----:B------:R-:W0:Y:S04]  /*24b50*/  LDSM.16.MT88.4 R12, [R3+UR5+0x1a000] ;  /* 0x01a00005030c783b */ /* 0x000e280008004200 */
[----:B------:R-:W-:Y:S04]  /*24b60*/  STL [R1+0x4c50], R8 ;  /* 0x004c500801007387 */ /* 0x000fe80000100800 */
[----:B------:R-:W-:Y:S04]  /*24b70*/  STL [R1+0x4c4c], R9 ;  /* 0x004c4c0901007387 */ /* 0x000fe80000100800 */
[----:B------:R-:W-:Y:S04]  /*24b80*/  STL [R1+0x4c48], R29 ;  /* 0x004c481d01007387 */ /* 0x000fe80000100800 */
[----:B------:R1:W-:Y:S01]  /*24b90*/  STL [R1+0x4b74], R0 ;  /* 0x004b740001007387 */ /* 0x0003e20000100800 */
[----:B0-----:R-:W-:Y:S01]  /*24ba0*/  IMAD.MOV.U32 R26, RZ, RZ, R12 ;  /* 0x000000ffff1a7224 */ /* 0x001fe200078e000c */
[----:B------:R-:W-:Y:S01]  /*24bb0*/  MOV R27, R13 ;  /* 0x0000000d001b7202 */ /* 0x000fe20000000f00 */
[----:B------:R-:W-:Y:S01]  /*24bc0*/  IMAD.MOV.U32 R2, RZ, RZ, R14 ;  /* 0x000000ffff027224 */ /* 0x000fe200078e000e */
[----:B-1----:R-:W-:-:S02]  /*24bd0*/  MOV R0, R15 ;  /* 0x0000000f00007202 */ /* 0x002fc40000000f00 */
[----:B------:R-:W0:Y:S04]  /*24be0*/  LDSM.16.MT88.4 R12, [R3+UR5+0x1a080] ;  /* 0x01a08005030c783b */ /* 0x000e280008004200 */
[----:B------:R-:W-:Y:S01]  /*24bf0*/  STL [R1+0x4c5c], R2 ;  /* 0x004c5c0201007387 */ /* 0x000fe20000100800 */
[----:B0-----:R-:W-:Y:S01]  /*24c00*/  IMAD.MOV.U32 R9, RZ, RZ, R12 ;  /* 0x000000ffff097224 */ /* 0x001fe200078e000c */
[----:B------:R-:W-:Y:S01]  /*24c10*/  MOV R29, R13 ;  /* 0x0000000d001d7202 */ /* 0x000fe20000000f00 */
[----:B------:R-:W-:Y:S01]  /*24c20*/  IMAD.MOV.U32 R24, RZ, RZ, R14 ;  /* 0x000000ffff187224 */ /* 0x000fe200078e000e */
[----:B------:R-:W-:Y:S02]  /*24c30*/  MOV R25, R15 ;  /* 0x0000000f00197202 */ /* 0x000fe40000000f00 */
[----:B------:R-:W0:Y:S04]  /*24c40*/  LDSM.16.MT88.4 R12, [R3+UR5+0x1a100] ;  /* 0x01a10005030c783b */ /* 0x000e280008004200 */
[----:B------:R1:W-:Y:S04]  /*24c50*/  STL [R1+0x4c58], R27 ;  /* 0x004c581b01007387 */ /* 0x0003e80000100800 */
[----:B------:R2:W-:Y:S04]  /*24c60*/  STL [R1+0x4c54], R26 ;  /* 0x004c541a01007387 */ /* 0x0005e80000100800 */
[----:B------:R-:W-:Y:S04]  /*24c70*/  STL.64 [R1+0x4ba8], R18 ;  /* 0x004ba81201007387 */ /* 0x000fe80000100a00 */
[----:B------:R3:W-:Y:S01]  /*24c80*/  STL.64 [R1+0x4ba0], R16 ;  /* 0x004ba01001007387 */ /* 0x0007e20000100a00 */
[----:B0-----:R-:W-:Y:S01]  /*24c90*/  IMAD.MOV.U32 R2, RZ, RZ, R12 ;  /* 0x000000ffff027224 */ /* 0x001fe200078e000c */
[----:B-1----:R-:W-:Y:S01]  /*24ca0*/  MOV R27, R13 ;  /* 0x0000000d001b7202 */ /* 0x002fe20000000f00 */
[----:B--2---:R-:W-:Y:S01]  /*24cb0*/  IMAD.MOV.U32 R26, RZ, RZ, R14 ;  /* 0x000000ffff1a7224 */ /* 0x004fe200078e000e */
[----:B------:R-:W-:Y:S01]  /*24cc0*/  MOV R8, R15 ;  /* 0x0000000f00087202 */ /* 0x000fe20000000f00 */
[----:B---3--:R-:W2:Y:S04]  /*24cd0*/  LDL.LU R16, [R1+0xa0] ;  /* 0x0000a00001107983 */ /* 0x008ea80000300800 */
[----:B------:R-:W0:Y:S04]  /*24ce0*/  LDSM.16.MT88.4 R12, [R28+UR5+0x1a000] ;  /* 0x01a000051c0c783b */ /* 0x000e280008004200 */
[----:B------:R-:W2:Y:S01]  /*24cf0*/  LDL.LU R17, [R1+0xa4] ;  /* 0x0000a40001117983 */ /* 0x000ea20000300800 */
[----:B------:R-:W-:Y:S01]  /*24d00*/  IMAD.MOV.U32 R18, RZ, RZ, R10 ;  /* 0x000000ffff127224 */ /* 0x000fe200078e000a */
[----:B------:R-:W-:-:S02]  /*24d10*/  MOV R19, R11 ;  /* 0x0000000b00137202 */ /* 0x000fc40000000f00 */
[----:B------:R-:W3:Y:S04]  /*24d20*/  LDL.LU R10, [R1+0x4c64] ;  /* 0x004c6400010a7983 */ /* 0x000ee80000300800 */
[----:B------:R-:W3:Y:S04]  /*24d30*/  LDL.LU R11, [R1+0x4c60] ;  /* 0x004c6000010b7983 */ /* 0x000ee80000300800 */
[----:B------:R-:W-:Y:S04]  /*24d40*/  STL [R1+0x4b78], R3 ;  /* 0x004b780301007387 */ /* 0x000fe80000100800 */
[----:B0-----:R-:W-:Y:S04]  /*24d50*/  STL.64 [R1+0x4b98], R14 ;  /* 0x004b980e01007387 */ /* 0x001fe80000100a00 */
[----:B------:R0:W-:Y:S04]  /*24d60*/  STL.64 [R1+0x4b90], R12 ;  /* 0x004b900c01007387 */ /* 0x0001e80000100a00 */
[----:B0-----:R-:W3:Y:S04]  /*24d70*/  LDL.LU R12, [R1+0xb0] ;  /* 0x0000b000010c7983 */ /* 0x001ee80000300800 */
[----:B------:R-:W3:Y:S04]  /*24d80*/  LDL.LU R13, [R1+0xb4] ;  /* 0x0000b400010d7983 */ /* 0x000ee80000300800 */
[----:B------:R-:W3:Y:S04]  /*24d90*/  LDL.LU R14, [R1+0xb8] ;  /* 0x0000b800010e7983 */ /* 0x000ee80000300800 */
[----:B------:R-:W3:Y:S02]  /*24da0*/  LDL.LU R15, [R1+0xbc] ;  /* 0x0000bc00010f7983 */ /* 0x000ee40000300800 */
[----:B---3--:R-:W-:Y:S02]  /*24db0*/  HMMA.16816.F32 R12, R4, R10, R12 ;  /* 0x0000000a040c723c */ /* 0x008fe4000000180c */
[----:B------:R-:W0:Y:S04]  /*24dc0*/  LDSM.16.MT88.4 R4, [R28+UR5+0x1a080] ;  /* 0x01a080051c04783b */ /* 0x000e280008004200 */
[----:B0-----:R-:W-:-:S13]  /*24dd0*/  STL.64 [R1+0x4b88], R6 ;  /* 0x004b880601007387 */ /* 0x001fda0000100a00 */
[----:B------:R-:W-:Y:S04]  /*24de0*/  STL.64 [R1+0x1b0], R12 ;  /* 0x0001b00c01007387 */ /* 0x000fe80000100a00 */
[----:B------:R-:W-:Y:S04]  /*24df0*/  STL.64 [R1+0x1b8], R14 ;  /* 0x0001b80e01007387 */ /* 0x000fe80000100a00 */
[----:B------:R2:W-:Y:S02]  /*24e00*/  STL.64 [R1+0x4b80], R4 ;  /* 0x004b800401007387 */ /* 0x0005e40000100a00 */
[----:B--2---:R-:W-:Y:S01]  /*24e10*/  HMMA.16816.F32 R4, R20, R10, R16 ;  /* 0x0000000a1404723c */ /* 0x004fe20000001810 */
[----:B------:R-:W-:-:S02]  /*24e20*/  IMAD.MOV.U32 R16, RZ, RZ, R2 ;  /* 0x000000ffff107224 */ /* 0x000fc400078e0002 */
[----:B------:R-:W-:Y:S01]  /*24e30*/  IMAD.MOV.U32 R18, RZ, RZ, R26 ;  /* 0x000000ffff127224 */ /* 0x000fe200078e001a */
[----:B------:R-:W2:Y:S01]  /*24e40*/  LDL.LU R2, [R1+0x4c5c] ;  /* 0x004c5c0001027983 */ /* 0x000ea20000300800 */
[----:B------:R-:W-:Y:S02]  /*24e50*/  MOV R19, R8 ;  /* 0x0000000800137202 */ /* 0x000fe40000000f00 */
[----:B------:R-:W-:Y:S01]  /*24e60*/  MOV R17, R27 ;  /* 0x0000001b00117202 */ /* 0x000fe20000000f00 */
[----:B------:R-:W0:Y:S11]  /*24e70*/  LDSM.16.MT88.4 R20, [R28+UR5+0x1a100] ;  /* 0x01a100051c14783b */ /* 0x000e360008004200 */
[----:B------:R-:W-:Y:S04]  /*24e80*/  STL.64 [R1+0xc0], R4 ;  /* 0x0000c00401007387 */ /* 0x000fe80000100a00 */
[----:B------:R-:W-:Y:S04]  /*24e90*/  STL.64 [R1+0xc8], R6 ;  /* 0x0000c80601007387 */ /* 0x000fe80000100a00 */
[----:B------:R-:W3:Y:S04]  /*24ea0*/  LDL.LU R27, [R1+0x4c58] ;  /* 0x004c5800011b7983 */ /* 0x000ee80000300800 */
[----:B------:R-:W4:Y:S04]  /*24eb0*/  LDL.LU R26, [R1+0x4c54] ;  /* 0x004c5400011a7983 */ /* 0x000f280000300800 */
[----:B------:R-:W5:Y:S04]  /*24ec0*/  LDL.LU R8, [R1+0x4c50] ;  /* 0x004c500001087983 */ /* 0x000f680000300800 */
[----:B------:R1:W-:Y:S04]  /*24ed0*/  STL.64 [R1+0x4bc8], R18 ;  /* 0x004bc81201007387 */ /* 0x0003e80000100a00 */
[----:B------:R0:W-:Y:S04]  /*24ee0*/  STL.64 [R1+0x4bc0], R16 ;  /* 0x004bc01001007387 */ /* 0x0001e80000100a00 */
[----:B------:R-:W5:Y:S04]  /*24ef0*/  LDL.LU R12, [R1+0x100] ;  /* 0x00010000010c7983 */ /* 0x000f680000300800 */
[----:B------:R-:W5:Y:S04]  /*24f00*/  LDL.LU R13, [R1+0x104] ;  /* 0x00010400010d7983 */ /* 0x000f680000300800 */
[----:B------:R-:W5:Y:S04]  /*24f10*/  LDL.LU R14, [R1+0x108] ;  /* 0x00010800010e7983 */ /* 0x000f680000300800 */
[----:B------:R-:W5:Y:S01]  /*24f20*/  LDL.LU R15, [R1+0x10c] ;  /* 0x00010c00010f7983 */ /* 0x000f620000300800 */
[----:B-1----:R-:W-:-:S02]  /*24f30*/  IMAD.MOV.U32 R18, RZ, RZ, R24 ;  /* 0x000000ffff127224 */ /* 0x002fc400078e0018 */
[----:B0-----:R-:W-:Y:S01]  /*24f40*/  IMAD.MOV.U32 R16, RZ, RZ, R9 ;  /* 0x000000ffff107224 */ /* 0x001fe200078e0009 */
[----:B------:R-:W-:Y:S01]  /*24f50*/  MOV R19, R25 ;  /* 0x0000001900137202 */ /* 0x000fe20000000f00 */
[----:B------:R-:W5:Y:S01]  /*24f60*/  LDL.LU R9, [R1+0x4c4c] ;  /* 0x004c4c0001097983 */ /* 0x000f620000300800 */
[----:B------:R-:W-:-:S03]  /*24f70*/  MOV R17, R29 ;  /* 0x0000001d00117202 */ /* 0x000fc60000000f00 */
[----:B------:R-:W5:Y:S04]  /*24f80*/  LDL.LU R29, [R1+0x4c48] ;  /* 0x004c4800011d7983 */ /* 0x000f680000300800 */
[----:B------:R-:W5:Y:S04]  /*24f90*/  LDL.LU R24, [R1+0x4c44] ;  /* 0x004c440001187983 */ /* 0x000f680000300800 */
[----:B------:R-:W5:Y:S04]  /*24fa0*/  LDL.LU R25, [R1+0x4c40] ;  /* 0x004c400001197983 */ /* 0x000f680000300800 */
[----:B------:R0:W-:Y:S04]  /*24fb0*/  STL.64 [R1+0x4be8], R18 ;  /* 0x004be81201007387 */ /* 0x0001e80000100a00 */
[----:B------:R3:W-:Y:S01]  /*24fc0*/  STL.64 [R1+0x4be0], R16 ;  /* 0x004be01001007387 */ /* 0x0007e20000100a00 */
[----:B0-----:R-:W-:Y:S01]  /*24fd0*/  MOV R19, R0 ;  /* 0x0000000000137202 */ /* 0x001fe20000000f00 */
[----:B--2---:R-:W-:Y:S01]  /*24fe0*/  IMAD.MOV.U32 R18, RZ, RZ, R2 ;  /* 0x000000ffff127224 */ /* 0x004fe200078e0002 */
[----:B---3--:R-:W-:Y:S01]  /*24ff0*/  MOV R17, R27 ;  /* 0x0000001b00117202 */ /* 0x008fe20000000f00 */
[----:B----4-:R-:W-:-:S02]  /*25000*/  IMAD.MOV.U32 R16, RZ, RZ, R26 ;  /* 0x000000ffff107224 */ /* 0x010fc400078e001a */
[----:B------:R-:W2:Y:S04]  /*25010*/  LDL.LU R26, [R1+0x4c3c] ;  /* 0x004c3c00011a7983 */ /* 0x000ea80000300800 */
[----:B------:R-:W3:Y:S04]  /*25020*/  LDL.LU R27, [R1+0x4c38] ;  /* 0x004c3800011b7983 */ /* 0x000ee80000300800 */
[----:B------:R-:W4:Y:S04]  /*25030*/  LDL.LU R2, [R1+0x4c34] ;  /* 0x004c340001027983 */ /* 0x000f280000300800 */
[----:B------:R-:W-:Y:S04]  /*25040*/  STL.64 [R1+0x4c08], R18 ;  /* 0x004c081201007387 */ /* 0x000fe80000100a00 */
[----:B------:R-:W-:Y:S04]  /*25050*/  STL.64 [R1+0x4c00], R16 ;  /* 0x004c001001007387 */ /* 0x000fe80000100a00 */
[----:B-----5:R-:W-:Y:S04]  /*25060*/  STL.64 [R1+0x4bb8], R14 ;  /* 0x004bb80e01007387 */ /* 0x020fe80000100a00 */
[----:B------:R0:W-:Y:S04]  /*25070*/  STL.64 [R1+0x4bb0], R12 ;  /* 0x004bb00c01007387 */ /* 0x0001e80000100a00 */
[----:B0-----:R-:W5:Y:S04]  /*25080*/  LDL.LU R12, [R1+0x120] ;  /* 0x00012000010c7983 */ /* 0x001f680000300800 */
[----:B------:R-:W5:Y:S04]  /*25090*/  LDL.LU R13, [R1+0x124] ;  /* 0x00012400010d7983 */ /* 0x000f680000300800 */
[----:B------:R-:W2:Y:S04]  /*250a0*/  LDL.LU R14, [R1+0x128] ;  /* 0x00012800010e7983 */ /* 0x000ea80000300800 */
[----:B------:R-:W2:Y:S04]  /*250b0*/  LDL.LU R15, [R1+0x12c] ;  /* 0x00012c00010f7983 */ /* 0x000ea80000300800 */
[----:B------:R-:W2:Y:S04]  /*250c0*/  LDL.LU R16, [R1+0x110] ;  /* 0x0001100001107983 */ /* 0x000ea80000300800 */
[----:B------:R-:W2:Y:S04]  /*250d0*/  LDL.LU R17, [R1+0x114] ;  /* 0x0001140001117983 */ /* 0x000ea80000300800 */
[----:B------:R-:W2:Y:S04]  /*250e0*/  LDL.LU R18, [R1+0x118] ;  /* 0x0001180001127983 */ /* 0x000ea80000300800 */
[----:B------:R-:W2:Y:S04]  /*250f0*/  LDL.LU R19, [R1+0x11c] ;  /* 0x00011c0001137983 */ /* 0x000ea80000300800 */
[----:B--2---:R-:W-:Y:S04]  /*25100*/  STL.64 [R1+0x4c18], R18 ;  /* 0x004c181201007387 */ /* 0x004fe80000100a00 */
[----:B------:R-:W-:Y:S04]  /*25110*/  STL.64 [R1+0x4c10], R16 ;  /* 0x004c101001007387 */ /* 0x000fe80000100a00 */
[----:B------:R-:W-:Y:S04]  /*25120*/  STL.64 [R1+0x4bd8], R14 ;  /* 0x004bd80e01007387 */ /* 0x000fe80000100a00 */
[----:B-----5:R0:W-:Y:S04]  /*25130*/  STL.64 [R1+0x4bd0], R12 ;  /* 0x004bd00c01007387 */ /* 0x0201e80000100a00 */
[----:B0-----:R-:W2:Y:S04]  /*25140*/  LDL.LU R12, [R1+0x130] ;  /* 0x00013000010c7983 */ /* 0x001ea80000300800 */
[----:B------:R-:W2:Y:S04]  /*25150*/  LDL.LU R13, [R1+0x134] ;  /* 0x00013400010d7983 */ /* 0x000ea80000300800 */
[----:B------:R-:W5:Y:S04]  /*25160*/  LDL.LU R14, [R1+0x138] ;  /* 0x00013800010e7983 */ /* 0x000f680000300800 */
[----:B------:R-:W5:Y:S04]  /*25170*/  LDL.LU R15, [R1+0x13c] ;  /* 0x00013c00010f7983 */ /* 0x000f680000300800 */
[----:B-----5:R-:W-:Y:S04]  /*25180*/  STL.64 [R1+0x4bf8], R14 ;  /* 0x004bf80e01007387 */ /* 0x020fe80000100a00 */
[----:B--2---:R0:W-:Y:S04]  /*25190*/  STL.64 [R1+0x4bf0], R12 ;  /* 0x004bf00c01007387 */ /* 0x0041e80000100a00 */
[----:B0-----:R-:W2:Y:S04]  /*251a0*/  LDL.LU R12, [R1+0x150] ;  /* 0x00015000010c7983 */ /* 0x001ea80000300800 */
[----:B------:R-:W2:Y:S04]  /*251b0*/  LDL.LU R13, [R1+0x154] ;  /* 0x00015400010d7983 */ /* 0x000ea80000300800 */
[----:B------:R-:W5:Y:S04]  /*251c0*/  LDL.LU R14, [R1+0x158] ;  /* 0x00015800010e7983 */ /* 0x000f680000300800 */
[----:B------:R-:W5:Y:S01]  /*251d0*/  LDL.LU R15, [R1+0x15c] ;  /* 0x00015c00010f7983 */ /* 0x000f620000300800 */
[----:B----4-:R-:W-:-:S02]  /*251e0*/  IMAD.MOV.U32 R7, RZ, RZ, R2 ;  /* 0x000000ffff077224 */ /* 0x010fc400078e0002 */
[----:B---3--:R-:W-:Y:S01]  /*251f0*/  IMAD.MOV.U32 R16, RZ, RZ, R27 ;  /* 0x000000ffff107224 */ /* 0x008fe200078e001b */
[----:B------:R-:W-:Y:S01]  /*25200*/  MOV R17, R26 ;  /* 0x0000001a00117202 */ /* 0x000fe20000000f00 */
[----:B------:R-:W-:Y:S01]  /*25210*/  IMAD.MOV.U32 R18, RZ, RZ, R25 ;  /* 0x000000ffff127224 */ /* 0x000fe200078e0019 */
[----:B------:R-:W-:Y:S02]  /*25220*/  MOV R19, R24 ;  /* 0x0000001800137202 */ /* 0x000fe40000000f00 */
[----:B------:R-:W0:Y:S04]  /*25230*/  LDSM.16.MT88.4 R24, [R28+UR5+0x1a180] ;  /* 0x01a180051c18783b */ /* 0x000e280008004200 */
[----:B-----5:R-:W-:Y:S04]  /*25240*/  STL.64 [R1+0x4c28], R14 ;  /* 0x004c280e01007387 */ /* 0x020fe80000100a00 */
        /* <DEDUP_REMOVED lines=8> */
[----:B------:R-:W4:Y:S04]  /*252d0*/  LDL.LU R2, [R1+0x4c30] ;  /* 0x004c300001027983 */ /* 0x000f280000300800 */
[----:B------:R-:W-:Y:S04]  /*252e0*/  STL [R1+0x4b7c], R23 ;  /* 0x004b7c1701007387 */ /* 0x000fe80000100800 */
[----:B0-----:R-:W-:Y:S04]  /*252f0*/  STL.64 [R1+0x4b68], R26 ;  /* 0x004b681a01007387 */ /* 0x001fe80000100a00 */
[----:B------:R0:W-:Y:S04]  /*25300*/  STL.64 [R1+0x4b60], R24 ;  /* 0x004b601801007387 */ /* 0x0001e80000100a00 */
[----:B0-----:R-:W5:Y:S04]  /*25310*/  LDL.LU R24, [R1+0x30] ;  /* 0x0000300001187983 */ /* 0x001f680000300800 */
[----:B------:R-:W-:Y:S01]  /*25320*/  STL [R1+0x4b04], R28 ;  /* 0x004b041c01007387 */ /* 0x000fe20000100800 */
[----:B------:R-:W-:Y:S01]  /*25330*/  MOV R25, R29 ;  /* 0x0000001d00197202 */ /* 0x000fe20000000f00 */
[----:B--2---:R-:W-:Y:S02]  /*25340*/  HMMA.16816.F32 R16, R16, R10, R12 ;  /* 0x0000000a1010723c */ /* 0x004fe4000000180c */
[----:B------:R-:W2:Y:S04]  /*25350*/  LDL.LU.64 R14, [R1+0x4c28] ;  /* 0x004c2800010e7983 */ /* 0x000ea80000300a00 */
[----:B------:R-:W2:-:S13]  /*25360*/  LDL.LU.64 R12, [R1+0x4c20] ;  /* 0x004c2000010c7983 */ /* 0x000e9a0000300a00 */
[----:B------:R-:W-:Y:S04]  /*25370*/  STL.64 [R1+0xa0], R16 ;  /* 0x0000a01001007387 */ /* 0x000fe80000100a00 */
[----:B------:R-:W-:Y:S04]  /*25380*/  STL.64 [R1+0xa8], R18 ;  /* 0x0000a81201007387 */ /* 0x000fe80000100a00 */
[----:B----4-:R-:W0:Y:S02]  /*25390*/  LDSM.16.MT88.4 R16, [R2+UR5+0x1a000] ;  /* 0x01a000050210783b */ /* 0x010e240008004200 */
[----:B0-----:R-:W-:Y:S01]  /*253a0*/  IMAD.MOV.U32 R0, RZ, RZ, R18 ;  /* 0x000000ffff007224 */ /* 0x001fe200078e0012 */
[----:B------:R-:W-:Y:S01]  /*253b0*/  MOV R29, R19 ;  /* 0x00000013001d7202 */ /* 0x000fe20000000f00 */
[----:B------:R-:W-:Y:S01]  /*253c0*/  IMAD.MOV.U32 R23, RZ, RZ, R16 ;  /* 0x000000ffff177224 */ /* 0x000fe200078e0010 */
[----:B------:R-:W-:Y:S01]  /*253d0*/  MOV R3, R17 ;  /* 0x0000001100037202 */ /* 0x000fe20000000f00 */
[----:B------:R-:W5:Y:S04]  /*253e0*/  LDL.LU.64 R18, [R1+0x4c18] ;  /* 0x004c180001127983 */ /* 0x000f680000300a00 */
[----:B------:R-:W5:Y:S01]  /*253f0*/  LDL.LU.64 R16, [R1+0x4c10] ;  /* 0x004c100001107983 */ /* 0x000f620000300a00 */
[----:B------:R-:W-:Y:S01]  /*25400*/  IMAD.MOV.U32 R26, RZ, RZ, R9 ;  /* 0x000000ffff1a7224 */ /* 0x000fe200078e0009 */
[----:B------:R-:W-:-:S07]  /*25410*/  MOV R27, R8 ;  /* 0x00000008001b7202 */ /* 0x000fce0000000f00 */
[----:B-----5:R-:W-:Y:S01]  /*25420*/  HMMA.16816.F32 R24, R24, R10, R16 ;  /* 0x0000000a1818723c */ /* 0x020fe20000001810 */
[----:B------:R-:W2:Y:S04]  /*25430*/  LDL.LU.64 R18, [R1+0x4c08] ;  /* 0x004c080001127983 */ /* 0x000ea80000300a00 */
[----:B------:R-:W2:-:S14]  /*25440*/  LDL.LU.64 R16, [R1+0x4c00] ;  /* 0x004c000001107983 */ /* 0x000e9c0000300a00 */
[----:B------:R0:W-:Y:S04]  /*25450*/  STL.64 [R1+0x90], R24 ;  /* 0x0000901801007387 */ /* 0x0001e80000100a00 */
[----:B------:R1:W-:Y:S01]  /*25460*/  STL [R1+0x98], R26 ;  /* 0x0000981a01007387 */ /* 0x0003e20000100800 */
[----:B------:R-:W-:-:S03]  /*25470*/  IMAD.MOV.U32 R28, RZ, RZ, R27 ;  /* 0x000000ffff1c7224 */ /* 0x000fc600078e001b */
[----:B0-----:R-:W4:Y:S04]  /*25480*/  LDL.LU R24, [R1+0x170] ;  /* 0x0001700001187983 */ /* 0x001f280000300800 */
[----:B------:R-:W4:Y:S04]  /*25490*/  LDL.LU R25, [R1+0x174] ;  /* 0x0001740001197983 */ /* 0x000f280000300800 */
[----:B-1----:R-:W4:Y:S04]  /*254a0*/  LDL.LU R26, [R1+0x178] ;  /* 0x00017800011a7983 */ /* 0x002f280000300800 */
[----:B------:R-:W4:Y:S04]  /*254b0*/  LDL.LU R27, [R1+0x17c] ;  /* 0x00017c00011b7983 */ /* 0x000f280000300800 */
        /* <DEDUP_REMOVED lines=18> */
[----:B------:R-:W2:Y:S04]  /*255e0*/  LDL.LU.64 R14, [R1+0x4bb8] ;  /* 0x004bb800010e7983 */ /* 0x000ea80000300a00 */
[----:B------:R-:W2:-:S12]  /*255f0*/  LDL.LU.64 R12, [R1+0x4bb0] ;  /* 0x004bb000010c7983 */ /* 0x000e980000300a00 */
[----:B------:R-:W-:Y:S01]  /*25600*/  IMAD.MOV.U32 R9, RZ, RZ, R18 ;  /* 0x000000ffff097224 */ /* 0x000fe200078e0012 */
[----:B------:R0:W-:Y:S01]  /*25610*/  STL.64 [R1+0xb0], R16 ;  /* 0x0000b01001007387 */ /* 0x0001e20000100a00 */
[----:B------:R-:W-:-:S03]  /*25620*/  MOV R8, R19 ;  /* 0x0000001300087202 */ /* 0x000fc60000000f00 */
[----:B------:R-:W2:Y:S04]  /*25630*/  LDL.LU.64 R18, [R1+0x4ba8] ;  /* 0x004ba80001127983 */ /* 0x000ea80000300a00 */
[----:B0-----:R-:W2:Y:S04]  /*25640*/  LDL.LU.64 R16, [R1+0x4ba0] ;  /* 0x004ba00001107983 */ /* 0x001ea80000300a00 */
[----:B------:R-:W-:Y:S04]  /*25650*/  STL [R1+0x4b14], R8 ;  /* 0x004b140801007387 */ /* 0x000fe80000100800 */
        /* <DEDUP_REMOVED lines=11> */
[----:B------:R-:W2:Y:S04]  /*25710*/  LDL.LU.64 R6, [R1+0x4b88] ;  /* 0x004b880001067983 */ /* 0x000ea80000300a00 */
[----:B------:R-:W2:-:S12]  /*25720*/  LDL.LU.64 R4, [R1+0x4b80] ;  /* 0x004b800001047983 */ /* 0x000e980000300a00 */
[----:B------:R-:W-:Y:S04]  /*25730*/  STL.64 [R1+0x60], R12 ;  /* 0x0000600c01007387 */ /* 0x000fe80000100a00 */
[----:B------:R-:W-:Y:S04]  /*25740*/  STL.64 [R1+0x68], R14 ;  /* 0x0000680e01007387 */ /* 0x000fe80000100a00 */
[----:B------:R-:W0:Y:S04]  /*25750*/  LDSM.16.MT88.4 R12, [R2+UR5+0x1a080] ;  /* 0x01a08005020c783b */ /* 0x000e280008004200 */
[----:B0-----:R-:W-:Y:S04]  /*25760*/  STL.64 [R1+0x4b50], R14 ;  /* 0x004b500e01007387 */ /* 0x001fe80000100a00 */
[----:B------:R0:W-:Y:S02]  /*25770*/  STL.64 [R1+0x4b48], R12 ;  /* 0x004b480c01007387 */ /* 0x0001e40000100a00 */
[----:B0-----:R-:W-:-:S02]  /*25780*/  IMAD.MOV.U32 R12, RZ, RZ, R23 ;  /* 0x000000ffff0c7224 */ /* 0x001fc400078e0017 */
[----:B------:R-:W4:Y:S01]  /*25790*/  LDL.LU R23, [R1+0x4b7c] ;  /* 0x004b7c0001177983 */ /* 0x000f220000300800 */
[----:B------:R-:W-:-:S03]  /*257a0*/  MOV R13, R3 ;  /* 0x00000003000d7202 */ /* 0x000fc60000000f00 */
[----:B------:R-:W3:Y:S01]  /*257b0*/  LDL.LU R3, [R1+0x4b78] ;  /* 0x004b780001037983 */ /* 0x000ee20000300800 */
[----:B------:R-:W-:Y:S01]  /*257c0*/  IMAD.MOV.U32 R14, RZ, RZ, R0 ;  /* 0x000000ffff0e7224 */ /* 0x000fe200078e0000 */
[----:B------:R-:W-:Y:S02]  /*257d0*/  MOV R15, R29 ;  /* 0x0000001d000f7202 */ /* 0x000fe40000000f00 */
[----:B------:R-:W5:Y:S04]  /*257e0*/  LDL.LU R0, [R1+0x4b74] ;  /* 0x004b740001007983 */ /* 0x000f680000300800 */
        /* <DEDUP_REMOVED lines=12> */
[----:B0-----:R-:W3:Y:S04]  /*258b0*/  LDL.LU R16, [R1+0xe0] ;  /* 0x0000e00001107983 */ /* 0x001ee80000300800 */
[----:B------:R-:W3:Y:S04]  /*258c0*/  LDL.LU R17, [R1+0xe4] ;  /* 0x0000e40001117983 */ /* 0x000ee80000300800 */
[----:B------:R-:W3:Y:S04]  /*258d0*/  LDL.LU R18, [R1+0xe8] ;  /* 0x0000e80001127983 */ /* 0x000ee80000300800 */
[----:B------:R-:W3:Y:S01]  /*258e0*/  LDL.LU R19, [R1+0xec] ;  /* 0x0000ec0001137983 */ /* 0x000ee20000300800 */
[----:B----4-:R-:W-:Y:S03]  /*258f0*/  HMMA.16816.F32 R20, R20, R10, R24 ;  /* 0x0000000a1414723c */ /* 0x010fe60000001818 */
[----:B------:R-:W3:Y:S04]  /*25900*/  LDL.LU.64 R26, [R1+0x4b68] ;  /* 0x004b6800011a7983 */ /* 0x000ee80000300a00 */
[----:B------:R-:W3:-:S12]  /*25910*/  LDL.LU.64 R24, [R1+0x4b60] ;  /* 0x004b600001187983 */ /* 0x000ed80000300a00 */
[----:B------:R-:W-:Y:S04]  /*25920*/  STL.64 [R1+0x190], R20 ;  /* 0x0001901401007387 */ /* 0x000fe80000100a00 */
[----:B------:R-:W-:Y:S04]  /*25930*/  STL.64 [R1+0x198], R22 ;  /* 0x0001981601007387 */ /* 0x000fe80000100a00 */
[----:B------:R-:W0:Y:S04]  /*25940*/  LDSM.16.MT88.4 R20, [R2+UR5+0x1a180] ;  /* 0x01a180050214783b */ /* 0x000e280008004200 */
[----:B0-----:R-:W-:Y:S01]  /*25950*/  STL [R1+0x4b24], R20 ;  /* 0x004b241401007387 */ /* 0x001fe20000100800 */
[-C--:B--2---:R-:W-:Y:S03]  /*25960*/  HMMA.16816.F32 R4, R12, R10.reuse, R4 ;  /* 0x0000000a0c04723c */ /* 0x084fe60000001804 */
[----:B-----5:R-:W0:Y:S05]  /*25970*/  LDSM.16.MT88.4 R12, [R0+UR5+0x1c080] ;  /* 0x01c08005000c783b */ /* 0x020e2a0008004200 */
[----:B---3--:R-:W-:-:S15]  /*25980*/  HMMA.16816.F32 R16, R24, R10, R16 ;  /* 0x0000000a1810723c */ /* 0x008fde0000001810 */
[----:B------:R-:W-:-:S04]  /*25990*/  NOP ;  /* 0x0000000000007918 */ /* 0x000fc80000000000 */
[----:B------:R1:W-:Y:S04]  /*259a0*/  STL.64 [R1+0x1d0], R16 ;  /* 0x0001d01001007387 */ /* 0x0003e80000100a00 */
[----:B------:R2:W-:Y:S04]  /*259b0*/  STL.64 [R1+0x1d8], R18 ;  /* 0x0001d81201007387 */ /* 0x0005e80000100a00 */
[----:B------:R-:W-:Y:S04]  /*259c0*/  STL [R1+0x4b20], R21 ;  /* 0x004b201501007387 */ /* 0x000fe80000100800 */
[----:B------:R-:W-:Y:S04]  /*259d0*/  STL [R1+0x4b1c], R22 ;  /* 0x004b1c1601007387 */ /* 0x000fe80000100800 */
[----:B------:R0:W-:Y:S04]  /*259e0*/  STL [R1+0x4b18], R23 ;  /* 0x004b181701007387 */ /* 0x0001e80000100800 */
[----:B------:R-:W-:Y:S04]  /*259f0*/  STL [R1+0x4b00], R2 ;  /* 0x004b000201007387 */ /* 0x000fe80000100800 */
[----:B-1----:R-:W3:Y:S04]  /*25a00*/  LDL.LU R16, [R1+0x1a0] ;  /* 0x0001a00001107983 */ /* 0x002ee80000300800 */
[----:B------:R-:W-:Y:S04]  /*25a10*/  STL.64 [R1+0x1e0], R4 ;  /* 0x0001e00401007387 */ /* 0x000fe80000100a00 */
[----:B------:R-:W-:Y:S04]  /*25a20*/  STL.64 [R1+0x1e8], R6 ;  /* 0x0001e80601007387 */ /* 0x000fe80000100a00 */
[----:B------:R-:W3:Y:S01]  /*25a30*/  LDL.LU R17, [R1+0x1a4] ;  /* 0x0001a40001117983 */ /* 0x000ee20000300800 */
[----:B--2---:R-:W-:-:S03]  /*25a40*/  IMAD.MOV.U32 R18, RZ, RZ, R29 ;  /* 0x000000ffff127224 */ /* 0x004fc600078e001d */
[----:B------:R-:W1:Y:S04]  /*25a50*/  LDSM.16.MT88.4 R4, [R0+UR5+0x1c000] ;  /* 0x01c000050004783b */ /* 0x000e680008004200 */
[----:B------:R-:W2:Y:S01]  /*25a60*/  LDL.LU R29, [R1+0x4b58] ;  /* 0x004b5800011d7983 */ /* 0x000ea20000300800 */
[----:B0-----:R-:W-:Y:S01]  /*25a70*/  MOV R23, R12 ;  /* 0x0000000c00177202 */ /* 0x001fe20000000f00 */
[----:B------:R-:W-:Y:S01]  /*25a80*/  IMAD.MOV.U32 R8, RZ, RZ, R13 ;  /* 0x000000ffff087224 */ /* 0x000fe200078e000d */
[----:B------:R-:W-:Y:S01]  /*25a90*/  MOV R9, R14 ;  /* 0x0000000e00097202 */ /* 0x000fe20000000f00 */
[----:B------:R-:W-:Y:S01]  /*25aa0*/  IMAD.MOV.U32 R28, RZ, RZ, R15 ;  /* 0x000000ffff1c7224 */ /* 0x000fe200078e000f */
[----:B------:R-:W3:Y:S04]  /*25ab0*/  LDL.LU R19, [R1+0x1ac] ;  /* 0x0001ac0001137983 */ /* 0x000ee80000300800 */
[----:B------:R-:W0:Y:S01]  /*25ac0*/  LDSM.16.MT88.4 R12, [R0+UR5+0x1c100] ;  /* 0x01c10005000c783b */ /* 0x000e220008004200 */
[----:B-1----:R-:W-:Y:S01]  /*25ad0*/  MOV R27, R4 ;  /* 0x00000004001b7202 */ /* 0x002fe20000000f00 */
[----:B------:R-:W-:Y:S01]  /*25ae0*/  IMAD.MOV.U32 R26, RZ, RZ, R5 ;  /* 0x000000ffff1a7224 */ /* 0x000fe200078e0005 */
[----:B------:R-:W-:Y:S01]  /*25af0*/  MOV R25, R6 ;  /* 0x0000000600197202 */ /* 0x000fe20000000f00 */
[----:B------:R-:W-:-:S05]  /*25b00*/  IMAD.MOV.U32 R24, RZ, RZ, R7 ;  /* 0x000000ffff187224 */ /* 0x000fca00078e0007 */
[----:B------:R-:W-:Y:S04]  /*25b10*/  STL [R1+0x4b34], R24 ;  /* 0x004b341801007387 */ /* 0x000fe80000100800 */
[----:B------:R-:W-:Y:S04]  /*25b20*/  STL [R1+0x4b30], R25 ;  /* 0x004b301901007387 */ /* 0x000fe80000100800 */
[----:B------:R-:W-:Y:S04]  /*25b30*/  STL [R1+0x4b2c], R26 ;  /* 0x004b2c1a01007387 */ /* 0x000fe80000100800 */
[----:B------:R-:W-:Y:S01]  /*25b40*/  STL [R1+0x4b28], R27 ;  /* 0x004b281b01007387 */ /* 0x000fe20000100800 */
[----:B0-----:R-:W-:-:S03]  /*25b50*/  MOV R2, R12 ;  /* 0x0000000c00027202 */ /* 0x001fc60000000f00 */
[----:B--2---:R-:W0:Y:S04]  /*25b60*/  LDSM.16.M88.4 R4, [R29+UR5+0x40180] ;  /* 0x040180051d04783b */ /* 0x004e280008000200 */
[----:B0-----:R0:W-:Y:S04]  /*25b70*/  STL [R1+0x49cc], R6 ;  /* 0x0049cc0601007387 */ /* 0x0011e80000100800 */
[----:B------:R1:W-:Y:S04]  /*25b80*/  STL [R1+0x49c8], R7 ;  /* 0x0049c80701007387 */ /* 0x0003e80000100800 */
[----:B------:R2:W-:Y:S01]  /*25b90*/  STL [R1+0x4648], R29 ;  /* 0x0046481d01007387 */ /* 0x0005e20000100800 */
[----:B0-----:R-:W-:Y:S01]  /*25ba0*/  IMAD.MOV.U32 R6, RZ, RZ, R15 ;  /* 0x000000ffff067224 */ /* 0x001fe200078e000f */
[----:B-1----:R-:W-:Y:S01]  /*25bb0*/  MOV R7, R14 ;  /* 0x0000000e00077202 */ /* 0x002fe20000000f00 */
[----:B--2---:R-:W-:-:S02]  /*25bc0*/  IMAD.MOV.U32 R29, RZ, RZ, R13 ;  /* 0x000000ffff1d7224 */ /* 0x004fc400078e000d */
[----:B------:R-:W0:Y:S02]  /*25bd0*/  LDSM.16.MT88.4 R12, [R0+UR5+0x1c180] ;  /* 0x01c18005000c783b */ /* 0x000e240008004200 */
[----:B0-----:R-:W-:Y:S01]  /*25be0*/  MOV R27, R12 ;  /* 0x0000000c001b7202 */ /* 0x001fe20000000f00 */
[----:B------:R-:W-:Y:S01]  /*25bf0*/  IMAD.MOV.U32 R20, RZ, RZ, R13 ;  /* 0x000000ffff147224 */ /* 0x000fe200078e000d */
[----:B------:R-:W-:Y:S01]  /*25c00*/  MOV R21, R14 ;  /* 0x0000000e00157202 */ /* 0x000fe20000000f00 */
[----:B------:R-:W-:Y:S02]  /*25c10*/  IMAD.MOV.U32 R22, RZ, RZ, R15 ;  /* 0x000000ffff167224 */ /* 0x000fe400078e000f */
[----:B------:R-:W0:Y:S04]  /*25c20*/  LDSM.16.MT88.4 R12, [R3+UR5+0x1c000] ;  /* 0x01c00005030c783b */ /* 0x000e280008004200 */
[----:B------:R1:W-:Y:S01]  /*25c30*/  STL [R1+0x4a48], R0 ;  /* 0x004a480001007387 */ /* 0x0003e20000100800 */
[----:B0-----:R-:W-:Y:S01]  /*25c40*/  MOV R26, R14 ;  /* 0x0000000e001a7202 */ /* 0x001fe20000000f00 */
[----:B-1----:R-:W-:Y:S01]  /*25c50*/  IMAD.MOV.U32 R0, RZ, RZ, R15 ;  /* 0x000000ffff007224 */ /* 0x002fe200078e000f */
        /* <DEDUP_REMOVED lines=10> */
[----:B0-----:R-:W-:Y:S04]  /*25d00*/  STL.64 [R1+0x4a78], R14 ;  /* 0x004a780e01007387 */ /* 0x001fe80000100a00 */
[----:B------:R0:W-:Y:S04]  /*25d10*/  STL.64 [R1+0x4a70], R12 ;  /* 0x004a700c01007387 */ /* 0x0001e80000100a00 */
[----:B0-----:R-:W2:Y:S04]  /*25d20*/  LDL.LU R12, [R1+0x160] ;  /* 0x00016000010c7983 */ /* 0x001ea80000300800 */
[----:B------:R-:W2:Y:S04]  /*25d30*/  LDL.LU R13, [R1+0x164] ;  /* 0x00016400010d7983 */ /* 0x000ea80000300800 */
[----:B------:R-:W2:Y:S04]  /*25d40*/  LDL.LU R14, [R1+0x168] ;  /* 0x00016800010e7983 */ /* 0x000ea80000300800 */
[----:B------:R-:W2:Y:S02]  /*25d50*/  LDL.LU R15, [R1+0x16c] ;  /* 0x00016c00010f7983 */ /* 0x000ea40000300800 */
[----:B--2---:R-:W-:Y:S01]  /*25d60*/  HMMA.16816.F32 R16, R16, R10, R12 ;  /* 0x0000000a1010723c */ /* 0x004fe2000000180c */
[----:B------:R-:W-:-:S02]  /*25d70*/  MOV R12, R24 ;  /* 0x00000018000c7202 */ /* 0x000fc40000000f00 */
[----:B------:R-:W-:Y:S01]  /*25d80*/  MOV R14, R26 ;  /* 0x0000001a000e7202 */ /* 0x000fe20000000f00 */
[----:B------:R-:W2:Y:S01]  /*25d90*/  LDL.LU R24, [R1+0x4b34] ;  /* 0x004b340001187983 */ /* 0x000ea20000300800 */
[----:B------:R-:W-:Y:S02]  /*25da0*/  IMAD.MOV.U32 R15, RZ, RZ, R0 ;  /* 0x000000ffff0f7224 */ /* 0x000fe400078e0000 */
[----:B------:R-:W-:-:S12]  /*25db0*/  IMAD.MOV.U32 R13, RZ, RZ, R25 ;  /* 0x000000ffff0d7224 */ /* 0x000fd800078e0019 */
[----:B------:R-:W-:Y:S04]  /*25dc0*/  STL.64 [R1+0x180], R16 ;  /* 0x0001801001007387 */ /* 0x000fe80000100a00 */
[----:B------:R-:W-:Y:S04]  /*25dd0*/  STL.64 [R1+0x188], R18 ;  /* 0x0001881201007387 */ /* 0x000fe80000100a00 */
[----:B------:R-:W3:Y:S04]  /*25de0*/  LDL.LU R25, [R1+0x4b30] ;  /* 0x004b300001197983 */ /* 0x000ee80000300800 */
[----:B------:R-:W4:Y:S04]  /*25df0*/  LDL.LU R26, [R1+0x4b2c] ;  /* 0x004b2c00011a7983 */ /* 0x000f280000300800 */
[----:B------:R0:W-:Y:S04]  /*25e00*/  STL.64 [R1+0x4a98], R14 ;  /* 0x004a980e01007387 */ /* 0x0001e80000100a00 */
[----:B------:R1:W-:Y:S04]  /*25e10*/  STL.64 [R1+0x4a90], R12 ;  /* 0x004a900c01007387 */ /* 0x0003e80000100a00 */
[----:B------:R-:W5:Y:S01]  /*25e20*/  LDSM.16.MT88.4 R16, [R3+UR5+0x1c100] ;  /* 0x01c100050310783b */ /* 0x000f620008004200 */
[----:B0-----:R-:W-:-:S02]  /*25e30*/  MOV R14, R21 ;  /* 0x00000015000e7202 */ /* 0x001fc40000000f00 */
[----:B-1----:R-:W-:Y:S01]  /*25e40*/  MOV R12, R27 ;  /* 0x0000001b000c7202 */ /* 0x002fe20000000f00 */
[----:B------:R-:W-:Y:S01]  /*25e50*/  IMAD.MOV.U32 R15, RZ, RZ, R22 ;  /* 0x000000ffff0f7224 */ /* 0x000fe200078e0016 */
[----:B------:R-:W2:Y:S01]  /*25e60*/  LDL.LU R27, [R1+0x4b28] ;  /* 0x004b2800011b7983 */ /* 0x000ea20000300800 */
[----:B------:R-:W-:-:S03]  /*25e70*/  IMAD.MOV.U32 R13, RZ, RZ, R20 ;  /* 0x000000ffff0d7224 */ /* 0x000fc600078e0014 */
        /* <DEDUP_REMOVED lines=9> */
[----:B--2---:R0:W-:Y:S04]  /*25f10*/  STL.64 [R1+0x4ac8], R14 ;  /* 0x004ac80e01007387 */ /* 0x0041e80000100a00 */
[----:B------:R1:W-:Y:S01]  /*25f20*/  STL.64 [R1+0x4ac0], R12 ;  /* 0x004ac00c01007387 */ /* 0x0003e20000100a00 */
        /* <DEDUP_REMOVED lines=9> */
[----:B------:R-:W-:Y:S04]  /*25fc0*/  STL.64 [R1+0x4ae0], R12 ;  /* 0x004ae00c01007387 */ /* 0x000fe80000100a00 */
[----:B-----5:R-:W-:Y:S04]  /*25fd0*/  STL.64 [R1+0x4a68], R18 ;  /* 0x004a681201007387 */ /* 0x020fe80000100a00 */
[----:B------:R0:W-:Y:S04]  /*25fe0*/  STL.64 [R1+0x4a60], R16 ;  /* 0x004a601001007387 */ /* 0x0001e80000100a00 */
[----:B0-----:R-:W5:Y:S04]  /*25ff0*/  LDL.LU R16, [R1+0x70] ;  /* 0x0000700001107983 */ /* 0x001f680000300800 */
[----:B------:R-:W5:Y:S04]  /*26000*/  LDL.LU R17, [R1+0x74] ;  /* 0x0000740001117983 */ /* 0x000f680000300800 */
[----:B------:R-:W3:Y:S01]  /*26010*/  LDL.LU R18, [R1+0x78] ;  /* 0x0000780001127983 */ /* 0x000ee20000300800 */
[----:B--2---:R-:W-:-:S03]  /*26020*/  MOV R19, R28 ;  /* 0x0000001c00137202 */ /* 0x004fc60000000f00 */
[----:B------:R-:W2:Y:S04]  /*26030*/  LDL.LU R28, [R1+0x4b08] ;  /* 0x004b0800011c7983 */ /* 0x000ea80000300800 */
[----:B---3--:R-:W-:Y:S04]  /*26040*/  STL.64 [R1+0x4a88], R18 ;  /* 0x004a881201007387 */ /* 0x008fe80000100a00 */
[----:B-----5:R0:W-:Y:S04]  /*26050*/  STL.64 [R1+0x4a80], R16 ;  /* 0x004a801001007387 */ /* 0x0201e80000100a00 */
        /* <DEDUP_REMOVED lines=8> */
[----:B------:R-:W5:Y:S01]  /*260e0*/  LDL.LU R18, [R1+0x98] ;  /* 0x0000980001127983 */ /* 0x000f620000300800 */
[----:B--2---:R-:W-:-:S03]  /*260f0*/  IMAD.MOV.U32 R19, RZ, RZ, R28 ;  /* 0x000000ffff137224 */ /* 0x004fc600078e001c */
[----:B------:R-:W2:Y:S01]  /*26100*/  LDL.LU R28, [R1+0x4b04] ;  /* 0x004b0400011c7983 */ /* 0x000ea20000300800 */
[----:B------:R-:W-:Y:S01]  /*26110*/  IMAD.MOV.U32 R12, RZ, RZ, R27 ;  /* 0x000000ffff0c7224 */ /* 0x000fe200078e001b */
[----:B----4-:R-:W-:Y:S01]  /*26120*/  MOV R13, R26 ;  /* 0x0000001a000d7202 */ /* 0x010fe20000000f00 */
[----:B------:R-:W-:Y:S01]  /*26130*/  IMAD.MOV.U32 R14, RZ, RZ, R25 ;  /* 0x000000ffff0e7224 */ /* 0x000fe200078e0019 */
[----:B------:R-:W-:Y:S02]  /*26140*/  MOV R15, R24 ;  /* 0x00000018000f7202 */ /* 0x000fe40000000f00 */
[----:B------:R-:W0:Y:S04]  /*26150*/  LDSM.16.MT88.4 R24, [R3+UR5+0x1c180] ;  /* 0x01c180050318783b */ /* 0x000e280008004200 */
[----:B-----5:R-:W-:Y:S04]  /*26160*/  STL.64 [R1+0x4ad8], R18 ;  /* 0x004ad81201007387 */ /* 0x020fe80000100a00 */
[----:B---3--:R1:W-:Y:S04]  /*26170*/  STL.64 [R1+0x4ad0], R16 ;  /* 0x004ad01001007387 */ /* 0x0083e80000100a00 */
[----:B-1----:R-:W3:Y:S04]  /*26180*/  LDL.LU R16, [R1+0xc0] ;  /* 0x0000c00001107983 */ /* 0x002ee80000300800 */
[----:B------:R-:W3:Y:S04]  /*26190*/  LDL.LU R17, [R1+0xc4] ;  /* 0x0000c40001117983 */ /* 0x000ee80000300800 */
[----:B------:R-:W4:Y:S04]  /*261a0*/  LDL.LU R18, [R1+0xc8] ;  /* 0x0000c80001127983 */ /* 0x000f280000300800 */
[----:B------:R-:W4:Y:S04]  /*261b0*/  LDL.LU R19, [R1+0xcc] ;  /* 0x0000cc0001137983 */ /* 0x000f280000300800 */
        /* <DEDUP_REMOVED lines=12> */
[----:B------:R-:W-:Y:S01]  /*26280*/  STL [R1+0x4a4c], R3 ;  /* 0x004a4c0301007387 */ /* 0x000fe20000100800 */
[----:B---3--:R-:W-:Y:S08]  /*26290*/  HMMA.16816.F32 R12, R12, R4, R16 ;  /* 0x000000040c0c723c */ /* 0x008ff00000001810 */
[----:B----4-:R-:W-:Y:S01]  /*262a0*/  HMMA.16816.F32 R24, R20, R10, R24 ;  /* 0x0000000a1418723c */ /* 0x010fe20000001818 */
[----:B------:R-:W-:-:S02]  /*262b0*/  MOV R20, R2 ;  /* 0x0000000200147202 */ /* 0x000fc40000000f00 */
[----:B------:R-:W3:-:S15]  /*262c0*/  LDL.LU R2, [R1+0x4b00] ;  /* 0x004b000001027983 */ /* 0x000ede0000300800 */
[----:B------:R-:W-:Y:S01]  /*262d0*/  NOP ;  /* 0x0000000000007918 */ /* 0x000fe20000000000 */
[----:B------:R0:W-:Y:S04]  /*262e0*/  STL.64 [R1+0x170], R24 ;  /* 0x0001701801007387 */ /* 0x0001e80000100a00 */
[----:B------:R-:W-:Y:S04]  /*262f0*/  STL.64 [R1+0x178], R26 ;  /* 0x0001781a01007387 */ /* 0x000fe80000100a00 */
[----:B0-----:R-:W4:Y:S04]  /*26300*/  LDL.LU R24, [R1+0xb0] ;  /* 0x0000b00001187983 */ /* 0x001f280000300800 */
[----:B------:R-:W4:Y:S04]  /*26310*/  LDL.LU R25, [R1+0xb4] ;  /* 0x0000b40001197983 */ /* 0x000f280000300800 */
[----:B------:R-:W5:Y:S04]  /*26320*/  LDL.LU.64 R18, [R1+0x4af8] ;  /* 0x004af80001127983 */ /* 0x000f680000300a00 */
[----:B------:R-:W5:Y:S04]  /*26330*/  LDL.LU.64 R16, [R1+0x4af0] ;  /* 0x004af00001107983 */ /* 0x000f680000300a00 */
        /* <DEDUP_REMOVED lines=8> */
[----:B------:R0:W-:Y:S04]  /*263c0*/  STL.64 [R1+0x158], R14 ;  /* 0x0001580e01007387 */ /* 0x0001e80000100a00 */
[----:B0-----:R-:W2:Y:S04]  /*263d0*/  LDL.LU.64 R14, [R1+0x4ac8] ;  /* 0x004ac800010e7983 */ /* 0x001ea80000300a00 */
[----:B------:R-:W2:Y:S01]  /*263e0*/  LDL.LU.64 R12, [R1+0x4ac0] ;  /* 0x004ac000010c7983 */ /* 0x000ea20000300a00 */
[----:B------:R-:W-:Y:S01]  /*263f0*/  IMAD.MOV.U32 R21, RZ, RZ, R29 ;  /* 0x000000ffff157224 */ /* 0x000fe200078e001d */
[----:B------:R-:W-:Y:S01]  /*26400*/  MOV R22, R7 ;  /* 0x0000000700167202 */ /* 0x000fe20000000f00 */
[----:B------:R-:W-:-:S07]  /*26410*/  IMAD.MOV.U32 R23, RZ, RZ, R6 ;  /* 0x000000ffff177224 */ /* 0x000fce00078e0006 */
[----:B--2---:R-:W-:Y:S01]  /*26420*/  HMMA.16816.F32 R20, R20, R4, R12 ;  /* 0x000000041414723c */ /* 0x004fe2000000180c */
[----:B------:R-:W5:Y:S04]  /*26430*/  LDL.LU.64 R14, [R1+0x4ab8] ;  /* 0x004ab800010e7983 */ /* 0x000f680000300a00 */
[----:B------:R-:W5:-:S14]  /*26440*/  LDL.LU.64 R12, [R1+0x4ab0] ;  /* 0x004ab000010c7983 */ /* 0x000f5c0000300a00 */
[----:B------:R0:W-:Y:S04]  /*26450*/  STL.64 [R1+0x140], R20 ;  /* 0x0001401401007387 */ /* 0x0001e80000100a00 */
[----:B------:R1:W-:Y:S01]  /*26460*/  STL [R1+0x148], R22 ;  /* 0x0001481601007387 */ /* 0x0003e20000100800 */
[----:B------:R-:W-:-:S03]  /*26470*/  MOV R29, R23 ;  /* 0x00000017001d7202 */ /* 0x000fc60000000f00 */
[----:B0-----:R-:W2:Y:S04]  /*26480*/  LDL.LU R20, [R1+0x60] ;  /* 0x0000600001147983 */ /* 0x001ea80000300800 */
[----:B------:R-:W2:Y:S04]  /*26490*/  LDL.LU R21, [R1+0x64] ;  /* 0x0000640001157983 */ /* 0x000ea80000300800 */
[----:B-1----:R-:W2:Y:S04]  /*264a0*/  LDL.LU R22, [R1+0x68] ;  /* 0x0000680001167983 */ /* 0x002ea80000300800 */
[----:B------:R-:W2:Y:S04]  /*264b0*/  LDL.LU R23, [R1+0x6c] ;  /* 0x00006c0001177983 */ /* 0x000ea80000300800 */
[----:B------:R-:W-:Y:S01]  /*264c0*/  STL [R1+0x49f8], R29 ;  /* 0x0049f81d01007387 */ /* 0x000fe20000100800 */
[----:B-----5:R-:W-:Y:S03]  /*264d0*/  HMMA.16816.F32 R12, R12, R4, R16 ;  /* 0x000000040c0c723c */ /* 0x020fe60000001810 */
[----:B------:R-:W5:Y:S04]  /*264e0*/  LDL.LU.64 R18, [R1+0x4aa8] ;  /* 0x004aa80001127983 */ /* 0x000f680000300a00 */
[----:B------:R-:W5:-:S12]  /*264f0*/  LDL.LU.64 R16, [R1+0x4aa0] ;  /* 0x004aa00001107983 */ /* 0x000f580000300a00 */
        /* <DEDUP_REMOVED lines=11> */
[----:B------:R-:W-:Y:S04]  /*265b0*/  STL.64 [R1+0xd8], R14 ;  /* 0x0000d80e01007387 */ /* 0x000fe80000100a00 */
[----:B------:R-:W0:Y:S02]  /*265c0*/  LDSM.16.MT88.4 R12, [R28+UR5+0x1c080] ;  /* 0x01c080051c0c783b */ /* 0x000e240008004200 */
[----:B0-----:R-:W-:-:S02]  /*265d0*/  MOV R0, R14 ;  /* 0x0000000e00007202 */ /* 0x001fc40000000f00 */
[----:B------:R0:W-:Y:S01]  /*265e0*/  STL [R1+0x10], R12 ;  /* 0x0000100c01007387 */ /* 0x0001e20000100800 */
[----:B------:R-:W-:Y:S02]  /*265f0*/  IMAD.MOV.U32 R29, RZ, RZ, R15 ;  /* 0x000000ffff1d7224 */ /* 0x000fe400078e000f */
[----:B------:R-:W-:Y:S01]  /*26600*/  IMAD.MOV.U32 R3, RZ, RZ, R13 ;  /* 0x000000ffff037224 */ /* 0x000fe200078e000d */
[----:B------:R-:W5:Y:S04]  /*26610*/  LDL.LU.64 R14, [R1+0x4a78] ;  /* 0x004a7800010e7983 */ /* 0x000f680000300a00 */
[----:B0-----:R-:W5:Y:S02]  /*26620*/  LDL.LU.64 R12, [R1+0x4a70] ;  /* 0x004a7000010c7983 */ /* 0x001f640000300a00 */
[----:B-----5:R-:W-:Y:S02]  /*26630*/  HMMA.16816.F32 R12, R12, R4, R16 ;  /* 0x000000040c0c723c */ /* 0x020fe40000001810 */
[----:B------:R-:W0:-:S15]  /*26640*/  LDSM.16.MT88.4 R16, [R28+UR5+0x1c100] ;  /* 0x01c100051c10783b */ /* 0x000e1e0008004200 */
[----:B------:R-:W-:Y:S02]  /*26650*/  NOP ;  /* 0x0000000000007918 */ /* 0x000fe40000000000 */
[----:B------:R-:W-:Y:S01]  /*26660*/  IMAD.MOV.U32 R7, RZ, RZ, R14 ;  /* 0x000000ffff077224 */ /* 0x000fe200078e000e */
[----:B------:R-:W-:Y:S01]  /*26670*/  MOV R6, R13 ;  /* 0x0000000d00067202 */ /* 0x000fe20000000f00 */
[----:B------:R-:W-:Y:S04]  /*26680*/  STL [R1+0xa0], R12 ;  /* 0x0000a00c01007387 */ /* 0x000fe80000100800 */
[----:B------:R-:W-:Y:S04]  /*26690*/  STL [R1+0xac], R15 ;  /* 0x0000ac0f01007387 */ /* 0x000fe80000100800 */
[----:B------:R0:W-:Y:S04]  /*266a0*/  STL [R1+0x4a00], R7 ;  /* 0x004a000701007387 */ /* 0x0001e80000100800 */
[----:B------:R1:W-:Y:S01]  /*266b0*/  STL [R1+0x49fc], R6 ;  /* 0x0049fc0601007387 */ /* 0x0003e20000100800 */
[----:B0-----:R-:W-:Y:S01]  /*266c0*/  MOV R7, R18 ;  /* 0x0000001200077202 */ /* 0x001fe20000000f00 */
[----:B-1----:R-:W-:Y:S01]  /*266d0*/  IMAD.MOV.U32 R6, RZ, RZ, R19 ;  /* 0x000000ffff067224 */ /* 0x002fe200078e0013 */
[----:B------:R-:W-:Y:S01]  /*266e0*/  MOV R13, R16 ;  /* 0x00000010000d7202 */ /* 0x000fe20000000f00 */
[----:B------:R-:W-:Y:S01]  /*266f0*/  IMAD.MOV.U32 R12, RZ, RZ, R17 ;  /* 0x000000ffff0c7224 */ /* 0x000fe200078e0011 */
[----:B------:R-:W4:Y:S04]  /*26700*/  LDL.LU.64 R18, [R1+0x4a68] ;  /* 0x004a680001127983 */ /* 0x000f280000300a00 */
[----:B------:R-:W4:Y:S01]  /*26710*/  LDL.LU.64 R16, [R1+0x4a60] ;  /* 0x004a600001107983 */ /* 0x000f220000300a00 */
[----:B------:R-:W-:Y:S01]  /*26720*/  MOV R26, R9 ;  /* 0x00000009001a7202 */ /* 0x000fe20000000f00 */
[----:B------:R-:W-:-:S02]  /*26730*/  IMAD.MOV.U32 R27, RZ, RZ, R8 ;  /* 0x000000ffff1b7224 */ /* 0x000fc400078e0008 */
[----:B------:R-:W-:Y:S05]  /*26740*/  LDSM.16.MT88.4 R8, [R28+UR5+0x1c000] ;  /* 0x01c000051c08783b */ /* 0x000fea0008004200 */
[----:B----4-:R-:W-:Y:S01]  /*26750*/  HMMA.16816.F32 R16, R16, R4, R24 ;  /* 0x000000041010723c */ /* 0x010fe20000001818 */
[----:B------:R-:W4:Y:S04]  /*26760*/  LDL.LU.64 R26, [R1+0x4a58] ;  /* 0x004a5800011a7983 */ /* 0x000f280000300a00 */
[----:B------:R-:W4:-:S14]  /*26770*/  LDL.LU.64 R24, [R1+0x4a50] ;  /* 0x004a500001187983 */ /* 0x000f1c0000300a00 */
[----:B------:R0:W-:Y:S04]  /*26780*/  STL.64 [R1+0x130], R16 ;  /* 0x0001301001007387 */ /* 0x0001e80000100a00 */
[----:B------:R1:W-:Y:S04]  /*26790*/  STL.64 [R1+0x138], R18 ;  /* 0x0001381201007387 */ /* 0x0003e80000100a00 */
[----:B0-----:R-:W4:Y:S04]  /*267a0*/  LDL.LU R16, [R1+0x50] ;  /* 0x0000500001107983 */ /* 0x001f280000300800 */
[----:B------:R-:W4:Y:S04]  /*267b0*/  LDL.LU R17, [R1+0x54] ;  /* 0x0000540001117983 */ /* 0x000f280000300800 */
[----:B-1----:R-:W4:Y:S04]  /*267c0*/  LDL.LU R18, [R1+0x58] ;  /* 0x0000580001127983 */ /* 0x002f280000300800 */
[----:B------:R-:W4:Y:S02]  /*267d0*/  LDL.LU R19, [R1+0x5c] ;  /* 0x00005c0001137983 */ /* 0x000f240000300800 */
[----:B----4-:R-:W-:Y:S02]  /*267e0*/  HMMA.16816.F32 R16, R24, R4, R16 ;  /* 0x000000041810723c */ /* 0x010fe40000001810 */
[----:B------:R-:W0:Y:S04]  /*267f0*/  LDSM.16.MT88.4 R24, [R28+UR5+0x1c180] ;  /* 0x01c180051c18783b */ /* 0x000e280008004200 */
[----:B0-----:R0:W-:-:S13]  /*26800*/  STL.64 [R1+0x4a20], R26 ;  /* 0x004a201a01007387 */ /* 0x0011da0000100a00 */
[----:B------:R-:W-:Y:S04]  /*26810*/  STL.64 [R1+0xf0], R16 ;  /* 0x0000f01001007387 */ /* 0x000fe80000100a00 */
[----:B------:R-:W-:Y:S04]  /*26820*/  STL.64 [R1+0xf8], R18 ;  /* 0x0000f81201007387 */ /* 0x000fe80000100a00 */
[----:B------:R1:W-:Y:S01]  /*26830*/  STL.64 [R1+0x4a18], R24 ;  /* 0x004a181801007387 */ /* 0x0003e20000100a00 */
[----:B--2---:R-:W-:Y:S03]  /*26840*/  HMMA.16816.F32 R8, R8, R4, R20 ;  /* 0x000000040808723c */ /* 0x004fe60000001814 */
[----:B---3--:R-:W2:Y:S04]  /*26850*/  LDSM.16.MT88.4 R16, [R2+UR5+0x1c080] ;  /* 0x01c080050210783b */ /* 0x008ea80008004200 */
[----:B------:R-:W-:Y:S01]  /*26860*/  LDSM.16.MT88.4 R20, [R2+UR5+0x1c000] ;  /* 0x01c000050214783b */ /* 0x000fe20008004200 */
[----:B0-----:R-:W-:Y:S01]  /*26870*/  MOV R26, R7 ;  /* 0x00000007001a7202 */ /* 0x001fe20000000f00 */
[----:B------:R-:W-:Y:S01]  /*26880*/  IMAD.MOV.U32 R27, RZ, RZ, R6 ;  /* 0x000000ffff1b7224 */ /* 0x000fe200078e0006 */
[----:B-1----:R-:W-:Y:S01]  /*26890*/  MOV R24, R13 ;  /* 0x0000000d00187202 */ /* 0x002fe20000000f00 */
[----:B------:R-:W-:-:S03]  /*268a0*/  IMAD.MOV.U32 R25, RZ, RZ, R12 ;  /* 0x000000ffff197224 */ /* 0x000fc600078e000c */
[----:B------:R-:W-:Y:S04]  /*268b0*/  STL.64 [R1+0x4a30], R26 ;  /* 0x004a301a01007387 */ /* 0x000fe80000100a00 */
[----:B------:R0:W-:Y:S04]  /*268c0*/  STL.64 [R1+0x4a28], R24 ;  /* 0x004a281801007387 */ /* 0x0001e80000100a00 */
[----:B------:R-:W1:Y:S04]  /*268d0*/  LDSM.16.MT88.4 R12, [R2+UR5+0x1c100] ;  /* 0x01c10005020c783b */ /* 0x000e680008004200 */
[----:B0-----:R-:W3:Y:S01]  /*268e0*/  LDL.LU R24, [R1+0x10] ;  /* 0x0000100001187983 */ /* 0x001ee20000300800 */
[----:B------:R-:W-:-:S03]  /*268f0*/  MOV R25, R3 ;  /* 0x0000000300197202 */ /* 0x000fc60000000f00 */
[----:B------:R-:W4:Y:S01]  /*26900*/  LDL.LU R3, [R1+0x4a4c] ;  /* 0x004a4c0001037983 */ /* 0x000f220000300800 */
[----:B------:R-:W-:-:S03]  /*26910*/  IMAD.MOV.U32 R26, RZ, RZ, R0 ;  /* 0x000000ffff1a7224 */ /* 0x000fc600078e0000 */
[----:B------:R-:W5:Y:S01]  /*26920*/  LDL.LU R0, [R1+0x4a48] ;  /* 0x004a480001007983 */ /* 0x000f620000300800 */
[----:B------:R-:W-:-:S05]  /*26930*/  MOV R27, R29 ;  /* 0x0000001d001b7202 */ /* 0x000fca0000000f00 */
[----:B------:R-:W-:Y:S04]  /*26940*/  STL.64 [R1+0x4a40], R26 ;  /* 0x004a401a01007387 */ /* 0x000fe80000100a00 */
[----:B---3--:R-:W-:Y:S04]  /*26950*/  STL.64 [R1+0x4a38], R24 ;  /* 0x004a381801007387 */ /* 0x008fe80000100a00 */
[----:B------:R-:W-:Y:S04]  /*26960*/  STL [R1+0x49b0], R28 ;  /* 0x0049b01c01007387 */ /* 0x000fe80000100800 */
[----:B------:R-:W-:Y:S04]  /*26970*/  STL.64 [R1+0x120], R8 ;  /* 0x0001200801007387 */ /* 0x000fe80000100a00 */
[----:B------:R-:W-:Y:S04]  /*26980*/  STL.64 [R1+0x128], R10 ;  /* 0x0001280a01007387 */ /* 0x000fe80000100a00 */
[----:B------:R-:W0:Y:S04]  /*26990*/  LDSM.16.MT88.4 R8, [R2+UR5+0x1c180] ;  /* 0x01c180050208783b */ /* 0x000e280008004200 */
[----:B-----5:R-:W3:Y:S04]  /*269a0*/  LDSM.16.MT88.4 R24, [R0+UR5+0x1e000] ;  /* 0x01e000050018783b */ /* 0x020ee80008004200 */
[----:B--2---:R-:W-:Y:S04]  /*269b0*/  STL [R1+0x4a04], R19 ;  /* 0x004a041301007387 */ /* 0x004fe80000100800 */
[----:B-1----:R-:W-:Y:S04]  /*269c0*/  STL.64 [R1+0x49f0], R14 ;  /* 0x0049f00e01007387 */ /* 0x002fe80000100a00 */
[----:B------:R1:W-:Y:S04]  /*269d0*/  STL.64 [R1+0x49e8], R12 ;  /* 0x0049e80c01007387 */ /* 0x0003e80000100a00 */
[----:B-1----:R-:W2:Y:S04]  /*269e0*/  LDL.LU R12, [R1+0x190] ;  /* 0x00019000010c7983 */ /* 0x002ea80000300800 */
[----:B------:R-:W2:Y:S04]  /*269f0*/  LDL.LU R13, [R1+0x194] ;  /* 0x00019400010d7983 */ /* 0x000ea80000300800 */
[----:B------:R-:W2:Y:S04]  /*26a00*/  LDL.LU R14, [R1+0x198] ;  /* 0x00019800010e7983 */ /* 0x000ea80000300800 */
[----:B------:R-:W2:Y:S04]  /*26a10*/  LDL.LU R15, [R1+0x19c] ;  /* 0x00019c00010f7983 */ /* 0x000ea80000300800 */
[----:B0-----:R-:W-:Y:S04]  /*26a20*/  STL.64 [R1+0x49e0], R10 ;  /* 0x0049e00a01007387 */ /* 0x001fe80000100a00 */
[----:B------:R0:W-:Y:S04]  /*26a30*/  STL.64 [R1+0x49d8], R8 ;  /* 0x0049d80801007387 */ /* 0x0001e80000100a00 */
[----:B0-----:R-:W5:Y:S04]  /*26a40*/  LDL.LU R8, [R1+0x110] ;  /* 0x0001100001087983 */ /* 0x001f680000300800 */
[----:B------:R-:W5:Y:S04]  /*26a50*/  LDL.LU R9, [R1+0x114] ;  /* 0x0001140001097983 */ /* 0x000f680000300800 */
[----:B------:R-:W5:Y:S04]  /*26a60*/  LDL.LU R10, [R1+0x118] ;  /* 0x00011800010a7983 */ /* 0x000f680000300800 */
[----:B------:R-:W5:Y:S04]  /*26a70*/  LDL.LU R11, [R1+0x11c] ;  /* 0x00011c00010b7983 */ /* 0x000f680000300800 */
[----:B------:R-:W-:Y:S04]  /*26a80*/  STL [R1+0x49b4], R2 ;  /* 0x0049b40201007387 */ /* 0x000fe80000100800 */
[----:B---3--:R-:W-:Y:S04]  /*26a90*/  STL.64 [R1+0x40], R24 ;  /* 0x0000401801007387 */ /* 0x008fe80000100a00 */
[----:B------:R-:W-:Y:S04]  /*26aa0*/  STL.64 [R1+0x48], R26 ;  /* 0x0000481a01007387 */ /* 0x000fe80000100a00 */
[----:B------:R-:W0:Y:S02]  /*26ab0*/  LDSM.16.MT88.4 R24, [R0+UR5+0x1e080] ;  /* 0x01e080050018783b */ /* 0x000e240008004200 */
[----:B0-----:R-:W-:Y:S01]  /*26ac0*/  IMAD.MOV.U32 R6, RZ, RZ, R26 ;  /* 0x000000ffff067224 */ /* 0x001fe200078e001a */
[----:B------:R-:W-:Y:S01]  /*26ad0*/  MOV R29, R27 ;  /* 0x0000001b001d7202 */ /* 0x000fe20000000f00 */
[----:B------:R-:W-:Y:S01]  /*26ae0*/  IMAD.MOV.U32 R19, RZ, RZ, R24 ;  /* 0x000000ffff137224 */ /* 0x000fe200078e0018 */
[----:B------:R-:W-:Y:S01]  /*26af0*/  MOV R7, R25 ;  /* 0x0000001900077202 */ /* 0x000fe20000000f00 */
[----:B------:R-:W5:Y:S04]  /*26b00*/  LDL.LU.64 R26, [R1+0x4a40] ;  /* 0x004a4000011a7983 */ /* 0x000f680000300a00 */
[----:B------:R-:W5:Y:S04]  /*26b10*/  LDL.LU.64 R24, [R1+0x4a38] ;  /* 0x004a380001187983 */ /* 0x000f680000300a00 */
[----:B------:R-:W-:Y:S04]  /*26b20*/  STL.64 [R1+0x4a10], R18 ;  /* 0x004a101201007387 */ /* 0x000fe80000100a00 */
[----:B------:R0:W-:Y:S04]  /*26b30*/  STL.64 [R1+0x4a08], R16 ;  /* 0x004a081001007387 */ /* 0x0001e80000100a00 */
[----:B0-----:R-:W3:Y:S04]  /*26b40*/  LDL.LU R16, [R1+0x1d0] ;  /* 0x0001d00001107983 */ /* 0x001ee80000300800 */
[----:B------:R-:W3:Y:S04]  /*26b50*/  LDL.LU R17, [R1+0x1d4] ;  /* 0x0001d40001117983 */ /* 0x000ee80000300800 */
[----:B------:R-:W3:Y:S04]  /*26b60*/  LDL.LU R18, [R1+0x1d8] ;  /* 0x0001d80001127983 */ /* 0x000ee80000300800 */
[----:B------:R-:W3:Y:S01]  /*26b70*/  LDL.LU R19, [R1+0x1dc] ;  /* 0x0001dc0001137983 */ /* 0x000ee20000300800 */
[----:B-----5:R-:W-:Y:S03]  /*26b80*/  HMMA.16816.F32 R8, R24, R4, R8 ;  /* 0x000000041808723c */ /* 0x020fe60000001808 */
[----:B------:R-:W0:-:S15]  /*26b90*/  LDSM.16.MT88.4 R24, [R0+UR5+0x1e100] ;  /* 0x01e100050018783b */ /* 0x000e1e0008004200 */
[----:B------:R-:W-:Y:S01]  /*26ba0*/  NOP ;  /* 0x0000000000007918 */ /* 0x000fe20000000000 */
        /* <DEDUP_REMOVED lines=9> */
[----:B------:R-:W0:-:S15]  /*26c40*/  LDSM.16.MT88.4 R24, [R0+UR5+0x1e180] ;  /* 0x01e180050018783b */ /* 0x000e1e0008004200 */
[----:B------:R-:W-:Y:S02]  /*26c50*/  NOP ;  /* 0x0000000000007918 */ /* 0x000fe40000000000 */
[----:B------:R-:W-:Y:S04]  /*26c60*/  STL.64 [R1+0xe0], R12 ;  /* 0x0000e00c01007387 */ /* 0x000fe80000100a00 */
[----:B------:R0:W-:Y:S02]  /*26c70*/  STL.64 [R1+0xe8], R14 ;  /* 0x0000e80e01007387 */ /* 0x0001e40000100a00 */
[----:B0-----:R-:W-:Y:S01]  /*26c80*/  IMAD.MOV.U32 R15, RZ, RZ, R24 ;  /* 0x000000ffff0f7224 */ /* 0x001fe200078e0018 */
[----:B------:R-:W-:Y:S01]  /*26c90*/  MOV R14, R25 ;  /* 0x00000019000e7202 */ /* 0x000fe20000000f00 */
[----:B------:R-:W-:Y:S01]  /*26ca0*/  IMAD.MOV.U32 R13, RZ, RZ, R26 ;  /* 0x000000ffff0d7224 */ /* 0x000fe200078e001a */
[----:B------:R-:W-:Y:S02]  /*26cb0*/  MOV R12, R27 ;  /* 0x0000001b000c7202 */ /* 0x000fe40000000f00 */
[----:B----4-:R-:W0:Y:S04]  /*26cc0*/  LDSM.16.MT88.4 R24, [R3+UR5+0x1e000] ;  /* 0x01e000050318783b */ /* 0x010e280008004200 */
[----:B------:R-:W-:Y:S01]  /*26cd0*/  STL [R1+0x4918], R0 ;  /* 0x0049180001007387 */ /* 0x000fe20000100800 */
[----:B0-----:R-:W-:-:S03]  /*26ce0*/  IMAD.MOV.U32 R2, RZ, RZ, R26 ;  /* 0x000000ffff027224 */ /* 0x001fc600078e001a */
[----:B------:R0:W-:Y:S01]  /*26cf0*/  STL.64 [R1], R24 ;  /* 0x0000001801007387 */ /* 0x0001e20000100a00 */
[----:B------:R-:W-:-:S03]  /*26d00*/  MOV R28, R27 ;  /* 0x0000001b001c7202 */ /* 0x000fc60000000f00 */
[----:B------:R-:W3:Y:S04]  /*26d10*/  LDL.LU.64 R26, [R1+0x4a20] ;  /* 0x004a2000011a7983 */ /* 0x000ee80000300a00 */
[----:B0-----:R-:W3:Y:S02]  /*26d20*/  LDL.LU.64 R24, [R1+0x4a18] ;  /* 0x004a180001187983 */ /* 0x001ee40000300a00 */
[----:B---3--:R-:W-:Y:S02]  /*26d30*/  HMMA.16816.F32 R16, R24, R4, R16 ;  /* 0x000000041810723c */ /* 0x008fe40000001810 */
[----:B------:R-:W0:-:S15]  /*26d40*/  LDSM.16.MT88.4 R24, [R3+UR5+0x1e080] ;  /* 0x01e080050318783b */ /* 0x000e1e0008004200 */
[----:B------:R-:W-:Y:S02]  /*26d50*/  NOP ;  /* 0x0000000000007918 */ /* 0x000fe40000000000 */
[----:B------:R-:W-:Y:S01]  /*26d60*/  IMAD.MOV.U32 R0, RZ, RZ, R19 ;  /* 0x000000ffff007224 */ /* 0x000fe200078e0013 */
[----:B------:R-:W-:Y:S04]  /*26d70*/  STL.64 [R1+0xc0], R16 ;  /* 0x0000c01001007387 */ /* 0x000fe80000100a00 */
[----:B------:R-:W-:Y:S04]  /*26d80*/  STL [R1+0xc8], R18 ;  /* 0x0000c81201007387 */ /* 0x000fe80000100800 */
[----:B------:R-:W-:Y:S04]  /*26d90*/  STL [R1+0x491c], R0 ;  /* 0x00491c0001007387 */ /* 0x000fe80000100800 */
[----:B0-----:R-:W-:Y:S04]  /*26da0*/  STL.64 [R1+0x4948], R26 ;  /* 0x0049481a01007387 */ /* 0x001fe80000100a00 */
[----:B------:R0:W-:Y:S04]  /*26db0*/  STL.64 [R1+0x4940], R24 ;  /* 0x0049401801007387 */ /* 0x0001e80000100a00 */
[----:B0-----:R-:W2:Y:S04]  /*26dc0*/  LDL.LU R24, [R1+0xd0] ;  /* 0x0000d00001187983 */ /* 0x001ea80000300800 */
[----:B------:R-:W2:Y:S04]  /*26dd0*/  LDL.LU R25, [R1+0xd4] ;  /* 0x0000d40001197983 */ /* 0x000ea80000300800 */
[----:B------:R-:W3:Y:S04]  /*26de0*/  LDL.LU R26, [R1+0xd8] ;  /* 0x0000d800011a7983 */ /* 0x000ee80000300800 */
[----:B------:R-:W3:Y:S04]  /*26df0*/  LDL.LU R27, [R1+0xdc] ;  /* 0x0000dc00011b7983 */ /* 0x000ee80000300800 */
[----:B---3--:R0:W-:Y:S04]  /*26e00*/  STL.64 [R1+0x4958], R26 ;  /* 0x0049581a01007387 */ /* 0x0081e80000100a00 */
[----:B--2---:R1:W-:Y:S04]  /*26e10*/  STL.64 [R1+0x4950], R24 ;  /* 0x0049501801007387 */ /* 0x0043e80000100a00 */
[----:B------:R-:W2:Y:S04]  /*26e20*/  LDL.LU R16, [R1+0x1e0] ;  /* 0x0001e00001107983 */ /* 0x000ea80000300800 */
[----:B------:R-:W2:Y:S04]  /*26e30*/  LDL.LU R17, [R1+0x1e4] ;  /* 0x0001e40001117983 */ /* 0x000ea80000300800 */
[----:B------:R-:W2:Y:S04]  /*26e40*/  LDL.LU R18, [R1+0x1e8] ;  /* 0x0001e80001127983 */ /* 0x000ea80000300800 */
[----:B------:R-:W2:Y:S01]  /*26e50*/  LDL.LU R19, [R1+0x1ec] ;  /* 0x0001ec0001137983 */ /* 0x000ea20000300800 */
[----:B0-----:R-:W-:Y:S01]  /*26e60*/  MOV R26, R13 ;  /* 0x0000000d001a7202 */ /* 0x001fe20000000f00 */
[----:B------:R-:W-:Y:S01]  /*26e70*/  IMAD.MOV.U32 R27, RZ, RZ, R12 ;  /* 0x000000ffff1b7224 */ /* 0x000fe200078e000c */
[----:B-1----:R-:W-:Y:S01]  /*26e80*/  MOV R24, R15 ;  /* 0x0000000f00187202 */ /* 0x002fe20000000f00 */
[----:B------:R-:W-:-:S03]  /*26e90*/  IMAD.MOV.U32 R25, RZ, RZ, R14 ;  /* 0x000000ffff197224 */ /* 0x000fc600078e000e */
[----:B------:R0:W-:Y:S04]  /*26ea0*/  STL.64 [R1+0x4978], R26 ;  /* 0x0049781a01007387 */ /* 0x0001e80000100a00 */
[----:B------:R1:W-:Y:S04]  /*26eb0*/  STL.64 [R1+0x4970], R24 ;  /* 0x0049701801007387 */ /* 0x0003e80000100a00 */
[----:B------:R-:W3:Y:S04]  /*26ec0*/  LDL.LU R12, [R1+0x1a0] ;  /* 0x0001a000010c7983 */ /* 0x000ee80000300800 */
[----:B------:R-:W3:Y:S04]  /*26ed0*/  LDL.LU R13, [R1+0x1a4] ;  /* 0x0001a400010d7983 */ /* 0x000ee80000300800 */
[----:B------:R-:W3:Y:S04]  /*26ee0*/  LDL.LU R14, [R1+0x1a8] ;  /* 0x0001a800010e7983 */ /* 0x000ee80000300800 */
[----:B------:R-:W3:Y:S01]  /*26ef0*/  LDL.LU R15, [R1+0x1ac] ;  /* 0x0001ac00010f7983 */ /* 0x000ee20000300800 */
[----:B0-----:R-:W-:Y:S01]  /*26f00*/  MOV R26, R9 ;  /* 0x00000009001a7202 */ /* 0x001fe20000000f00 */
[----:B------:R-:W-:Y:S01]  /*26f10*/  IMAD.MOV.U32 R27, RZ, RZ, R8 ;  /* 0x000000ffff1b7224 */ /* 0x000fe200078e0008 */
[----:B-1----:R-:W-:Y:S01]  /*26f20*/  MOV R24, R11 ;  /* 0x0000000b00187202 */ /* 0x002fe20000000f00 */
[----:B------:R-:W-:Y:S01]  /*26f30*/  IMAD.MOV.U32 R25, RZ, RZ, R10 ;  /* 0x000000ffff197224 */ /* 0x000fe200078e000a */
[----:B------:R-:W4:Y:S04]  /*26f40*/  LDL.LU R8, [R1+0x180] ;  /* 0x0001800001087983 */ /* 0x000f280000300800 */
[----:B------:R-:W4:Y:S04]  /*26f50*/  LDL.LU R9, [R1+0x184] ;  /* 0x0001840001097983 */ /* 0x000f280000300800 */
[----:B------:R-:W4:Y:S04]  /*26f60*/  LDL.LU R10, [R1+0x188] ;  /* 0x00018800010a7983 */ /* 0x000f280000300800 */
[----:B------:R-:W4:Y:S04]  /*26f70*/  LDL.LU R11, [R1+0x18c] ;  /* 0x00018c00010b7983 */ /* 0x000f280000300800 */
[----:B------:R-:W-:Y:S04]  /*26f80*/  STL.64 [R1+0x4988], R26 ;  /* 0x0049881a01007387 */ /* 0x000fe80000100a00 */
[----:B------:R0:W-:Y:S04]  /*26f90*/  STL.64 [R1+0x4980], R24 ;  /* 0x0049801801007387 */ /* 0x0001e80000100a00 */
[----:B0-----:R-:W5:Y:S04]  /*26fa0*/  LDL.LU R24, [R1+0x150] ;  /* 0x0001500001187983 */ /* 0x001f680000300800 */
        /* <DEDUP_REMOVED lines=9> */
[----:B------:R-:W-:Y:S03]  /*27040*/  HMMA.16816.F32 R20, R20, R4, R16 ;  /* 0x000000041414723c */ /* 0x000fe60000001810 */
[----:B-----5:R-:W-:Y:S04]  /*27050*/  STL.64 [R1+0x49c0], R26 ;  /* 0x0049c01a01007387 */ /* 0x020fe80000100a00 */
[----:B--2---:R0:W-:Y:S04]  /*27060*/  STL.64 [R1+0x49b8], R24 ;  /* 0x0049b81801007387 */ /* 0x0041e80000100a00 */
[----:B0-----:R-:W2:Y:S04]  /*27070*/  LDL.LU R24, [R1+0x170] ;  /* 0x0001700001187983 */ /* 0x001ea80000300800 */
[----:B------:R-:W2:Y:S04]  /*27080*/  LDL.LU R25, [R1+0x174] ;  /* 0x0001740001197983 */ /* 0x000ea80000300800 */
[----:B------:R-:W2:Y:S04]  /*27090*/  LDL.LU R26, [R1+0x178] ;  /* 0x00017800011a7983 */ /* 0x000ea80000300800 */
[----:B------:R-:W2:Y:S04]  /*270a0*/  LDL.LU R27, [R1+0x17c] ;  /* 0x00017c00011b7983 */ /* 0x000ea80000300800 */
[----:B------:R-:W5:Y:S04]  /*270b0*/  LDL.LU.64 R18, [R1+0x4a10] ;  /* 0x004a100001127983 */ /* 0x000f680000300a00 */
[----:B------:R-:W3:Y:S04]  /*270c0*/  LDL.LU.64 R16, [R1+0x4a08] ;  /* 0x004a080001107983 */ /* 0x000ee80000300a00 */
[----:B------:R5:W-:Y:S04]  /*270d0*/  STL.64 [R1+0xb0], R20 ;  /* 0x0000b01401007387 */ /* 0x000be80000100a00 */
[----:B------:R0:W-:Y:S01]  /*270e0*/  STL.64 [R1+0xb8], R22 ;  /* 0x0000b81601007387 */ /* 0x0001e20000100a00 */
[----:B-----5:R-:W-:-:S03]  /*270f0*/  MOV R20, R19 ;  /* 0x0000001300147202 */ /* 0x020fc60000000f00 */
[----:B------:R-:W3:Y:S01]  /*27100*/  LDL.LU R19, [R1+0x4a04] ;  /* 0x004a040001137983 */ /* 0x000ee20000300800 */
[----:B0-----:R-:W-:Y:S01]  /*27110*/  MOV R22, R6 ;  /* 0x0000000600167202 */ /* 0x001fe20000000f00 */
[----:B------:R-:W-:Y:S02]  /*27120*/  IMAD.MOV.U32 R23, RZ, RZ, R29 ;  /* 0x000000ffff177224 */ /* 0x000fe400078e001d */
[----:B------:R-:W-:Y:S02]  /*27130*/  IMAD.MOV.U32 R21, RZ, RZ, R7 ;  /* 0x000000ffff157224 */ /* 0x000fe400078e0007 */
[----:B------:R-:W5:Y:S04]  /*27140*/  LDL.LU R7, [R1+0x4a00] ;  /* 0x004a000001077983 */ /* 0x000f680000300800 */
[----:B------:R-:W2:Y:S04]  /*27150*/  LDL.LU R6, [R1+0x49fc] ;  /* 0x0049fc0001067983 */ /* 0x000ea80000300800 */
[----:B------:R-:W2:Y:S04]  /*27160*/  LDL.LU R29, [R1+0x49f8] ;  /* 0x0049f800011d7983 */ /* 0x000ea80000300800 */
[----:B------:R-:W-:Y:S04]  /*27170*/  STL.64 [R1+0x49a8], R22 ;  /* 0x0049a81601007387 */ /* 0x000fe80000100a00 */
[----:B------:R0:W-:Y:S04]  /*27180*/  STL.64 [R1+0x49a0], R20 ;  /* 0x0049a01401007387 */ /* 0x0001e80000100a00 */
[----:B0-----:R-:W2:Y:S04]  /*27190*/  LDL.LU R20, [R1+0x160] ;  /* 0x0001600001147983 */ /* 0x001ea80000300800 */
[----:B------:R-:W2:Y:S04]  /*271a0*/  LDL.LU R21, [R1+0x164] ;  /* 0x0001640001157983 */ /* 0x000ea80000300800 */
[----:B------:R-:W4:Y:S04]  /*271b0*/  LDL.LU R22, [R1+0x168] ;  /* 0x0001680001167983 */ /* 0x000f280000300800 */
[----:B------:R-:W4:Y:S01]  /*271c0*/  LDL.LU R23, [R1+0x16c] ;  /* 0x00016c0001177983 */ /* 0x000f220000300800 */
[----:B---3--:R-:W-:Y:S03]  /*271d0*/  HMMA.16816.F32 R16, R16, R4, R12 ;  /* 0x000000041010723c */ /* 0x008fe6000000180c */
[----:B------:R-:W4:Y:S04]  /*271e0*/  LDL.LU.64 R14, [R1+0x49f0] ;  /* 0x0049f000010e7983 */ /* 0x000f280000300a00 */
[----:B------:R-:W4:-:S12]  /*271f0*/  LDL.LU.64 R12, [R1+0x49e8] ;  /* 0x0049e800010c7983 */ /* 0x000f180000300a00 */
[----:B------:R0:W-:Y:S04]  /*27200*/  STL.64 [R1+0x90], R16 ;  /* 0x0000901001007387 */ /* 0x0001e80000100a00 */
[----:B------:R1:W-:Y:S04]  /*27210*/  STL.64 [R1+0x98], R18 ;  /* 0x0000981201007387 */ /* 0x0003e80000100a00 */
[----:B0-----:R-:W3:Y:S04]  /*27220*/  LDL.LU R16, [R1+0x140] ;  /* 0x0001400001107983 */ /* 0x001ee80000300800 */
[----:B------:R-:W3:Y:S04]  /*27230*/  LDL.LU R17, [R1+0x144] ;  /* 0x0001440001117983 */ /* 0x000ee80000300800 */
[----:B-1----:R-:W3:Y:S01]  /*27240*/  LDL.LU R18, [R1+0x148] ;  /* 0x0001480001127983 */ /* 0x002ee20000300800 */
[----:B--2---:R-:W-:Y:S01]  /*27250*/  MOV R19, R29 ;  /* 0x0000001d00137202 */ /* 0x004fe20000000f00 */
[----:B----4-:R-:W-:Y:S02]  /*27260*/  HMMA.16816.F32 R12, R12, R4, R8 ;  /* 0x000000040c0c723c */ /* 0x010fe40000001808 */
[----:B------:R-:W2:Y:S04]  /*27270*/  LDL.LU.64 R10, [R1+0x49e0] ;  /* 0x0049e000010a7983 */ /* 0x000ea80000300a00 */
[----:B------:R-:W2:-:S13]  /*27280*/  LDL.LU.64 R8, [R1+0x49d8] ;  /* 0x0049d80001087983 */ /* 0x000e9a0000300a00 */
[----:B------:R-:W-:Y:S04]  /*27290*/  STL.64 [R1+0x80], R12 ;  /* 0x0000800c01007387 */ /* 0x000fe80000100a00 */
[----:B------:R5:W-:Y:S01]  /*272a0*/  STL [R1+0x88], R14 ;  /* 0x0000880e01007387 */ /* 0x000be20000100800 */
[----:B------:R-:W-:Y:S02]  /*272b0*/  IMAD.MOV.U32 R29, RZ, RZ, R15 ;  /* 0x000000ffff1d7224 */ /* 0x000fe400078e000f */
[----:B-----5:R-:W-:Y:S01]  /*272c0*/  IMAD.MOV.U32 R14, RZ, RZ, R7 ;  /* 0x000000ffff0e7224 */ /* 0x020fe200078e0007 */
[----:B------:R-:W4:Y:S01]  /*272d0*/  LDL.LU R12, [R1+0xa0] ;  /* 0x0000a000010c7983 */ /* 0x000f220000300800 */
[----:B------:R-:W-:-:S03]  /*272e0*/  MOV R13, R6 ;  /* 0x00000006000d7202 */ /* 0x000fc60000000f00 */
[----:B------:R-:W5:Y:S04]  /*272f0*/  LDL.LU R6, [R1+0x49d4] ;  /* 0x0049d40001067983 */ /* 0x000f680000300800 */
[----:B------:R-:W3:Y:S04]  /*27300*/  LDL.LU R7, [R1+0x49d0] ;  /* 0x0049d00001077983 */ /* 0x000ee80000300800 */
[----:B------:R-:W3:Y:S01]  /*27310*/  LDL.LU R15, [R1+0xac] ;  /* 0x0000ac00010f7983 */ /* 0x000ee20000300800 */
[----:B--2---:R-:W-:Y:S03]  /*27320*/  HMMA.16816.F32 R8, R8, R4, R24 ;  /* 0x000000040808723c */ /* 0x004fe60000001818 */
[----:B---3--:R5:W-:Y:S04]  /*27330*/  STL.64 [R1+0x4968], R14 ;  /* 0x0049680e01007387 */ /* 0x008be80000100a00 */
[----:B----4-:R0:W-:Y:S01]  /*27340*/  STL.64 [R1+0x4960], R12 ;  /* 0x0049600c01007387 */ /* 0x0101e20000100a00 */
[----:B-----5:R-:W-:-:S03]  /*27350*/  MOV R14, R6 ;  /* 0x00000006000e7202 */ /* 0x020fc60000000f00 */
[----:B0-----:R-:W2:Y:S04]  /*27360*/  LDL.LU R12, [R1+0x100] ;  /* 0x00010000010c7983 */ /* 0x001ea80000300800 */
[----:B------:R-:W2:Y:S04]  /*27370*/  LDL.LU R13, [R1+0x104] ;  /* 0x00010400010d7983 */ /* 0x000ea80000300800 */
[----:B------:R-:W3:Y:S01]  /*27380*/  LDL.LU R6, [R1+0x49cc] ;  /* 0x0049cc0001067983 */ /* 0x000ee20000300800 */
[----:B------:R-:W-:-:S03]  /*27390*/  IMAD.MOV.U32 R15, RZ, RZ, R7 ;  /* 0x000000ffff0f7224 */ /* 0x000fc600078e0007 */
[----:B------:R-:W3:Y:S04]  /*273a0*/  LDL.LU R7, [R1+0x49c8] ;  /* 0x0049c80001077983 */ /* 0x000ee80000300800 */
[----:B------:R-:W-:Y:S04]  /*273b0*/  STL [R1+0x4920], R29 ;  /* 0x0049201d01007387 */ /* 0x000fe80000100800 */
[----:B------:R-:W3:Y:S04]  /*273c0*/  LDL.LU.64 R26, [R1+0x49c0] ;  /* 0x0049c000011a7983 */ /* 0x000ee80000300a00 */
[----:B------:R-:W3:Y:S04]  /*273d0*/  LDL.LU.64 R24, [R1+0x49b8] ;  /* 0x0049b80001187983 */ /* 0x000ee80000300a00 */
[----:B------:R0:W-:Y:S04]  /*273e0*/  STL.64 [R1+0x70], R8 ;  /* 0x0000700801007387 */ /* 0x0001e80000100a00 */
[----:B------:R1:W-:Y:S04]  /*273f0*/  STL.64 [R1+0x78], R10 ;  /* 0x0000780a01007387 */ /* 0x0003e80000100a00 */
[----:B0-----:R-:W4:Y:S04]  /*27400*/  LDL.LU R8, [R1] ;  /* 0x0000000001087983 */ /* 0x001f280000300800 */
[----:B------:R-:W4:Y:S01]  /*27410*/  LDL.LU R9, [R1+0x4] ;  /* 0x0000040001097983 */ /* 0x000f220000300800 */
[----:B-1----:R-:W-:Y:S01]  /*27420*/  MOV R10, R2 ;  /* 0x00000002000a7202 */ /* 0x002fe20000000f00 */
[----:B------:R-:W-:-:S02]  /*27430*/  IMAD.MOV.U32 R11, RZ, RZ, R28 ;  /* 0x000000ffff0b7224 */ /* 0x000fc400078e001c */
[----:B------:R-:W5:Y:S04]  /*27440*/  LDL.LU R2, [R1+0x49b4] ;  /* 0x0049b40001027983 */ /* 0x000f680000300800 */
[----:B------:R-:W2:Y:S01]  /*27450*/  LDL.LU R28, [R1+0x49b0] ;  /* 0x0049b000011c7983 */ /* 0x000ea20000300800 */
        /* <DEDUP_REMOVED lines=12> */
[----:B------:R-:W-:Y:S01]  /*27520*/  LDSM.16.MT88.4 R20, [R3+UR5+0x1e100] ;  /* 0x01e100050314783b */ /* 0x000fe20008004200 */
[----:B---3--:R-:W-:Y:S03]  /*27530*/  HMMA.16816.F32 R16, R24, R6, R16 ;  /* 0x000000061810723c */ /* 0x008fe60000001810 */
        /* <DEDUP_REMOVED lines=21> */
[----:B------:R-:W-:Y:S04]  /*27690*/  STL.64 [R1+0xd0], R8 ;  /* 0x0000d00801007387 */ /* 0x000fe80000100a00 */
[----:B------:R-:W-:Y:S04]  /*276a0*/  STL.64 [R1+0xd8], R10 ;  /* 0x0000d80a01007387 */ /* 0x000fe80000100a00 */
[----:B------:R-:W0:Y:S02]  /*276b0*/  LDSM.16.MT88.4 R8, [R28+UR5+0x1e000] ;  /* 0x01e000051c08783b */ /* 0x000e240008004200 */
[----:B0-----:R-:W-:Y:S01]  /*276c0*/  MOV R0, R8 ;  /* 0x0000000800007202 */ /* 0x001fe20000000f00 */
[----:B------:R-:W-:Y:S01]  /*276d0*/  IMAD.MOV.U32 R5, RZ, RZ, R9 ;  /* 0x000000ffff057224 */ /* 0x000fe200078e0009 */
[----:B------:R-:W-:Y:S01]  /*276e0*/  MOV R4, R10 ;  /* 0x0000000a00047202 */ /* 0x000fe20000000f00 */
[----:B------:R-:W-:-:S02]  /*276f0*/  IMAD.MOV.U32 R3, RZ, RZ, R11 ;  /* 0x000000ffff037224 */ /* 0x000fc400078e000b */
[----:B------:R-:W0:Y:S04]  /*27700*/  LDSM.16.MT88.4 R8, [R28+UR5+0x1e080] ;  /* 0x01e080051c08783b */ /* 0x000e280008004200 */
[----:B------:R-:W-:Y:S04]  /*27710*/  STL [R1+0x4930], R3 ;  /* 0x0049300301007387 */ /* 0x000fe80000100800 */
[----:B------:R-:W-:Y:S04]  /*27720*/  STL [R1+0x492c], R4 ;  /* 0x00492c0401007387 */ /* 0x000fe80000100800 */
[----:B------:R-:W-:Y:S04]  /*27730*/  STL [R1+0x4928], R5 ;  /* 0x0049280501007387 */ /* 0x000fe80000100800 */
[----:B------:R-:W-:Y:S01]  /*27740*/  STL [R1+0x4924], R0 ;  /* 0x0049240001007387 */ /* 0x000fe20000100800 */
[----:B--2---:R-:W-:Y:S01]  /*27750*/  HMMA.16816.F32 R12, R24, R6, R12 ;  /* 0x00000006180c723c */ /* 0x004fe2000000180c */
        /* <DEDUP_REMOVED lines=9> */
[----:B------:R-:W0:Y:S06]  /*277f0*/  LDSM.16.MT88.4 R8, [R28+UR5+0x1e180] ;  /* 0x01e180051c08783b */ /* 0x000e2c0008004200 */
[----:B------:R-:W-:Y:S04]  /*27800*/  STL.64 [R1+0x1a0], R12 ;  /* 0x0001a00c01007387 */ /* 0x000fe80000100a00 */
[----:B------:R-:W-:Y:S04]  /*27810*/  STL.64 [R1+0x1a8], R14 ;  /* 0x0001a80e01007387 */ /* 0x000fe80000100a00 */
[----:B------:R0:W-:Y:S04]  /*27820*/  STL [R1+0x493c], R25 ;  /* 0x00493c1901007387 */ /* 0x0001e80000100800 */
[----:B------:R1:W-:Y:S04]  /*27830*/  STL [R1+0x4938], R26 ;  /* 0x0049381a01007387 */ /* 0x0003e80000100800 */
[----:B------:R2:W-:Y:S04]  /*27840*/  STL [R1+0x4934], R27 ;  /* 0x0049341b01007387 */ /* 0x0005e80000100800 */
[----:B-----5:R-:W-:Y:S01]  /*27850*/  LDSM.16.MT88.4 R12, [R2+UR5+0x1e080] ;  /* 0x01e08005020c783b */ /* 0x020fe20008004200 */
[----:B0-----:R-:W-:Y:S01]  /*27860*/  MOV R25, R8 ;  /* 0x0000000800197202 */ /* 0x001fe20000000f00 */
[----:B-1----:R-:W-:Y:S01]  /*27870*/  IMAD.MOV.U32 R26, RZ, RZ, R9 ;  /* 0x000000ffff1a7224 */ /* 0x002fe200078e0009 */
[----:B--2---:R-:W-:Y:S01]  /*27880*/  MOV R27, R10 ;  /* 0x0000000a001b7202 */ /* 0x004fe20000000f00 */
[----:B------:R-:W-:-:S02]  /*27890*/  IMAD.MOV.U32 R3, RZ, RZ, R11 ;  /* 0x000000ffff037224 */ /* 0x000fc400078e000b */
[----:B------:R-:W0:Y:S04]  /*278a0*/  LDSM.16.MT88.4 R8, [R2+UR5+0x1e000] ;  /* 0x01e000050208783b */ /* 0x000e280008004200 */
[----:B------:R-:W-:Y:S04]  /*278b0*/  STL [R1+0x486c], R28 ;  /* 0x00486c1c01007387 */ /* 0x000fe80000100800 */
[----:B0-----:R-:W-:Y:S04]  /*278c0*/  STL.64 [R1+0x48b0], R10 ;  /* 0x0048b00a01007387 */ /* 0x001fe80000100a00 */
[----:B------:R0:W-:Y:S04]  /*278d0*/  STL.64 [R1+0x48a8], R8 ;  /* 0x0048a80801007387 */ /* 0x0001e80000100a00 */
[----:B0-----:R-:W2:Y:S04]  /*278e0*/  LDL.LU R8, [R1+0x130] ;  /* 0x0001300001087983 */ /* 0x001ea80000300800 */
[----:B------:R-:W2:Y:S04]  /*278f0*/  LDL.LU R9, [R1+0x134] ;  /* 0x0001340001097983 */ /* 0x000ea80000300800 */
[----:B------:R-:W2:Y:S04]  /*27900*/  LDL.LU R10, [R1+0x138] ;  /* 0x00013800010a7983 */ /* 0x000ea80000300800 */
[----:B------:R-:W2:Y:S04]  /*27910*/  LDL.LU R11, [R1+0x13c] ;  /* 0x00013c00010b7983 */ /* 0x000ea80000300800 */
[----:B------:R0:W-:Y:S04]  /*27920*/  STL.64 [R1+0x48a0], R14 ;  /* 0x0048a00e01007387 */ /* 0x0001e80000100a00 */
[----:B------:R1:W-:Y:S01]  /*27930*/  STL.64 [R1+0x4898], R12 ;  /* 0x0048980c01007387 */ /* 0x0003e20000100a00 */
[----:B0-----:R-:W-:-:S02]  /*27940*/  MOV R14, R17 ;  /* 0x00000011000e7202 */ /* 0x001fc40000000f00 */
[----:B-1----:R-:W-:Y:S01]  /*27950*/  MOV R12, R19 ;  /* 0x00000013000c7202 */ /* 0x002fe20000000f00 */
[----:B------:R-:W-:Y:S02]  /*27960*/  IMAD.MOV.U32 R13, RZ, RZ, R18 ;  /* 0x000000ffff0d7224 */ /* 0x000fe400078e0012 */
[----:B------:R-:W-:Y:S02]  /*27970*/  IMAD.MOV.U32 R15, RZ, RZ, R16 ;  /* 0x000000ffff0f7224 */ /* 0x000fe400078e0010 */
[----:B------:R-:W0:Y:S04]  /*27980*/  LDSM.16.MT88.4 R16, [R2+UR5+0x1e100] ;  /* 0x01e100050210783b */ /* 0x000e280008004200 */
[----:B0-----:R-:W-:Y:S04]  /*27990*/  STL.64 [R1+0x4890], R18 ;  /* 0x0048901201007387 */ /* 0x001fe80000100a00 */
[----:B------:R0:W-:Y:S04]  /*279a0*/  STL.64 [R1+0x4888], R16 ;  /* 0x0048881001007387 */ /* 0x0001e80000100a00 */
[----:B0-----:R-:W3:Y:S04]  /*279b0*/  LDL.LU R16, [R1+0xf0] ;  /* 0x0000f00001107983 */ /* 0x001ee80000300800 */
[----:B------:R-:W3:Y:S04]  /*279c0*/  LDL.LU R17, [R1+0xf4] ;  /* 0x0000f40001117983 */ /* 0x000ee80000300800 */
[----:B------:R-:W3:Y:S04]  /*279d0*/  LDL.LU R18, [R1+0xf8] ;  /* 0x0000f80001127983 */ /* 0x000ee80000300800 */
[----:B------:R-:W3:Y:S01]  /*279e0*/  LDL.LU R19, [R1+0xfc] ;  /* 0x0000fc0001137983 */ /* 0x000ee20000300800 */
[----:B--2---:R-:W-:Y:S01]  /*279f0*/  HMMA.16816.F32 R20, R20, R6, R8 ;  /* 0x000000061414723c */ /* 0x004fe20000001808 */
[----:B------:R-:W-:-:S02]  /*27a00*/  MOV R8, R25 ;  /* 0x0000001900087202 */ /* 0x000fc40000000f00 */
[----:B------:R-:W2:-:S15]  /*27a10*/  LDL.LU R25, [R1+0x493c] ;  /* 0x00493c0001197983 */ /* 0x000e9e0000300800 */
[----:B------:R-:W-:Y:S01]  /*27a20*/  NOP ;  /* 0x0000000000007918 */ /* 0x000fe20000000000 */
[----:B------:R-:W-:Y:S04]  /*27a30*/  STL.64 [R1+0x170], R20 ;  /* 0x0001701401007387 */ /* 0x000fe80000100a00 */
[----:B------:R-:W-:Y:S04]  /*27a40*/  STL.64 [R1+0x178], R22 ;  /* 0x0001781601007387 */ /* 0x000fe80000100a00 */
[----:B------:R-:W0:Y:S01]  /*27a50*/  LDSM.16.MT88.4 R20, [R2+UR5+0x1e180] ;  /* 0x01e180050214783b */ /* 0x000e220008004200 */
[----:B------:R-:W-:Y:S01]  /*27a60*/  MOV R10, R27 ;  /* 0x0000001b000a7202 */ /* 0x000fe20000000f00 */
[----:B------:R-:W-:-:S02]  /*27a70*/  IMAD.MOV.U32 R11, RZ, RZ, R3 ;  /* 0x000000ffff0b7224 */ /* 0x000fc400078e0003 */
[----:B------:R-:W-:Y:S02]  /*27a80*/  IMAD.MOV.U32 R9, RZ, RZ, R26 ;  /* 0x000000ffff097224 */ /* 0x000fe400078e001a */
[----:B------:R-:W4:Y:S04]  /*27a90*/  LDL.LU R26, [R1+0x4938] ;  /* 0x00493800011a7983 */ /* 0x000f280000300800 */
[----:B------:R-:W5:Y:S04]  /*27aa0*/  LDL.LU R27, [R1+0x4934] ;  /* 0x00493400011b7983 */ /* 0x000f680000300800 */
[----:B------:R-:W5:Y:S04]  /*27ab0*/  LDL.LU R3, [R1+0x4930] ;  /* 0x0049300001037983 */ /* 0x000f680000300800 */
[----:B------:R-:W-:Y:S04]  /*27ac0*/  STL.64 [R1+0x48d0], R10 ;  /* 0x0048d00a01007387 */ /* 0x000fe80000100a00 */
[----:B------:R1:W-:Y:S02]  /*27ad0*/  STL.64 [R1+0x48c8], R8 ;  /* 0x0048c80801007387 */ /* 0x0003e40000100a00 */
[----:B-1----:R-:W-:Y:S01]  /*27ae0*/  MOV R8, R4 ;  /* 0x0000000400087202 */ /* 0x002fe20000000f00 */
[----:B------:R-:W-:Y:S01]  /*27af0*/  IMAD.MOV.U32 R9, RZ, RZ, R5 ;  /* 0x000000ffff097224 */ /* 0x000fe200078e0005 */
[----:B------:R-:W-:Y:S01]  /*27b00*/  MOV R10, R0 ;  /* 0x00000000000a7202 */ /* 0x000fe20000000f00 */
[----:B0-----:R-:W-:Y:S01]  /*27b10*/  STL [R1+0x4884], R20 ;  /* 0x0048841401007387 */ /* 0x001fe20000100800 */
[----:B---3--:R-:W-:Y:S03]  /*27b20*/  HMMA.16816.F32 R12, R12, R6, R16 ;  /* 0x000000060c0c723c */ /* 0x008fe60000001810 */
[----:B------:R-:W-:Y:S04]  /*27b30*/  STL [R1+0x4880], R21 ;  /* 0x0048801501007387 */ /* 0x000fe80000100800 */
[----:B------:R-:W-:Y:S04]  /*27b40*/  STL [R1+0x487c], R22 ;  /* 0x00487c1601007387 */ /* 0x000fe80000100800 */
[----:B------:R-:W-:Y:S04]  /*27b50*/  STL [R1+0x4878], R23 ;  /* 0x0048781701007387 */ /* 0x000fe80000100800 */
[----:B------:R-:W-:Y:S04]  /*27b60*/  STL [R1+0x4850], R2 ;  /* 0x0048500201007387 */ /* 0x000fe80000100800 */
[----:B------:R-:W3:Y:S04]  /*27b70*/  LDL.LU R4, [R1+0x492c] ;  /* 0x00492c0001047983 */ /* 0x000ee80000300800 */
[----:B------:R0:W-:Y:S04]  /*27b80*/  STL.64 [R1+0x160], R12 ;  /* 0x0001600c01007387 */ /* 0x0001e80000100a00 */
[----:B------:R1:W-:Y:S04]  /*27b90*/  STL.64 [R1+0x168], R14 ;  /* 0x0001680e01007387 */ /* 0x0003e80000100a00 */
[----:B------:R-:W3:Y:S04]  /*27ba0*/  LDL.LU R5, [R1+0x4928] ;  /* 0x0049280001057983 */ /* 0x000ee80000300800 */
[----:B------:R-:W3:Y:S01]  /*27bb0*/  LDL.LU R0, [R1+0x4924] ;  /* 0x0049240001007983 */ /* 0x000ee20000300800 */
[----:B------:R-:W-:-:S03]  /*27bc0*/  IMAD.MOV.U32 R11, RZ, RZ, R29 ;  /* 0x000000ffff0b7224 */ /* 0x000fc600078e001d */
[----:B------:R-:W3:Y:S04]  /*27bd0*/  LDL.LU R29, [R1+0x4920] ;  /* 0x00492000011d7983 */ /* 0x000ee80000300800 */
[----:B------:R1:W-:Y:S04]  /*27be0*/  STL.64 [R1+0x48f0], R10 ;  /* 0x0048f00a01007387 */ /* 0x0003e80000100a00 */
[----:B------:R4:W-:Y:S04]  /*27bf0*/  STL.64 [R1+0x48e8], R8 ;  /* 0x0048e80801007387 */ /* 0x0009e80000100a00 */
[----:B0-----:R-:W3:Y:S04]  /*27c00*/  LDL.LU R12, [R1+0xb0] ;  /* 0x0000b000010c7983 */ /* 0x001ee80000300800 */
[----:B------:R-:W3:Y:S04]  /*27c10*/  LDL.LU R13, [R1+0xb4] ;  /* 0x0000b400010d7983 */ /* 0x000ee80000300800 */
[----:B-1----:R-:W3:Y:S04]  /*27c20*/  LDL.LU R14, [R1+0xb8] ;  /* 0x0000b800010e7983 */ /* 0x002ee80000300800 */
[----:B------:R-:W3:Y:S01]  /*27c30*/  LDL.LU R15, [R1+0xbc] ;  /* 0x0000bc00010f7983 */ /* 0x000ee20000300800 */
[----:B------:R-:W-:Y:S01]  /*27c40*/  IMAD.MOV.U32 R11, RZ, RZ, R24 ;  /* 0x000000ffff0b7224 */ /* 0x000fe200078e0018 */
[----:B--2---:R-:W-:Y:S01]  /*27c50*/  MOV R10, R25 ;  /* 0x00000019000a7202 */ /* 0x004fe20000000f00 */
[----:B----4-:R-:W-:Y:S01]  /*27c60*/  IMAD.MOV.U32 R9, RZ, RZ, R26 ;  /* 0x000000ffff097224 */ /* 0x010fe200078e001a */
[----:B-----5:R-:W-:-:S02]  /*27c70*/  MOV R8, R27 ;  /* 0x0000001b00087202 */ /* 0x020fc40000000f00 */
[----:B---3--:R-:W-:Y:S02]  /*27c80*/  MOV R20, R0 ;  /* 0x0000000000147202 */ /* 0x008fe40000000f00 */
[----:B------:R-:W2:Y:S04]  /*27c90*/  LDL.LU R0, [R1+0x491c] ;  /* 0x00491c0001007983 */ /* 0x000ea80000300800 */
[----:B------:R-:W3:Y:S04]  /*27ca0*/  LDL R27, [R1+0x1f0] ;  /* 0x0001f000011b7983 */ /* 0x000ee80000100800 */
[----:B------:R-:W-:Y:S04]  /*27cb0*/  STL.64 [R1+0x4910], R10 ;  /* 0x0049100a01007387 */ /* 0x000fe80000100a00 */
[----:B------:R0:W-:Y:S04]  /*27cc0*/  STL.64 [R1+0x4908], R8 ;  /* 0x0049080801007387 */ /* 0x0001e80000100a00 */
[----:B0-----:R-:W4:Y:S04]  /*27cd0*/  LDL.LU R8, [R1+0x120] ;  /* 0x0001200001087983 */ /* 0x001f280000300800 */
[----:B------:R-:W4:Y:S04]  /*27ce0*/  LDL.LU R9, [R1+0x124] ;  /* 0x0001240001097983 */ /* 0x000f280000300800 */
[----:B------:R-:W4:Y:S04]  /*27cf0*/  LDL.LU R10, [R1+0x128] ;  /* 0x00012800010a7983 */ /* 0x000f280000300800 */
[----:B------:R-:W4:Y:S04]  /*27d00*/  LDL.LU R11, [R1+0x12c] ;  /* 0x00012c00010b7983 */ /* 0x000f280000300800 */
[----:B------:R-:W-:Y:S04]  /*27d10*/  STL.64 [R1+0x48c0], R14 ;  /* 0x0048c00e01007387 */ /* 0x000fe80000100a00 */
[----:B------:R0:W-:Y:S04]  /*27d20*/  STL.64 [R1+0x48b8], R12 ;  /* 0x0048b80c01007387 */ /* 0x0001e80000100a00 */
[----:B0-----:R-:W5:Y:S04]  /*27d30*/  LDL.LU R12, [R1+0xc0] ;  /* 0x0000c000010c7983 */ /* 0x001f680000300800 */
[----:B------:R-:W5:Y:S04]  /*27d40*/  LDL.LU R13, [R1+0xc4] ;  /* 0x0000c400010d7983 */ /* 0x000f680000300800 */
[----:B------:R-:W4:Y:S01]  /*27d50*/  LDL.LU R14, [R1+0xc8] ;  /* 0x0000c800010e7983 */ /* 0x000f220000300800 */
[----:B--2---:R-:W-:-:S03]  /*27d60*/  MOV R15, R0 ;  /* 0x00000000000f7202 */ /* 0x004fc60000000f00 */
[----:B---3--:R-:W-:Y:S04]  /*27d70*/  LDSM.16.M88.4 R24, [R27+UR5+0x40200] ;  /* 0x040200051b18783b */ /* 0x008fe80008000200 */
[----:B------:R-:W2:Y:S04]  /*27d80*/  LDL.LU R0, [R1+0x4918] ;  /* 0x0049180001007983 */ /* 0x000ea80000300800 */
[----:B----4-:R-:W-:Y:S04]  /*27d90*/  STL.64 [R1+0x48e0], R14 ;  /* 0x0048e00e01007387 */ /* 0x010fe80000100a00 */
[----:B-----5:R0:W-:Y:S04]  /*27da0*/  STL.64 [R1+0x48d8], R12 ;  /* 0x0048d80c01007387 */ /* 0x0201e80000100a00 */
[----:B0-----:R-:W3:Y:S04]  /*27db0*/  LDL.LU R12, [R1+0xe0] ;  /* 0x0000e000010c7983 */ /* 0x001ee80000300800 */
[----:B------:R-:W3:Y:S04]  /*27dc0*/  LDL.LU R13, [R1+0xe4] ;  /* 0x0000e400010d7983 */ /* 0x000ee80000300800 */
[----:B------:R-:W4:Y:S04]  /*27dd0*/  LDL.LU R14, [R1+0xe8] ;  /* 0x0000e800010e7983 */ /* 0x000f280000300800 */
[----:B------:R-:W4:Y:S01]  /*27de0*/  LDL.LU R15, [R1+0xec] ;  /* 0x0000ec00010f7983 */ /* 0x000f220000300800 */
[----:B------:R-:W-:Y:S01]  /*27df0*/  IMAD.MOV.U32 R21, RZ, RZ, R5 ;  /* 0x000000ffff157224 */ /* 0x000fe200078e0005 */
[----:B------:R-:W-:Y:S01]  /*27e00*/  MOV R22, R4 ;  /* 0x0000000400167202 */ /* 0x000fe20000000f00 */
[----:B------:R-:W-:-:S07]  /*27e10*/  IMAD.MOV.U32 R23, RZ, RZ, R3 ;  /* 0x000000ffff177224 */ /* 0x000fce00078e0003 */
[----:B------:R-:W-:-:S15]  /*27e20*/  HMMA.16816.F32 R8, R20, R6, R8 ;  /* 0x000000061408723c */ /* 0x000fde0000001808 */
[----:B------:R-:W-:-:S04]  /*27e30*/  NOP ;  /* 0x0000000000007918 */ /* 0x000fc80000000000 */
[----:B------:R-:W-:Y:S01]  /*27e40*/  IMAD.MOV.U32 R2, RZ, RZ, R11 ;  /* 0x000000ffff027224 */ /* 0x000fe200078e000b */
[----:B--2---:R-:W0:Y:S02]  /*27e50*/  LDSM.16.MT88.4 R16, [R0+UR5+0x20000] ;  /* 0x020000050010783b */ /* 0x004e240008004200 */
[----:B0-----:R-:W-:Y:S01]  /*27e60*/  IMAD.MOV.U32 R4, RZ, RZ, R16 ;  /* 0x000000ffff047224 */ /* 0x001fe200078e0010 */
[----:B------:R-:W-:Y:S01]  /*27e70*/  MOV R5, R17 ;  /* 0x0000001100057202 */ /* 0x000fe20000000f00 */
[----:B----4-:R-:W-:Y:S04]  /*27e80*/  STL.64 [R1+0x4900], R14 ;  /* 0x0049000e01007387 */ /* 0x010fe80000100a00 */
[----:B---3--:R0:W-:Y:S01]  /*27e90*/  STL.64 [R1+0x48f8], R12 ;  /* 0x0048f80c01007387 */ /* 0x0081e20000100a00 */
[----:B------:R-:W-:Y:S01]  /*27ea0*/  IMAD.MOV.U32 R28, RZ, RZ, R18 ;  /* 0x000000ffff1c7224 */ /* 0x000fe200078e0012 */
[----:B------:R-:W-:-:S02]  /*27eb0*/  MOV R3, R19 ;  /* 0x0000001300037202 */ /* 0x000fc40000000f00 */
[----:B0-----:R-:W2:Y:S04]  /*27ec0*/  LDL.LU R12, [R1+0x110] ;  /* 0x00011000010c7983 */ /* 0x001ea80000300800 */
        /* <DEDUP_REMOVED lines=8> */
[----:B------:R-:W-:Y:S04]  /*27f50*/  STL [R1+0x4748], R27 ;  /* 0x0047481b01007387 */ /* 0x000fe80000100800 */
[----:B------:R-:W-:Y:S04]  /*27f60*/  STL.64 [R1+0x150], R8 ;  /* 0x0001500801007387 */ /* 0x000fe80000100a00 */
[----:B------:R-:W-:Y:S04]  /*27f70*/  STL [R1+0x158], R10 ;  /* 0x0001580a01007387 */ /* 0x000fe80000100800 */
[----:B------:R-:W0:Y:S04]  /*27f80*/  LDSM.16.MT88.4 R8, [R0+UR5+0x20080] ;  /* 0x020080050008783b */ /* 0x000e280008004200 */
        /* <DEDUP_REMOVED lines=11> */
[----:B------:R0:W-:Y:S01]  /*28040*/  STL [R1+0x138], R10 ;  /* 0x0001380a01007387 */ /* 0x0001e20000100800 */
[----:B-1----:R-:W-:-:S03]  /*28050*/  MOV R2, R11 ;  /* 0x0000000b00027202 */ /* 0x002fc60000000f00 */
[----:B0-----:R-:W2:Y:S04]  /*28060*/  LDL.LU.64 R10, [R1+0x48f0] ;  /* 0x0048f000010a7983 */ /* 0x001ea80000300a00 */
        /* <DEDUP_REMOVED lines=12> */
[----:B------:R-:W-:Y:S01]  /*28130*/  IMAD.MOV.U32 R27, RZ, RZ, R10 ;  /* 0x000000ffff1b7224 */ /* 0x000fe200078e000a */
[----:B------:R0:W-:Y:S01]  /*28140*/  STL.64 [R1+0x100], R8 ;  /* 0x0001000801007387 */ /* 0x0001e20000100a00 */
[----:B------:R-:W-:-:S03]  /*28150*/  MOV R26, R11 ;  /* 0x0000000b001a7202 */ /* 0x000fc60000000f00 */
[----:B------:R-:W2:Y:S04]  /*28160*/  LDL.LU.64 R10, [R1+0x48b0] ;  /* 0x0048b000010a7983 */ /* 0x000ea80000300a00 */
[----:B0-----:R-:W2:Y:S04]  /*28170*/  LDL.LU.64 R8, [R1+0x48a8] ;  /* 0x0048a80001087983 */ /* 0x001ea80000300a00 */
[----:B------:R-:W-:Y:S04]  /*28180*/  STL [R1+0x4860], R26 ;  /* 0x0048601a01007387 */ /* 0x000fe80000100800 */
[----:B------:R-:W-:Y:S04]  /*28190*/  STL [R1+0x485c], R27 ;  /* 0x00485c1b01007387 */ /* 0x000fe80000100800 */
[----:B------:R0:W-:Y:S04]  /*281a0*/  STL.64 [R1+0x4870], R24 ;  /* 0x0048701801007387 */ /* 0x0001e80000100a00 */
[----:B0-----:R-:W4:Y:S04]  /*281b0*/  LDL.LU R24, [R1+0x70] ;  /* 0x0000700001187983 */ /* 0x001f280000300800 */
[----:B------:R-:W4:Y:S04]  /*281c0*/  LDL.LU R25, [R1+0x74] ;  /* 0x0000740001197983 */ /* 0x000f280000300800 */
[----:B------:R-:W4:Y:S04]  /*281d0*/  LDL.LU R26, [R1+0x78] ;  /* 0x00007800011a7983 */ /* 0x000f280000300800 */
[----:B------:R-:W4:Y:S01]  /*281e0*/  LDL.LU R27, [R1+0x7c] ;  /* 0x00007c00011b7983 */ /* 0x000f220000300800 */
[----:B--2---:R-:W-:Y:S03]  /*281f0*/  HMMA.16816.F32 R8, R8, R6, R12 ;  /* 0x000000060808723c */ /* 0x004fe6000000180c */
[----:B------:R-:W3:Y:S04]  /*28200*/  LDL.LU.64 R14, [R1+0x48a0] ;  /* 0x0048a000010e7983 */ /* 0x000ee80000300a00 */
[----:B------:R-:W3:-:S12]  /*28210*/  LDL.LU.64 R12, [R1+0x4898] ;  /* 0x00489800010c7983 */ /* 0x000ed80000300a00 */
[----:B------:R0:W-:Y:S04]  /*28220*/  STL.64 [R1+0x120], R8 ;  /* 0x0001200801007387 */ /* 0x0001e80000100a00 */
[----:B------:R1:W-:Y:S04]  /*28230*/  STL.64 [R1+0x128], R10 ;  /* 0x0001280a01007387 */ /* 0x0003e80000100a00 */
[----:B0-----:R-:W2:Y:S04]  /*28240*/  LDL.LU R8, [R1+0x80] ;  /* 0x0000800001087983 */ /* 0x001ea80000300800 */
[----:B------:R-:W2:Y:S04]  /*28250*/  LDL.LU R9, [R1+0x84] ;  /* 0x0000840001097983 */ /* 0x000ea80000300800 */
[----:B-1----:R-:W2:Y:S01]  /*28260*/  LDL.LU R10, [R1+0x88] ;  /* 0x00008800010a7983 */ /* 0x002ea20000300800 */
[----:B------:R-:W-:Y:S01]  /*28270*/  IMAD.MOV.U32 R11, RZ, RZ, R29 ;  /* 0x000000ffff0b7224 */ /* 0x000fe200078e001d */
[----:B---3--:R-:W-:Y:S02]  /*28280*/  HMMA.16816.F32 R12, R12, R6, R16 ;  /* 0x000000060c0c723c */ /* 0x008fe40000001810 */
[----:B------:R-:W2:Y:S04]  /*28290*/  LDL.LU.64 R18, [R1+0x4890] ;  /* 0x0048900001127983 */ /* 0x000ea80000300a00 */
[----:B------:R-:W2:-:S13]  /*282a0*/  LDL.LU.64 R16, [R1+0x4888] ;  /* 0x0048880001107983 */ /* 0x000e9a0000300a00 */
[----:B------:R0:W-:Y:S04]  /*282b0*/  STL.64 [R1+0xf0], R12 ;  /* 0x0000f00c01007387 */ /* 0x0001e80000100a00 */
[----:B------:R1:W-:Y:S01]  /*282c0*/  STL [R1+0xf8], R14 ;  /* 0x0000f80e01007387 */ /* 0x0003e20000100800 */
[----:B------:R-:W-:Y:S02]  /*282d0*/  MOV R29, R15 ;  /* 0x0000000f001d7202 */ /* 0x000fe40000000f00 */
[----:B------:R-:W-:Y:S01]  /*282e0*/  MOV R15, R23 ;  /* 0x00000017000f7202 */ /* 0x000fe20000000f00 */
[----:B0-----:R-:W-:Y:S01]  /*282f0*/  IMAD.MOV.U32 R12, RZ, RZ, R20 ;  /* 0x000000ffff0c7224 */ /* 0x001fe200078e0014 */
[----:B------:R-:W-:Y:S01]  /*28300*/  MOV R13, R21 ;  /* 0x00000015000d7202 */ /* 0x000fe20000000f00 */
[----:B------:R-:W4:Y:S04]  /*28310*/  LDL.LU R20, [R1+0x4884] ;  /* 0x0048840001147983 */ /* 0x000f280000300800 */
[----:B------:R-:W4:Y:S01]  /*28320*/  LDL.LU R21, [R1+0x4880] ;  /* 0x0048800001157983 */ /* 0x000f220000300800 */
[----:B-1----:R-:W-:-:S03]  /*28330*/  IMAD.MOV.U32 R14, RZ, RZ, R22 ;  /* 0x000000ffff0e7224 */ /* 0x002fc600078e0016 */
[----:B------:R-:W4:Y:S04]  /*28340*/  LDL.LU R22, [R1+0x487c] ;  /* 0x00487c0001167983 */ /* 0x000f280000300800 */
[----:B------:R-:W4:Y:S04]  /*28350*/  LDL.LU R23, [R1+0x4878] ;  /* 0x0048780001177983 */ /* 0x000f280000300800 */
[----:B------:R-:W-:Y:S01]  /*28360*/  STL [R1+0x4864], R29 ;  /* 0x0048641d01007387 */ /* 0x000fe20000100800 */
[----:B--2---:R-:W-:Y:S03]  /*28370*/  HMMA.16816.F32 R8, R16, R6, R8 ;  /* 0x000000061008723c */ /* 0x004fe60000001808 */
[----:B------:R-:W2:-:S15]  /*28380*/  LDL.LU R16, [R1+0x50] ;  /* 0x0000500001107983 */ /* 0x000e9e0000300800 */
[----:B------:R-:W-:Y:S01]  /*28390*/  NOP ;  /* 0x0000000000007918 */ /* 0x000fe20000000000 */
[----:B------:R-:W-:Y:S04]  /*283a0*/  STL.64 [R1+0x1b0], R8 ;  /* 0x0001b00801007387 */ /* 0x000fe80000100a00 */
[----:B------:R-:W-:Y:S04]  /*283b0*/  STL.64 [R1+0x1b8], R10 ;  /* 0x0001b80a01007387 */ /* 0x000fe80000100a00 */
[----:B------:R-:W2:Y:S04]  /*283c0*/  LDL.LU R17, [R1+0x54] ;  /* 0x0000540001117983 */ /* 0x000ea80000300800 */
[----:B------:R-:W2:Y:S04]  /*283d0*/  LDL.LU R18, [R1+0x58] ;  /* 0x0000580001127983 */ /* 0x000ea80000300800 */
[----:B------:R-:W2:Y:S04]  /*283e0*/  LDL.LU R19, [R1+0x5c] ;  /* 0x00005c0001137983 */ /* 0x000ea80000300800 */
[----:B------:R-:W-:Y:S01]  /*283f0*/  LDSM.16.MT88.4 R8, [R0+UR5+0x20100] ;  /* 0x020100050008783b */ /* 0x000fe20008004200 */
[----:B----4-:R-:W-:Y:S03]  /*28400*/  HMMA.16816.F32 R20, R20, R6, R24 ;  /* 0x000000061414723c */ /* 0x010fe60000001818 */
[----:B------:R-:W2:-:S15]  /*28410*/  LDL.LU.64 R24, [R1+0x4870] ;  /* 0x0048700001187983 */ /* 0x000e9e0000300a00 */
[----:B------:R-:W-:Y:S01]  /*28420*/  NOP ;  /* 0x0000000000007918 */ /* 0x000fe20000000000 */
[----:B------:R-:W-:Y:S04]  /*28430*/  STL.64 [R1+0x140], R20 ;  /* 0x0001401401007387 */ /* 0x000fe80000100a00 */
[----:B------:R-:W-:Y:S04]  /*28440*/  STL.64 [R1+0x148], R22 ;  /* 0x0001481601007387 */ /* 0x000fe80000100a00 */
[----:B------:R-:W0:Y:S01]  /*28450*/  LDSM.16.MT88.4 R20, [R0+UR5+0x20180] ;  /* 0x020180050014783b */ /* 0x000e220008004200 */
[----:B------:R-:W-:Y:S01]  /*28460*/  IMAD.MOV.U32 R6, RZ, RZ, R28 ;  /* 0x000000ffff067224 */ /* 0x000fe200078e001c */
[----:B------:R-:W-:-:S02]  /*28470*/  MOV R7, R3 ;  /* 0x0000000300077202 */ /* 0x000fc40000000f00 */
[----:B------:R-:W3:Y:S04]  /*28480*/  LDL.LU R28, [R1+0x486c] ;  /* 0x00486c00011c7983 */ /* 0x000ee80000300800 */
[----:B------:R-:W4:Y:S04]  /*28490*/  LDL.LU R3, [R1+0x4868] ;  /* 0x0048680001037983 */ /* 0x000f280000300800 */
[----:B0-----:R-:W-:Y:S04]  /*284a0*/  STL.64 [R1+0x4848], R22 ;  /* 0x0048481601007387 */ /* 0x001fe80000100a00 */
[----:B------:R0:W-:Y:S04]  /*284b0*/  STL.64 [R1+0x4840], R20 ;  /* 0x0048401401007387 */ /* 0x0001e80000100a00 */
[----:B0-----:R-:W5:Y:S04]  /*284c0*/  LDL.LU R20, [R1+0x60] ;  /* 0x0000600001147983 */ /* 0x001f680000300800 */
[----:B------:R-:W5:Y:S04]  /*284d0*/  LDL.LU R21, [R1+0x64] ;  /* 0x0000640001157983 */ /* 0x000f680000300800 */
[----:B------:R-:W5:Y:S04]  /*284e0*/  LDL.LU R22, [R1+0x68] ;  /* 0x0000680001167983 */ /* 0x000f680000300800 */
[----:B------:R-:W5:Y:S01]  /*284f0*/  LDL.LU R23, [R1+0x6c] ;  /* 0x00006c0001177983 */ /* 0x000f620000300800 */
[-C--:B--2---:R-:W-:Y:S03]  /*28500*/  HMMA.16816.F32 R16, R12, R24.reuse, R16 ;  /* 0x000000180c10723c */ /* 0x084fe60000001810 */
[----:B----4-:R-:W-:Y:S05]  /*28510*/  LDSM.16.MT88.4 R12, [R3+UR5+0x20080] ;  /* 0x02008005030c783b */ /* 0x010fea0008004200 */
[----:B-----5:R-:W-:Y:S01]  /*28520*/  HMMA.16816.F32 R20, R4, R24, R20 ;  /* 0x000000180414723c */ /* 0x020fe20000001814 */
[----:B------:R-:W0:Y:S04]  /*28530*/  LDSM.16.MT88.4 R4, [R3+UR5+0x20000] ;  /* 0x020000050304783b */ /* 0x000e280008004200 */
[----:B0-----:R0:W-:-:S14]  /*28540*/  STL.64 [R1+0x4838], R6 ;  /* 0x0048380601007387 */ /* 0x0011dc0000100a00 */
[----:B------:R-:W-:Y:S04]  /*28550*/  STL.64 [R1+0xe0], R20 ;  /* 0x0000e01401007387 */ /* 0x000fe80000100a00 */
[----:B------:R-:W-:Y:S04]  /*28560*/  STL.64 [R1+0xe8], R22 ;  /* 0x0000e81601007387 */ /* 0x000fe80000100a00 */
[----:B------:R1:W-:Y:S04]  /*28570*/  STL.64 [R1+0x4830], R4 ;  /* 0x0048300401007387 */ /* 0x0003e80000100a00 */
[----:B------:R-:W-:Y:S04]  /*28580*/  STL.64 [R1+0xb0], R16 ;  /* 0x0000b01001007387 */ /* 0x000fe80000100a00 */
[----:B------:R-:W-:Y:S04]  /*28590*/  STL.64 [R1+0xb8], R18 ;  /* 0x0000b81201007387 */ /* 0x000fe80000100a00 */
[----:B------:R-:W2:Y:S01]  /*285a0*/  LDSM.16.MT88.4 R16, [R3+UR5+0x20100] ;  /* 0x020100050310783b */ /* 0x000ea20008004200 */
[----:B0-----:R-:W-:Y:S01]  /*285b0*/  IMAD.MOV.U32 R7, RZ, RZ, R12 ;  /* 0x000000ffff077224 */ /* 0x001fe200078e000c */
[----:B------:R-:W-:Y:S01]  /*285c0*/  MOV R6, R13 ;  /* 0x0000000d00067202 */ /* 0x000fe20000000f00 */
[----:B-1----:R-:W-:Y:S01]  /*285d0*/  IMAD.MOV.U32 R5, RZ, RZ, R14 ;  /* 0x000000ffff057224 */ /* 0x002fe200078e000e */
[----:B------:R-:W-:Y:S01]  /*285e0*/  MOV R4, R15 ;  /* 0x0000000f00047202 */ /* 0x000fe20000000f00 */
[----:B--2---:R-:W-:Y:S01]  /*285f0*/  IMAD.MOV.U32 R15, RZ, RZ, R16 ;  /* 0x000000ffff0f7224 */ /* 0x004fe200078e0010 */
[----:B------:R-:W-:Y:S01]  /*28600*/  MOV R14, R17 ;  /* 0x00000011000e7202 */ /* 0x000fe20000000f00 */
[----:B------:R-:W-:Y:S01]  /*28610*/  IMAD.MOV.U32 R13, RZ, RZ, R18 ;  /* 0x000000ffff0d7224 */ /* 0x000fe200078e0012 */
[----:B------:R-:W-:-:S02]  /*28620*/  MOV R12, R19 ;  /* 0x00000013000c7202 */ /* 0x000fc40000000f00 */
[----:B------:R-:W0:Y:S02]  /*28630*/  LDSM.16.MT88.4 R16, [R3+UR5+0x20180] ;  /* 0x020180050310783b */ /* 0x000e240008004200 */
[----:B0-----:R-:W-:Y:S01]  /*28640*/  IMAD.MOV.U32 R23, RZ, RZ, R16 ;  /* 0x000000ffff177224 */ /* 0x001fe200078e0010 */
[----:B------:R-:W-:Y:S01]  /*28650*/  MOV R22, R17 ;  /* 0x0000001100167202 */ /* 0x000fe20000000f00 */
[----:B------:R-:W-:Y:S01]  /*28660*/  IMAD.MOV.U32 R21, RZ, RZ, R18 ;  /* 0x000000ffff157224 */ /* 0x000fe200078e0012 */
[----:B------:R-:W-:Y:S02]  /*28670*/  MOV R20, R19 ;  /* 0x0000001300147202 */ /* 0x000fe40000000f00 */
[----:B---3--:R-:W0:Y:S02]  /*28680*/  LDSM.16.MT88.4 R16, [R28+UR5+0x20000] ;  /* 0x020000051c10783b */ /* 0x008e240008004200 */
[----:B0-----:R-:W-:Y:S01]  /*28690*/  IMAD.MOV.U32 R29, RZ, RZ, R16 ;  /* 0x000000ffff1d7224 */ /* 0x001fe200078e0010 */
[----:B------:R-:W-:Y:S01]  /*286a0*/  MOV R26, R17 ;  /* 0x00000011001a7202 */ /* 0x000fe20000000f00 */
[----:B------:R-:W-:Y:S01]  /*286b0*/  IMAD.MOV.U32 R27, RZ, RZ, R18 ;  /* 0x000000ffff1b7224 */ /* 0x000fe200078e0012 */
[----:B------:R-:W-:-:S02]  /*286c0*/  MOV R2, R19 ;  /* 0x0000001300027202 */ /* 0x000fc40000000f00 */
[----:B------:R-:W0:Y:S04]  /*286d0*/  LDSM.16.MT88.4 R16, [R28+UR5+0x20080] ;  /* 0x020080051c10783b */ /* 0x000e280008004200 */
[----:B0-----:R0:W-:Y:S04]  /*286e0*/  STL.64 [R1+0x47a8], R18 ;  /* 0x0047a81201007387 */ /* 0x0011e80000100a00 */
[----:B------:R1:W-:Y:S01]  /*286f0*/  STL.64 [R1+0x47a0], R16 ;  /* 0x0047a01001007387 */ /* 0x0003e20000100a00 */
[----:B0-----:R-:W-:Y:S02]  /*28700*/  IMAD.MOV.U32 R18, RZ, RZ, R27 ;  /* 0x000000ffff127224 */ /* 0x001fe400078e001b */
[----:B-1----:R-:W-:Y:S01]  /*28710*/  IMAD.MOV.U32 R16, RZ, RZ, R29 ;  /* 0x000000ffff107224 */ /* 0x002fe200078e001d */
[----:B------:R-:W-:Y:S01]  /*28720*/  MOV R19, R2 ;  /* 0x0000000200137202 */ /* 0x000fe20000000f00 */
[----:B------:R-:W2:Y:S01]  /*28730*/  LDL.LU R29, [R1+0x4864] ;  /* 0x00486400011d7983 */ /* 0x000ea20000300800 */
[----:B------:R-:W-:-:S03]  /*28740*/  MOV R17, R26 ;  /* 0x0000001a00117202 */ /* 0x000fc60000000f00 */
[----:B------:R-:W3:Y:S04]  /*28750*/  LDL.LU R26, [R1+0x4860] ;  /* 0x00486000011a7983 */ /* 0x000ee80000300800 */
[----:B------:R-:W4:Y:S04]  /*28760*/  LDL.LU R27, [R1+0x485c] ;  /* 0x00485c00011b7983 */ /* 0x000f280000300800 */
[----:B------:R-:W5:Y:S04]  /*28770*/  LDL.LU R2, [R1+0x4858] ;  /* 0x0048580001027983 */ /* 0x000f680000300800 */
        /* <DEDUP_REMOVED lines=19> */
[----:B------:R-:W2:Y:S01]  /*288b0*/  LDL.LU R14, [R1+0x138] ;  /* 0x00013800010e7983 */ /* 0x000ea20000300800 */
[----:B------:R-:W-:Y:S01]  /*288c0*/  IMAD.MOV.U32 R19, RZ, RZ, R4 ;  /* 0x000000ffff137224 */ /* 0x000fe200078e0004 */
[----:B------:R-:W-:Y:S01]  /*288d0*/  MOV R18, R5 ;  /* 0x0000000500127202 */ /* 0x000fe20000000f00 */
[----:B------:R-:W-:Y:S01]  /*288e0*/  IMAD.MOV.U32 R17, RZ, RZ, R6 ;  /* 0x000000ffff117224 */ /* 0x000fe200078e0006 */
[----:B------:R-:W-:Y:S01]  /*288f0*/  MOV R16, R7 ;  /* 0x0000000700107202 */ /* 0x000fe20000000f00 */
[----:B-----5:R-:W-:-:S02]  /*28900*/  IMAD.MOV.U32 R15, RZ, RZ, R2 ;  /* 0x000000ffff0f7224 */ /* 0x020fc400078e0002 */
        /* <DEDUP_REMOVED lines=9> */
[----:B------:R-:W-:Y:S04]  /*289a0*/  STL.64 [R1+0x4828], R18 ;  /* 0x0048281201007387 */ /* 0x000fe80000100a00 */
[----:B------:R0:W-:Y:S04]  /*289b0*/  STL.64 [R1+0x4820], R16 ;  /* 0x0048201001007387 */ /* 0x0001e80000100a00 */
[----:B0-----:R-:W3:Y:S04]  /*289c0*/  LDL.LU R16, [R1+0xd0] ;  /* 0x0000d00001107983 */ /* 0x001ee80000300800 */
[----:B------:R-:W3:Y:S04]  /*289d0*/  LDL.LU R17, [R1+0xd4] ;  /* 0x0000d40001117983 */ /* 0x000ee80000300800 */
[----:B------:R-:W3:Y:S04]  /*289e0*/  LDL.LU R18, [R1+0xd8] ;  /* 0x0000d80001127983 */ /* 0x000ee80000300800 */
[----:B------:R-:W3:Y:S04]  /*289f0*/  LDL.LU R19, [R1+0xdc] ;  /* 0x0000dc0001137983 */ /* 0x000ee80000300800 */
[----:B--2---:R-:W-:Y:S04]  /*28a00*/  STL.64 [R1+0x47b8], R14 ;  /* 0x0047b80e01007387 */ /* 0x004fe80000100a00 */
[----:B------:R0:W-:Y:S04]  /*28a10*/  STL.64 [R1+0x47b0], R12 ;  /* 0x0047b00c01007387 */ /* 0x0001e80000100a00 */
[----:B0-----:R-:W2:Y:S04]  /*28a20*/  LDL.LU R12, [R1+0x150] ;  /* 0x00015000010c7983 */ /* 0x001ea80000300800 */
[----:B------:R-:W2:Y:S04]  /*28a30*/  LDL.LU R13, [R1+0x154] ;  /* 0x00015400010d7983 */ /* 0x000ea80000300800 */
[----:B------:R-:W2:Y:S01]  /*28a40*/  LDL.LU R14, [R1+0x158] ;  /* 0x00015800010e7983 */ /* 0x000ea20000300800 */
[----:B-----5:R-:W-:-:S03]  /*28a50*/  MOV R15, R2 ;  /* 0x00000002000f7202 */ /* 0x020fc60000000f00 */
[----:B------:R-:W5:Y:S04]  /*28a60*/  LDL.LU R2, [R1+0x4850] ;  /* 0x0048500001027983 */ /* 0x000f680000300800 */
        /* <DEDUP_REMOVED lines=12> */
[-C--:B---3--:R-:W-:Y:S03]  /*28b30*/  HMMA.16816.F32 R8, R8, R24.reuse, R20 ;  /* 0x000000180808723c */ /* 0x088fe60000001814 */
        /* <DEDUP_REMOVED lines=10> */
[----:B------:R-:W-:Y:S04]  /*28be0*/  STL [R1+0x4750], R28 ;  /* 0x0047501c01007387 */ /* 0x000fe80000100800 */
[----:B------:R-:W-:Y:S01]  /*28bf0*/  LDSM.16.MT88.4 R8, [R28+UR5+0x20180] ;  /* 0x020180051c08783b */ /* 0x000fe20008004200 */
[----:B---3--:R-:W-:Y:S03]  /*28c00*/  HMMA.16816.F32 R20, R20, R24, R4 ;  /* 0x000000181414723c */ /* 0x008fe60000001804 */
[----:B------:R-:W3:Y:S04]  /*28c10*/  LDL.LU.64 R6, [R1+0x4838] ;  /* 0x0048380001067983 */ /* 0x000ee80000300a00 */
[----:B------:R-:W3:-:S12]  /*28c20*/  LDL.LU.64 R4, [R1+0x4830] ;  /* 0x0048300001047983 */ /* 0x000ed80000300a00 */
[----:B------:R-:W-:Y:S04]  /*28c30*/  STL.64 [R1+0x80], R20 ;  /* 0x0000801401007387 */ /* 0x000fe80000100a00 */
[----:B------:R-:W-:Y:S04]  /*28c40*/  STL.64 [R1+0x88], R22 ;  /* 0x0000881601007387 */ /* 0x000fe80000100a00 */
[----:B-----5:R-:W0:Y:S04]  /*28c50*/  LDSM.16.MT88.4 R20, [R2+UR5+0x20000] ;  /* 0x020000050214783b */ /* 0x020e280008004200 */
[----:B0-----:R-:W-:Y:S04]  /*28c60*/  STL.64 [R1+0x4788], R22 ;  /* 0x0047881601007387 */ /* 0x001fe80000100a00 */
[----:B------:R0:W-:Y:S04]  /*28c70*/  STL.64 [R1+0x4780], R20 ;  /* 0x0047801401007387 */ /* 0x0001e80000100a00 */
[----:B0-----:R-:W5:Y:S04]  /*28c80*/  LDL.LU R20, [R1+0x100] ;  /* 0x0001000001147983 */ /* 0x001f680000300800 */
[----:B------:R-:W5:Y:S01]  /*28c90*/  LDL.LU R21, [R1+0x104] ;  /* 0x0001040001157983 */ /* 0x000f620000300800 */
[----:B---3--:R-:W-:Y:S03]  /*28ca0*/  HMMA.16816.F32 R4, R4, R24, R16 ;  /* 0x000000180404723c */ /* 0x008fe60000001810 */
[----:B------:R-:W2:Y:S04]  /*28cb0*/  LDL.LU.64 R18, [R1+0x4828] ;  /* 0x0048280001127983 */ /* 0x000ea80000300a00 */
[----:B------:R-:W2:-:S12]  /*28cc0*/  LDL.LU.64 R16, [R1+0x4820] ;  /* 0x0048200001107983 */ /* 0x000e980000300a00 */
[----:B------:R-:W-:Y:S04]  /*28cd0*/  STL.64 [R1+0xd0], R4 ;  /* 0x0000d00401007387 */ /* 0x000fe80000100a00 */
[----:B------:R-:W-:Y:S01]  /*28ce0*/  STL.64 [R1+0xd8], R6 ;  /* 0x0000d80601007387 */ /* 0x000fe20000100a00 */
[----:B----4-:R-:W-:Y:S01]  /*28cf0*/  IMAD.MOV.U32 R22, RZ, RZ, R27 ;  /* 0x000000ffff167224 */ /* 0x010fe200078e001b */
[----:B------:R-:W-:Y:S02]  /*28d00*/  MOV R23, R26 ;  /* 0x0000001a00177202 */ /* 0x000fe40000000f00 */
[----:B------:R-:W-:Y:S01]  /*28d10*/  LDSM.16.MT88.4 R4, [R2+UR5+0x20080] ;  /* 0x020080050204783b */ /* 0x000fe20008004200 */
        /* <DEDUP_REMOVED lines=14> */
[----:B------:R-:W2:Y:S04]  /*28e00*/  LDL.LU.64 R18, [R1+0x47e8] ;  /* 0x0047e80001127983 */ /* 0x000ea80000300a00 */
[----:B0-----:R-:W2:Y:S04]  /*28e10*/  LDL.LU.64 R16, [R1+0x47e0] ;  /* 0x0047e00001107983 */ /* 0x001ea80000300a00 */
[----:B------:R-:W-:Y:S04]  /*28e20*/  STL [R1+0x475c], R27 ;  /* 0x00475c1b01007387 */ /* 0x000fe80000100800 */
[----:B------:R-:W-:Y:S04]  /*28e30*/  STL [R1+0x4758], R26 ;  /* 0x0047581a01007387 */ /* 0x000fe80000100800 */
        /* <DEDUP_REMOVED lines=24> */
[-C--:B-----5:R-:W-:Y:S03]  /*28fc0*/  HMMA.16816.F32 R8, R8, R24.reuse, R20 ;  /* 0x000000180808723c */ /* 0x0a0fe60000001814 */
[----:B------:R-:W-:Y:S05]  /*28fd0*/  LDSM.16.MT88.4 R20, [R2+UR5+0x20180] ;  /* 0x020180050214783b */ /* 0x000fea0008004200 */
[----:B--2---:R-:W-:Y:S01]  /*28fe0*/  HMMA.16816.F32 R12, R12, R24, R16 ;  /* 0x000000180c0c723c */ /* 0x004fe20000001810 */
[----:B------:R-:W0:-:S15]  /*28ff0*/  LDSM.16.MT88.4 R16, [R2+UR5+0x20100] ;  /* 0x020100050210783b */ /* 0x000e1e0008004200 */
[----:B------:R-:W-:-:S03]  /*29000*/  NOP ;  /* 0x0000000000007918 */ /* 0x000fc60000000000 */
[----:B------:R-:W-:Y:S04]  /*29010*/  STL.64 [R1+0x110], R12 ;  /* 0x0001100c01007387 */ /* 0x000fe80000100a00 */
[----:B------:R0:W-:Y:S02]  /*29020*/  STL.64 [R1+0x118], R14 ;  /* 0x0001180e01007387 */ /* 0x0001e40000100a00 */
        /* <DEDUP_REMOVED lines=9> */
[----:B------:R1:W-:Y:S04]  /*290c0*/  STL [R1+0x476c], R12 ;  /* 0x00476c0c01007387 */ /* 0x0003e80000100800 */
[----:B------:R2:W-:Y:S04]  /*290d0*/  STL [R1+0x4768], R13 ;  /* 0x0047680d01007387 */ /* 0x0005e80000100800 */
[----:B------:R3:W-:Y:S04]  /*290e0*/  STL [R1+0x4764], R14 ;  /* 0x0047640e01007387 */ /* 0x0007e80000100800 */
[----:B------:R4:W-:Y:S04]  /*290f0*/  STL [R1+0x4760], R15 ;  /* 0x0047600f01007387 */ /* 0x0009e80000100800 */
[----:B-1----:R-:W5:Y:S04]  /*29100*/  LDL.LU R12, [R1+0xf0] ;  /* 0x0000f000010c7983 */ /* 0x002f680000300800 */
[----:B--2---:R-:W5:Y:S04]  /*29110*/  LDL.LU R13, [R1+0xf4] ;  /* 0x0000f400010d7983 */ /* 0x004f680000300800 */
[----:B---3--:R-:W5:Y:S01]  /*29120*/  LDL.LU R14, [R1+0xf8] ;  /* 0x0000f800010e7983 */ /* 0x008f620000300800 */
[----:B----4-:R-:W-:-:S03]  /*29130*/  MOV R15, R29 ;  /* 0x0000001d000f7202 */ /* 0x010fc60000000f00 */
[----:B------:R1:W-:Y:S04]  /*29140*/  STL.64 [R1+0x150], R8 ;  /* 0x0001500801007387 */ /* 0x0003e80000100a00 */
[----:B------:R2:W-:Y:S01]  /*29150*/  STL [R1+0x158], R10 ;  /* 0x0001580a01007387 */ /* 0x0005e20000100800 */
[----:B------:R-:W-:-:S03]  /*29160*/  IMAD.MOV.U32 R29, RZ, RZ, R11 ;  /* 0x000000ffff1d7224 */ /* 0x000fc600078e000b */
[----:B-1----:R-:W3:Y:S04]  /*29170*/  LDL.LU R8, [R1+0x120] ;  /* 0x0001200001087983 */ /* 0x002ee80000300800 */
[----:B------:R-:W3:Y:S04]  /*29180*/  LDL.LU R9, [R1+0x124] ;  /* 0x0001240001097983 */ /* 0x000ee80000300800 */
[----:B--2---:R-:W3:Y:S04]  /*29190*/  LDL.LU R10, [R1+0x128] ;  /* 0x00012800010a7983 */ /* 0x004ee80000300800 */
[----:B------:R-:W3:Y:S04]  /*291a0*/  LDL.LU R11, [R1+0x12c] ;  /* 0x00012c00010b7983 */ /* 0x000ee80000300800 */
[----:B------:R1:W-:Y:S04]  /*291b0*/  STL [R1+0x464c], R29 ;  /* 0x00464c1d01007387 */ /* 0x0003e80000100800 */
[----:B------:R-:W-:Y:S04]  /*291c0*/  STL [R1+0x4778], R17 ;  /* 0x0047781101007387 */ /* 0x000fe80000100800 */
[----:B------:R-:W-:Y:S04]  /*291d0*/  STL [R1+0x4774], R18 ;  /* 0x0047741201007387 */ /* 0x000fe80000100800 */
[----:B------:R-:W-:Y:S04]  /*291e0*/  STL [R1+0x4770], R19 ;  /* 0x0047701301007387 */ /* 0x000fe80000100800 */
[----:B------:R2:W-:Y:S01]  /*291f0*/  STL [R1+0x4650], R2 ;  /* 0x0046500201007387 */ /* 0x0005e20000100800 */
[----:B0-----:R-:W-:-:S02]  /*29200*/  MOV R26, R20 ;  /* 0x00000014001a7202 */ /* 0x001fc40000000f00 */
[----:B-1----:R-:W-:Y:S01]  /*29210*/  MOV R29, R22 ;  /* 0x00000016001d7202 */ /* 0x002fe20000000f00 */
[----:B------:R-:W-:Y:S02]  /*29220*/  IMAD.MOV.U32 R28, RZ, RZ, R21 ;  /* 0x000000ffff1c7224 */ /* 0x000fe400078e0015 */
[----:B--2---:R-:W-:Y:S02]  /*29230*/  IMAD.MOV.U32 R2, RZ, RZ, R23 ;  /* 0x000000ffff027224 */ /* 0x004fe400078e0017 */
[----:B------:R-:W3:Y:S04]  /*29240*/  LDL.LU.64 R22, [R1+0x4788] ;  /* 0x0047880001167983 */ /* 0x000ee80000300a00 */
[----:B------:R-:W3:Y:S01]  /*29250*/  LDL.LU.64 R20, [R1+0x4780] ;  /* 0x0047800001147983 */ /* 0x000ee20000300a00 */
[-C--:B-----5:R-:W-:Y:S08]  /*29260*/  HMMA.16816.F32 R4, R4, R24.reuse, R12 ;  /* 0x000000180404723c */ /* 0x0a0ff0000000180c */
[----:B---3--:R-:W-:Y:S01]  /*29270*/  HMMA.16816.F32 R20, R20, R24, R8 ;  /* 0x000000181414723c */ /* 0x008fe20000001808 */
[----:B------:R-:W0:-:S15]  /*29280*/  LDSM.16.MT88.4 R8, [R0+UR5+0x22080] ;  /* 0x022080050008783b */ /* 0x000e1e0008004200 */
[----:B------:R-:W-:-:S03]  /*29290*/  NOP ;  /* 0x0000000000007918 */ /* 0x000fc60000000000 */
[----:B------:R-:W-:Y:S04]  /*292a0*/  STL.64 [R1+0x180], R20 ;  /* 0x0001801401007387 */ /* 0x000fe80000100a00 */
[----:B------:R0:W-:Y:S04]  /*292b0*/  STL.64 [R1+0x188], R22 ;  /* 0x0001881601007387 */ /* 0x0001e80000100a00 */
[----:B------:R-:W-:Y:S04]  /*292c0*/  STL.64 [R1+0xf0], R4 ;  /* 0x0000f00401007387 */ /* 0x000fe80000100a00 */
[----:B------:R-:W-:Y:S04]  /*292d0*/  STL.64 [R1+0xf8], R6 ;  /* 0x0000f80601007387 */ /* 0x000fe80000100a00 */
[----:B------:R-:W1:Y:S01]  /*292e0*/  LDSM.16.MT88.4 R4, [R0+UR5+0x22180] ;  /* 0x022180050004783b */ /* 0x000e620008004200 */
[----:B0-----:R-:W-:Y:S01]  /*292f0*/  MOV R23, R8 ;  /* 0x0000000800177202 */ /* 0x001fe20000000f00 */
[----:B------:R-:W-:Y:S01]  /*29300*/  IMAD.MOV.U32 R22, RZ, RZ, R9 ;  /* 0x000000ffff167224 */ /* 0x000fe200078e0009 */
[----:B------:R-:W-:Y:S01]  /*29310*/  MOV R21, R10 ;  /* 0x0000000a00157202 */ /* 0x000fe20000000f00 */
[----:B------:R-:W-:-:S02]  /*29320*/  IMAD.MOV.U32 R20, RZ, RZ, R11 ;  /* 0x000000ffff147224 */ /* 0x000fc400078e000b */
[----:B------:R-:W0:Y:S01]  /*29330*/  LDSM.16.MT88.4 R8, [R0+UR5+0x22100] ;  /* 0x022100050008783b */ /* 0x000e220008004200 */
[----:B-1----:R-:W-:Y:S01]  /*29340*/  MOV R17, R4 ;  /* 0x0000000400117202 */ /* 0x002fe20000000f00 */
[----:B------:R-:W-:Y:S01]  /*29350*/  IMAD.MOV.U32 R18, RZ, RZ, R5 ;  /* 0x000000ffff127224 */ /* 0x000fe200078e0005 */
[----:B------:R-:W-:Y:S01]  /*29360*/  MOV R19, R6 ;  /* 0x0000000600137202 */ /* 0x000fe20000000f00 */
[----:B------:R-:W-:Y:S02]  /*29370*/  IMAD.MOV.U32 R12, RZ, RZ, R7 ;  /* 0x000000ffff0c7224 */ /* 0x000fe400078e0007 */
[----:B------:R-:W1:Y:S01]  /*29380*/  LDSM.16.MT88.4 R4, [R3+UR5+0x22000] ;  /* 0x022000050304783b */ /* 0x000e620008004200 */
[----:B0-----:R-:W-:Y:S01]  /*29390*/  MOV R13, R8 ;  /* 0x00000008000d7202 */ /* 0x001fe20000000f00 */
[----:B------:R-:W-:Y:S01]  /*293a0*/  IMAD.MOV.U32 R14, RZ, RZ, R9 ;  /* 0x000000ffff0e7224 */ /* 0x000fe200078e0009 */
[----:B------:R-:W-:Y:S01]  /*293b0*/  MOV R15, R10 ;  /* 0x0000000a000f7202 */ /* 0x000fe20000000f00 */
[----:B------:R-:W-:-:S02]  /*293c0*/  IMAD.MOV.U32 R27, RZ, RZ, R11 ;  /* 0x000000ffff1b7224 */ /* 0x000fc400078e000b */
[----:B------:R-:W0:Y:S04]  /*293d0*/  LDSM.16.MT88.4 R8, [R3+UR5+0x22080] ;  /* 0x022080050308783b */ /* 0x000e280008004200 */
[----:B------:R-:W-:Y:S04]  /*293e0*/  STL [R1+0x4668], R0 ;  /* 0x0046680001007387 */ /* 0x000fe80000100800 */
[----:B-1----:R-:W-:Y:S04]  /*293f0*/  STL.64 [R1+0x46a0], R6 ;  /* 0x0046a00601007387 */ /* 0x002fe80000100a00 */
[----:B------:R-:W-:Y:S04]  /*29400*/  STL.64 [R1+0x4698], R4 ;  /* 0x0046980401007387 */ /* 0x000fe80000100a00 */
[----:B0-----:R-:W-:Y:S04]  /*29410*/  STL.64 [R1+0x4690], R10 ;  /* 0x0046900a01007387 */ /* 0x001fe80000100a00 */
[----:B------:R0:W-:Y:S04]  /*29420*/  STL.64 [R1+0x4688], R8 ;  /* 0x0046880801007387 */ /* 0x0001e80000100a00 */
[----:B0-----:R-:W2:Y:S04]  /*29430*/  LDL.LU R8, [R1+0xd0] ;  /* 0x0000d00001087983 */ /* 0x001ea80000300800 */
[----:B------:R-:W2:Y:S04]  /*29440*/  LDL.LU R9, [R1+0xd4] ;  /* 0x0000d40001097983 */ /* 0x000ea80000300800 */
[----:B------:R-:W3:Y:S04]  /*29450*/  LDL.LU R10, [R1+0xd8] ;  /* 0x0000d800010a7983 */ /* 0x000ee80000300800 */
[----:B------:R-:W3:Y:S01]  /*29460*/  LDL.LU R11, [R1+0xdc] ;  /* 0x0000dc00010b7983 */ /* 0x000ee20000300800 */
[----:B------:R-:W-:-:S02]  /*29470*/  MOV R4, R17 ;  /* 0x0000001100047202 */ /* 0x000fc40000000f00 */
[----:B------:R-:W-:Y:S01]  /*29480*/  MOV R6, R19 ;  /* 0x0000001300067202 */ /* 0x000fe20000000f00 */
[----:B------:R-:W-:Y:S02]  /*29490*/  IMAD.MOV.U32 R7, RZ, RZ, R12 ;  /* 0x000000ffff077224 */ /* 0x000fe400078e000c */
[----:B------:R-:W-:Y:S01]  /*294a0*/  IMAD.MOV.U32 R5, RZ, RZ, R18 ;  /* 0x000000ffff057224 */ /* 0x000fe200078e0012 */
[----:B---3--:R-:W-:Y:S04]  /*294b0*/  STL.64 [R1+0x46b0], R10 ;  /* 0x0046b00a01007387 */ /* 0x008fe80000100a00 */
[----:B--2---:R0:W-:Y:S04]  /*294c0*/  STL.64 [R1+0x46a8], R8 ;  /* 0x0046a80801007387 */ /* 0x0041e80000100a00 */
[----:B------:R-:W2:Y:S04]  /*294d0*/  LDL.LU R17, [R1+0x4778] ;  /* 0x0047780001117983 */ /* 0x000ea80000300800 */
[----:B------:R-:W3:Y:S04]  /*294e0*/  LDL.LU R18, [R1+0x4774] ;  /* 0x0047740001127983 */ /* 0x000ee80000300800 */
[----:B------:R-:W4:Y:S04]  /*294f0*/  LDL.LU R19, [R1+0x4770] ;  /* 0x0047700001137983 */ /* 0x000f280000300800 */
[----:B------:R-:W5:Y:S04]  /*29500*/  LDL.LU R12, [R1+0x476c] ;  /* 0x00476c00010c7983 */ /* 0x000f680000300800 */
[----:B------:R1:W-:Y:S04]  /*29510*/  STL.64 [R1+0x46c0], R6 ;  /* 0x0046c00601007387 */ /* 0x0003e80000100a00 */
[----:B------:R1:W-:Y:S04]  /*29520*/  STL.64 [R1+0x46b8], R4 ;  /* 0x0046b80401007387 */ /* 0x0003e80000100a00 */
[----:B0-----:R-:W2:Y:S04]  /*29530*/  LDL.LU R8, [R1+0x80] ;  /* 0x0000800001087983 */ /* 0x001ea80000300800 */
[----:B------:R-:W2:Y:S04]  /*29540*/  LDL.LU R9, [R1+0x84] ;  /* 0x0000840001097983 */ /* 0x000ea80000300800 */
[----:B------:R-:W2:Y:S04]  /*29550*/  LDL.LU R10, [R1+0x88] ;  /* 0x00008800010a7983 */ /* 0x000ea80000300800 */
[----:B------:R-:W2:Y:S01]  /*29560*/  LDL.LU R11, [R1+0x8c] ;  /* 0x00008c00010b7983 */ /* 0x000ea20000300800 */
[----:B-1----:R-:W-:Y:S01]  /*29570*/  IMAD.MOV.U32 R7, RZ, RZ, R27 ;  /* 0x000000ffff077224 */ /* 0x002fe200078e001b */
[----:B------:R-:W-:-:S02]  /*29580*/  MOV R6, R15 ;  /* 0x0000000f00067202 */ /* 0x000fc40000000f00 */
[----:B------:R-:W-:Y:S01]  /*29590*/  MOV R4, R13 ;  /* 0x0000000d00047202 */ /* 0x000fe20000000f00 */
[----:B------:R-:W-:Y:S01]  /*295a0*/  IMAD.MOV.U32 R5, RZ, RZ, R14 ;  /* 0x000000ffff057224 */ /* 0x000fe200078e000e */
[----:B--2---:R-:W-:Y:S04]  /*295b0*/  STL.64 [R1+0x46d0], R10 ;  /* 0x0046d00a01007387 */ /* 0x004fe80000100a00 */
[----:B------:R-:W-:Y:S04]  /*295c0*/  STL.64 [R1+0x46c8], R8 ;  /* 0x0046c80801007387 */ /* 0x000fe80000100a00 */
[----:B------:R-:W2:Y:S04]  /*295d0*/  LDL.LU R13, [R1+0x4768] ;  /* 0x00476800010d7983 */ /* 0x000ea80000300800 */
        /* <DEDUP_REMOVED lines=12> */
[----:B------:R-:W-:Y:S01]  /*296a0*/  IMAD.MOV.U32 R7, RZ, RZ, R2 ;  /* 0x000000ffff077224 */ /* 0x000fe200078e0002 */
[----:B-1----:R-:W-:Y:S01]  /*296b0*/  MOV R4, R26 ;  /* 0x0000001a00047202 */ /* 0x002fe20000000f00 */
[----:B------:R-:W-:Y:S01]  /*296c0*/  IMAD.MOV.U32 R5, RZ, RZ, R28 ;  /* 0x000000ffff057224 */ /* 0x000fe200078e001c */
[----:B------:R-:W2:Y:S04]  /*296d0*/  LDL.LU R26, [R1+0x4758] ;  /* 0x00475800011a7983 */ /* 0x000ea80000300800 */
[----:B------:R-:W2:Y:S04]  /*296e0*/  LDL.LU R28, [R1+0x4754] ;  /* 0x00475400011c7983 */ /* 0x000ea80000300800 */
[----:B------:R0:W-:Y:S04]  /*296f0*/  STL.64 [R1+0x4720], R6 ;  /* 0x0047200601007387 */ /* 0x0001e80000100a00 */
[----:B------:R4:W-:Y:S04]  /*29700*/  STL.64 [R1+0x4718], R4 ;  /* 0x0047180401007387 */ /* 0x0009e80000100a00 */
[----:B------:R-:W2:Y:S04]  /*29710*/  LDL.LU R8, [R1+0xa0] ;  /* 0x0000a00001087983 */ /* 0x000ea80000300800 */
[----:B------:R-:W2:Y:S04]  /*29720*/  LDL.LU R9, [R1+0xa4] ;  /* 0x0000a40001097983 */ /* 0x000ea80000300800 */
[----:B------:R-:W2:Y:S04]  /*29730*/  LDL.LU R10, [R1+0xa8] ;  /* 0x0000a800010a7983 */ /* 0x000ea80000300800 */
[----:B------:R-:W2:Y:S01]  /*29740*/  LDL.LU R11, [R1+0xac] ;  /* 0x0000ac00010b7983 */ /* 0x000ea20000300800 */
[----:B0-----:R-:W-:Y:S01]  /*29750*/  MOV R6, R17 ;  /* 0x0000001100067202 */ /* 0x001fe20000000f00 */
[----:B------:R-:W-:Y:S01]  /*29760*/  IMAD.MOV.U32 R7, RZ, RZ, R16 ;  /* 0x000000ffff077224 */ /* 0x000fe200078e0010 */
[----:B----4-:R-:W-:Y:S01]  /*29770*/  MOV R4, R19 ;  /* 0x0000001300047202 */ /* 0x010fe20000000f00 */
[----:B---3--:R-:W-:-:S02]  /*29780*/  IMAD.MOV.U32 R5, RZ, RZ, R18 ;  /* 0x000000ffff057224 */ /* 0x008fc400078e0012 */
[----:B-----5:R-:W-:Y:S01]  /*29790*/  IMAD.MOV.U32 R23, RZ, RZ, R12 ;  /* 0x000000ffff177224 */ /* 0x020fe200078e000c */
[----:B------:R-:W-:Y:S04]  /*297a0*/  LDSM.16.MT88.4 R16, [R3+UR5+0x22180] ;  /* 0x022180050310783b */ /* 0x000fe80008004200 */
        /* <DEDUP_REMOVED lines=10> */
[----:B------:R-:W4:Y:S04]  /*29850*/  LDL.LU R10, [R1+0xb8] ;  /* 0x0000b800010a7983 */ /* 0x000f280000300800 */
[----:B------:R-:W4:Y:S01]  /*29860*/  LDL.LU R11, [R1+0xbc] ;  /* 0x0000bc00010b7983 */ /* 0x000f220000300800 */
[----:B------:R-:W-:Y:S01]  /*29870*/  MOV R20, R15 ;  /* 0x0000000f00147202 */ /* 0x000fe20000000f00 */
[----:B------:R-:W-:Y:S01]  /*29880*/  IMAD.MOV.U32 R21, RZ, RZ, R14 ;  /* 0x000000ffff157224 */ /* 0x000fe200078e000e */
[----:B------:R-:W-:-:S02]  /*29890*/  MOV R22, R13 ;  /* 0x0000000d00167202 */ /* 0x000fc40000000f00 */
[----:B------:R-:W0:Y:S04]  /*298a0*/  LDSM.16.MT88.4 R12, [R3+UR5+0x22100] ;  /* 0x02210005030c783b */ /* 0x000e280008004200 */
[----:B----4-:R-:W-:Y:S04]  /*298b0*/  STL.64 [R1+0x4710], R10 ;  /* 0x0047100a01007387 */ /* 0x010fe80000100a00 */
[----:B--2---:R1:W-:Y:S04]  /*298c0*/  STL.64 [R1+0x4708], R8 ;  /* 0x0047080801007387 */ /* 0x0043e80000100a00 */
[----:B-1----:R-:W2:Y:S04]  /*298d0*/  LDL.LU R8, [R1+0xe0] ;  /* 0x0000e00001087983 */ /* 0x002ea80000300800 */
[----:B------:R-:W2:Y:S04]  /*298e0*/  LDL.LU R9, [R1+0xe4] ;  /* 0x0000e40001097983 */ /* 0x000ea80000300800 */
[----:B------:R-:W4:Y:S04]  /*298f0*/  LDL.LU R10, [R1+0xe8] ;  /* 0x0000e800010a7983 */ /* 0x000f280000300800 */
[----:B------:R-:W4:Y:S01]  /*29900*/  LDL.LU R11, [R1+0xec] ;  /* 0x0000ec00010b7983 */ /* 0x000f220000300800 */
[----:B---3--:R-:W-:Y:S03]  /*29910*/  HMMA.16816.F32 R20, R20, R24, R4 ;  /* 0x000000181414723c */ /* 0x008fe60000001804 */
[----:B----4-:R-:W-:Y:S04]  /*29920*/  STL.64 [R1+0x4730], R10 ;  /* 0x0047300a01007387 */ /* 0x010fe80000100a00 */
[----:B--2---:R1:W-:Y:S04]  /*29930*/  STL.64 [R1+0x4728], R8 ;  /* 0x0047280801007387 */ /* 0x0043e80000100a00 */
[----:B-1----:R-:W2:Y:S04]  /*29940*/  LDL.LU R8, [R1+0x140] ;  /* 0x0001400001087983 */ /* 0x002ea80000300800 */
        /* <DEDUP_REMOVED lines=8> */
[----:B------:R-:W3:Y:S04]  /*299d0*/  LDL.LU R15, [R1+0x9c] ;  /* 0x00009c00010f7983 */ /* 0x000ee80000300800 */
[----:B------:R-:W-:Y:S04]  /*299e0*/  STL [R1+0x466c], R3 ;  /* 0x00466c0301007387 */ /* 0x000fe80000100800 */
[----:B------:R-:W-:Y:S04]  /*299f0*/  STL.64 [R1+0x4660], R18 ;  /* 0x0046601201007387 */ /* 0x000fe80000100a00 */
[----:B------:R0:W-:Y:S02]  /*29a00*/  STL.64 [R1+0x4658], R16 ;  /* 0x0046581001007387 */ /* 0x0001e40000100a00 */
[----:B0-----:R-:W-:-:S02]  /*29a10*/  MOV R16, R28 ;  /* 0x0000001c00107202 */ /* 0x001fc40000000f00 */
[----:B------:R-:W4:Y:S04]  /*29a20*/  LDL.LU R28, [R1+0x4750] ;  /* 0x00475000011c7983 */ /* 0x000f280000300800 */
[----:B------:R-:W5:Y:S01]  /*29a30*/  LDL.LU R17, [R1+0x74] ;  /* 0x0000740001117983 */ /* 0x000f620000300800 */
[----:B------:R-:W-:Y:S01]  /*29a40*/  IMAD.MOV.U32 R18, RZ, RZ, R26 ;  /* 0x000000ffff127224 */ /* 0x000fe200078e001a */
[----:B------:R-:W-:Y:S02]  /*29a50*/  MOV R19, R27 ;  /* 0x0000001b00137202 */ /* 0x000fe40000000f00 */
[----:B------:R-:W2:Y:S04]  /*29a60*/  LDL.LU R26, [R1+0x474c] ;  /* 0x00474c00011a7983 */ /* 0x000ea80000300800 */
[----:B------:R-:W2:Y:S04]  /*29a70*/  LDL.LU R27, [R1+0x4748] ;  /* 0x00474800011b7983 */ /* 0x000ea80000300800 */
[----:B------:R-:W2:Y:S04]  /*29a80*/  LDL.LU.64 R6, [R1+0x4740] ;  /* 0x0047400001067983 */ /* 0x000ea80000300a00 */
[----:B------:R-:W2:Y:S04]  /*29a90*/  LDL.LU.64 R4, [R1+0x4738] ;  /* 0x0047380001047983 */ /* 0x000ea80000300a00 */
[----:B------:R-:W-:Y:S04]  /*29aa0*/  STL.64 [R1+0x120], R20 ;  /* 0x0001201401007387 */ /* 0x000fe80000100a00 */
[----:B------:R-:W-:Y:S04]  /*29ab0*/  STL.64 [R1+0x128], R22 ;  /* 0x0001281601007387 */ /* 0x000fe80000100a00 */
[----:B----4-:R-:W0:Y:S01]  /*29ac0*/  LDSM.16.MT88.4 R20, [R28+UR5+0x22000] ;  /* 0x022000051c14783b */ /* 0x010e220008004200 */
[----:B--2---:R-:W-:Y:S03]  /*29ad0*/  HMMA.16816.F32 R4, R4, R24, R8 ;  /* 0x000000180404723c */ /* 0x004fe60000001808 */
[----:B0-----:R-:W-:Y:S04]  /*29ae0*/  STL [R1+0x4674], R22 ;  /* 0x0046741601007387 */ /* 0x001fe80000100800 */
[----:B------:R-:W-:Y:S04]  /*29af0*/  STL [R1+0x4670], R23 ;  /* 0x0046701701007387 */ /* 0x000fe80000100800 */
[----:B------:R-:W2:Y:S04]  /*29b00*/  LDL.LU.64 R10, [R1+0x4730] ;  /* 0x00473000010a7983 */ /* 0x000ea80000300a00 */
[----:B------:R-:W2:Y:S04]  /*29b10*/  LDL.LU.64 R8, [R1+0x4728] ;  /* 0x0047280001087983 */ /* 0x000ea80000300a00 */
        /* <DEDUP_REMOVED lines=58> */
[----:B------:R-:W3:Y:S04]  /*29ec0*/  LDL.LU R22, [R1+0x4674] ;  /* 0x0046740001167983 */ /* 0x000ee80000300800 */
[----:B------:R-:W3:Y:S01]  /*29ed0*/  LDL.LU R23, [R1+0x4670] ;  /* 0x0046700001177983 */ /* 0x000ee20000300800 */
[----:B-1----:R-:W-:Y:S01]  /*29ee0*/  IMAD.MOV.U32 R10, RZ, RZ, R3 ;  /* 0x000000ffff0a7224 */ /* 0x002fe200078e0003 */
[----:B------:R-:W-:-:S02]  /*29ef0*/  MOV R11, R0 ;  /* 0x00000000000b7202 */ /* 0x000fc40000000f00 */
[----:B------:R-:W4:Y:S04]  /*29f00*/  LDL.LU R3, [R1+0x466c] ;  /* 0x00466c0001037983 */ /* 0x000f280000300800 */
[----:B------:R-:W2:Y:S01]  /*29f10*/  LDL.LU R0, [R1+0x4668] ;  /* 0x0046680001007983 */ /* 0x000ea20000300800 */
[----:B-----5:R-:W-:Y:S03]  /*29f20*/  HMMA.16816.F32 R12, R12, R26, R16 ;  /* 0x0000001a0c0c723c */ /* 0x020fe60000001810 */
[----:B------:R-:W2:Y:S04]  /*29f30*/  LDL.LU.64 R18, [R1+0x4660] ;  /* 0x0046600001127983 */ /* 0x000ea80000300a00 */
[----:B------:R-:W2:-:S12]  /*29f40*/  LDL.LU.64 R16, [R1+0x4658] ;  /* 0x0046580001107983 */ /* 0x000e980000300a00 */
[----:B------:R0:W-:Y:S04]  /*29f50*/  STL.64 [R1+0x70], R12 ;  /* 0x0000700c01007387 */ /* 0x0001e80000100a00 */
[----:B------:R-:W-:Y:S01]  /*29f60*/  STL.64 [R1+0x78], R14 ;  /* 0x0000780e01007387 */ /* 0x000fe20000100a00 */
[----:B0-----:R-:W-:Y:S01]  /*29f70*/  IMAD.MOV.U32 R12, RZ, RZ, R2 ;  /* 0x000000ffff0c7224 */ /* 0x001fe200078e0002 */
[----:B------:R-:W-:Y:S02]  /*29f80*/  MOV R13, R29 ;  /* 0x0000001d000d7202 */ /* 0x000fe40000000f00 */
[----:B------:R-:W5:Y:S04]  /*29f90*/  LDL.LU R2, [R1+0x4650] ;  /* 0x0046500001027983 */ /* 0x000f680000300800 */
[----:B------:R-:W3:Y:S01]  /*29fa0*/  LDL.LU R29, [R1+0x464c] ;  /* 0x00464c00011d7983 */ /* 0x000ee20000300800 */
[----:B--2---:R-:W-:Y:S03]  /*29fb0*/  HMMA.16816.F32 R4, R16, R26, R4 ;  /* 0x0000001a1004723c */ /* 0x004fe60000001804 */
[----:B------:R-:W3:-:S15]  /*29fc0*/  LDL.LU R16, [R1+0xc0] ;  /* 0x0000c00001107983 */ /* 0x000ede0000300800 */
[----:B------:R-:W-:Y:S01]  /*29fd0*/  NOP ;  /* 0x0000000000007918 */ /* 0x000fe20000000000 */
[----:B------:R-:W-:Y:S04]  /*29fe0*/  STL.64 [R1+0x190], R4 ;  /* 0x0001900401007387 */ /* 0x000fe80000100a00 */
[----:B------:R-:W-:Y:S04]  /*29ff0*/  STL.64 [R1+0x198], R6 ;  /* 0x0001980601007387 */ /* 0x000fe80000100a00 */
[----:B------:R-:W3:Y:S04]  /*2a000*/  LDL.LU R17, [R1+0xc4] ;  /* 0x0000c40001117983 */ /* 0x000ee80000300800 */
[----:B------:R-:W3:Y:S04]  /*2a010*/  LDL.LU R18, [R1+0xc8] ;  /* 0x0000c80001127983 */ /* 0x000ee80000300800 */
[----:B------:R-:W3:Y:S04]  /*2a020*/  LDL.LU R19, [R1+0xcc] ;  /* 0x0000cc0001137983 */ /* 0x000ee80000300800 */
        /* <DEDUP_REMOVED lines=8> */
[----:B---3--:R-:W-:Y:S03]  /*2a0b0*/  HMMA.16816.F32 R16, R20, R26, R16 ;  /* 0x0000001a1410723c */ /* 0x008fe60000001810 */
[----:B-----5:R-:W0:Y:S04]  /*2a0c0*/  LDSM.16.MT88.4 R20, [R2+UR5+0x22000] ;  /* 0x022000050214783b */ /* 0x020e280008004200 */
[----:B0-----:R-:W-:-:S12]  /*2a0d0*/  STL.64 [R1+0x4630], R22 ;  /* 0x0046301601007387 */ /* 0x001fd80000100a00 */
[----:B------:R-:W-:Y:S04]  /*2a0e0*/  STL.64 [R1+0x1a0], R16 ;  /* 0x0001a01001007387 */ /* 0x000fe80000100a00 */
[----:B------:R-:W-:Y:S04]  /*2a0f0*/  STL.64 [R1+0x1a8], R18 ;  /* 0x0001a81201007387 */ /* 0x000fe80000100a00 */
[----:B------:R0:W-:Y:S04]  /*2a100*/  STL.64 [R1+0x4628], R20 ;  /* 0x0046281401007387 */ /* 0x0001e80000100a00 */
[----:B------:R-:W1:Y:S04]  /*2a110*/  LDSM.16.MT88.4 R16, [R2+UR5+0x22080] ;  /* 0x022080050210783b */ /* 0x000e680008004200 */
[----:B0-----:R-:W3:Y:S04]  /*2a120*/  LDL.LU R20, [R1+0x130] ;  /* 0x0001300001147983 */ /* 0x001ee80000300800 */
[----:B------:R-:W3:Y:S04]  /*2a130*/  LDL.LU R21, [R1+0x134] ;  /* 0x0001340001157983 */ /* 0x000ee80000300800 */
[----:B------:R-:W3:Y:S04]  /*2a140*/  LDL.LU R22, [R1+0x138] ;  /* 0x0001380001167983 */ /* 0x000ee80000300800 */
[----:B------:R-:W3:Y:S01]  /*2a150*/  LDL.LU R23, [R1+0x13c] ;  /* 0x00013c0001177983 */ /* 0x000ee20000300800 */
[----:B------:R-:W-:Y:S01]  /*2a160*/  IMAD.MOV.U32 R14, RZ, RZ, R25 ;  /* 0x000000ffff0e7224 */ /* 0x000fe200078e0019 */
[----:B------:R-:W-:-:S02]  /*2a170*/  MOV R15, R24 ;  /* 0x00000018000f7202 */ /* 0x000fc40000000f00 */
[----:B-1----:R-:W-:Y:S04]  /*2a180*/  STL [R1+0x4614], R16 ;  /* 0x0046141001007387 */ /* 0x002fe80000100800 */
[----:B------:R-:W-:Y:S04]  /*2a190*/  STL [R1+0x4610], R17 ;  /* 0x0046101101007387 */ /* 0x000fe80000100800 */
[----:B------:R-:W-:Y:S04]  /*2a1a0*/  STL [R1+0x460c], R18 ;  /* 0x00460c1201007387 */ /* 0x000fe80000100800 */
[----:B------:R3:W-:Y:S01]  /*2a1b0*/  STL [R1+0x4608], R19 ;  /* 0x0046081301007387 */ /* 0x0007e20000100800 */
[----:B--2---:R-:W-:-:S15]  /*2a1c0*/  HMMA.16816.F32 R4, R8, R26, R4 ;  /* 0x0000001a0804723c */ /* 0x004fde0000001804 */
[----:B------:R-:W-:-:S04]  /*2a1d0*/  NOP ;  /* 0x0000000000007918 */ /* 0x000fc80000000000 */
[----:B------:R-:W-:Y:S01]  /*2a1e0*/  IMAD.MOV.U32 R25, RZ, RZ, R6 ;  /* 0x000000ffff197224 */ /* 0x000fe200078e0006 */
[----:B------:R-:W-:Y:S01]  /*2a1f0*/  MOV R24, R7 ;  /* 0x0000000700187202 */ /* 0x000fe20000000f00 */
[----:B---3--:R-:W-:Y:S01]  /*2a200*/  HMMA.16816.F32 R16, R12, R26, R20 ;  /* 0x0000001a0c10723c */ /* 0x008fe20000001814 */
[----:B------:R-:W0:Y:S01]  /*2a210*/  LDSM.16.MT88.4 R12, [R2+UR5+0x22100] ;  /* 0x02210005020c783b */ /* 0x000e220008004200 */
[----:B------:R-:W-:-:S03]  /*2a220*/  IMAD.MOV.U32 R23, RZ, RZ, R29 ;  /* 0x000000ffff177224 */ /* 0x000fc600078e001d */
[----:B0-----:R-:W-:-:S14]  /*2a230*/  STL.64 [R1+0x4600], R14 ;  /* 0x0046000e01007387 */ /* 0x001fdc0000100a00 */
[----:B------:R-:W-:Y:S04]  /*2a240*/  STL.64 [R1+0x160], R16 ;  /* 0x0001601001007387 */ /* 0x000fe80000100a00 */
[----:B------:R-:W-:Y:S04]  /*2a250*/  STL.64 [R1+0x168], R18 ;  /* 0x0001681201007387 */ /* 0x000fe80000100a00 */
[----:B------:R-:W-:Y:S04]  /*2a260*/  STL.64 [R1+0x45f8], R12 ;  /* 0x0045f80c01007387 */ /* 0x000fe80000100a00 */
[----:B------:R-:W-:Y:S04]  /*2a270*/  STL.64 [R1+0x140], R4 ;  /* 0x0001400401007387 */ /* 0x000fe80000100a00 */
[----:B------:R-:W2:Y:S04]  /*2a280*/  LDL.LU R20, [R1+0x150] ;  /* 0x0001500001147983 */ /* 0x000ea80000300800 */
[----:B------:R-:W2:Y:S04]  /*2a290*/  LDL.LU R21, [R1+0x154] ;  /* 0x0001540001157983 */ /* 0x000ea80000300800 */
[----:B------:R-:W2:Y:S04]  /*2a2a0*/  LDL.LU R22, [R1+0x158] ;  /* 0x0001580001167983 */ /* 0x000ea80000300800 */
[----:B------:R-:W3:Y:S04]  /*2a2b0*/  LDL.LU R29, [R1+0x4648] ;  /* 0x00464800011d7983 */ /* 0x000ee80000300800 */
[----:B------:R-:W0:Y:S04]  /*2a2c0*/  LDSM.16.MT88.4 R4, [R2+UR5+0x22180] ;  /* 0x022180050204783b */ /* 0x000e280008004200 */
[----:B------:R-:W-:Y:S04]  /*2a2d0*/  STL [R1+0x4538], R24 ;  /* 0x0045381801007387 */ /* 0x000fe80000100800 */
[----:B------:R-:W-:Y:S01]  /*2a2e0*/  STL [R1+0x4534], R25 ;  /* 0x0045341901007387 */ /* 0x000fe20000100800 */
        /* <DEDUP_REMOVED lines=8> */
[----:B------:R-:W-:Y:S04]  /*2a370*/  STL [R1+0x4618], R2 ;  /* 0x0046180201007387 */ /* 0x000fe80000100800 */
[----:B0-----:R-:W-:Y:S04]  /*2a380*/  STL.64 [R1+0x40], R4 ;  /* 0x0000400401007387 */ /* 0x001fe80000100a00 */
[----:B------:R-:W-:Y:S01]  /*2a390*/  STL [R1+0x48], R6 ;  /* 0x0000480601007387 */ /* 0x000fe20000100800 */
[----:B------:R-:W-:-:S03]  /*2a3a0*/  MOV R28, R7 ;  /* 0x00000007001c7202 */ /* 0x000fc60000000f00 */
        /* <DEDUP_REMOVED lines=9> */
[----:B------:R-:W-:-:S02]  /*2a440*/  MOV R2, R7 ;  /* 0x0000000700027202 */ /* 0x000fc40000000f00 */
[----:B------:R-:W-:Y:S04]  /*2a450*/  LDSM.16.MT88.4 R4, [R0+UR5+0x24180] ;  /* 0x024180050004783b */ /* 0x000fe80008004200 */
[----:B---3--:R-:W0:Y:S04]  /*2a460*/  LDSM.16.M88.4 R8, [R29+UR5+0x40200] ;  /* 0x040200051d08783b */ /* 0x008e280008000200 */
[----:B0-----:R0:W-:Y:S04]  /*2a470*/  STL [R1+0x447c], R10 ;  /* 0x00447c0a01007387 */ /* 0x0011e80000100800 */
[----:B------:R1:W-:Y:S04]  /*2a480*/  STL [R1+0x4478], R11 ;  /* 0x0044780b01007387 */ /* 0x0003e80000100800 */
[----:B------:R3:W-:Y:S04]  /*2a490*/  STL.64 [R1+0x45c8], R8 ;  /* 0x0045c80801007387 */ /* 0x0007e80000100a00 */
[----:B------:R-:W-:Y:S01]  /*2a4a0*/  STL [R1+0x4130], R29 ;  /* 0x0041301d01007387 */ /* 0x000fe20000100800 */
[----:B0-----:R-:W-:Y:S01]  /*2a4b0*/  MOV R10, R5 ;  /* 0x00000005000a7202 */ /* 0x001fe20000000f00 */
[----:B-1----:R-:W-:-:S02]  /*2a4c0*/  IMAD.MOV.U32 R11, RZ, RZ, R4 ;  /* 0x000000ffff0b7224 */ /* 0x002fc400078e0004 */
[----:B---3--:R-:W-:Y:S01]  /*2a4d0*/  IMAD.MOV.U32 R9, RZ, RZ, R6 ;  /* 0x000000ffff097224 */ /* 0x008fe200078e0006 */
[----:B------:R-:W-:Y:S02]  /*2a4e0*/  MOV R8, R7 ;  /* 0x0000000700087202 */ /* 0x000fe40000000f00 */
[----:B------:R-:W2:Y:S04]  /*2a4f0*/  LDL.LU.64 R6, [R1+0x4640] ;  /* 0x0046400001067983 */ /* 0x000ea80000300a00 */
[----:B------:R-:W2:Y:S04]  /*2a500*/  LDL.LU.64 R4, [R1+0x4638] ;  /* 0x0046380001047983 */ /* 0x000ea80000300a00 */
[----:B------:R-:W-:Y:S01]  /*2a510*/  STL [R1+0x453c], R0 ;  /* 0x00453c0001007387 */ /* 0x000fe20000100800 */
[----:B--2---:R-:W-:Y:S03]  /*2a520*/  HMMA.16816.F32 R4, R4, R26, R20 ;  /* 0x0000001a0404723c */ /* 0x004fe60000001814 */
[----:B------:R-:W2:Y:S04]  /*2a530*/  LDL.LU.64 R22, [R1+0x4630] ;  /* 0x0046300001167983 */ /* 0x000ea80000300a00 */
[----:B------:R-:W2:-:S12]  /*2a540*/  LDL.LU.64 R20, [R1+0x4628] ;  /* 0x0046280001147983 */ /* 0x000e980000300a00 */
[----:B------:R-:W-:Y:S01]  /*2a550*/  IMAD.MOV.U32 R24, RZ, RZ, R6 ;  /* 0x000000ffff187224 */ /* 0x000fe200078e0006 */
[----:B------:R-:W-:Y:S01]  /*2a560*/  STL.64 [R1+0x170], R4 ;  /* 0x0001700401007387 */ /* 0x000fe20000100a00 */
[----:B------:R-:W-:-:S03]  /*2a570*/  MOV R25, R7 ;  /* 0x0000000700197202 */ /* 0x000fc60000000f00 */
[----:B----4-:R-:W0:Y:S04]  /*2a580*/  LDSM.16.MT88.4 R4, [R3+UR5+0x24000] ;  /* 0x024000050304783b */ /* 0x010e280008004200 */
[----:B------:R-:W-:Y:S04]  /*2a590*/  STL [R1+0x4544], R25 ;  /* 0x0045441901007387 */ /* 0x000fe80000100800 */
[----:B------:R-:W-:Y:S04]  /*2a5a0*/  STL [R1+0x4540], R24 ;  /* 0x0045401801007387 */ /* 0x000fe80000100800 */
[----:B0-----:R-:W-:Y:S04]  /*2a5b0*/  STL.64 [R1+0x4580], R6 ;  /* 0x0045800601007387 */ /* 0x001fe80000100a00 */
[----:B------:R0:W-:Y:S04]  /*2a5c0*/  STL.64 [R1+0x4578], R4 ;  /* 0x0045780401007387 */ /* 0x0001e80000100a00 */
[----:B0-----:R-:W2:Y:S04]  /*2a5d0*/  LDL.LU R4, [R1+0x180] ;  /* 0x0001800001047983 */ /* 0x001ea80000300800 */
[----:B------:R-:W2:Y:S04]  /*2a5e0*/  LDL.LU R5, [R1+0x184] ;  /* 0x0001840001057983 */ /* 0x000ea80000300800 */
[----:B------:R-:W2:Y:S04]  /*2a5f0*/  LDL.LU R6, [R1+0x188] ;  /* 0x0001880001067983 */ /* 0x000ea80000300800 */
[----:B------:R-:W2:Y:S02]  /*2a600*/  LDL.LU R7, [R1+0x18c] ;  /* 0x00018c0001077983 */ /* 0x000ea40000300800 */
[----:B--2---:R-:W-:Y:S01]  /*2a610*/  HMMA.16816.F32 R20, R20, R26, R4 ;  /* 0x0000001a1414723c */ /* 0x004fe20000001804 */
[----:B------:R-:W-:Y:S01]  /*2a620*/  MOV R4, R18 ;  /* 0x0000001200047202 */ /* 0x000fe20000000f00 */
[----:B------:R-:W-:Y:S01]  /*2a630*/  IMAD.MOV.U32 R5, RZ, RZ, R17 ;  /* 0x000000ffff057224 */ /* 0x000fe200078e0011 */
[----:B------:R-:W-:-:S15]  /*2a640*/  MOV R6, R16 ;  /* 0x0000001000067202 */ /* 0x000fde0000000f00 */
[----:B------:R-:W-:Y:S01]  /*2a650*/  NOP ;  /* 0x0000000000007918 */ /* 0x000fe20000000000 */
[----:B------:R0:W-:Y:S04]  /*2a660*/  STL.64 [R1+0x180], R20 ;  /* 0x0001801401007387 */ /* 0x0001e80000100a00 */
[----:B------:R-:W-:Y:S04]  /*2a670*/  STL [R1+0x188], R22 ;  /* 0x0001881601007387 */ /* 0x000fe80000100800 */
[----:B------:R-:W2:Y:S04]  /*2a680*/  LDL.LU R18, [R1+0x4624] ;  /* 0x0046240001127983 */ /* 0x000ea80000300800 */
[----:B------:R-:W3:Y:S04]  /*2a690*/  LDL.LU R17, [R1+0x4620] ;  /* 0x0046200001117983 */ /* 0x000ee80000300800 */
[----:B------:R-:W4:Y:S01]  /*2a6a0*/  LDL.LU R16, [R1+0x461c] ;  /* 0x00461c0001107983 */ /* 0x000f220000300800 */
[----:B------:R-:W-:-:S03]  /*2a6b0*/  IMAD.MOV.U32 R7, RZ, RZ, R2 ;  /* 0x000000ffff077224 */ /* 0x000fc600078e0002 */
[----:B------:R-:W5:Y:S04]  /*2a6c0*/  LDL.LU R2, [R1+0x4618] ;  /* 0x0046180001027983 */ /* 0x000f680000300800 */
[----:B------:R1:W-:Y:S04]  /*2a6d0*/  STL.64 [R1+0x45a0], R6 ;  /* 0x0045a00601007387 */ /* 0x0003e80000100a00 */
[----:B------:R1:W-:Y:S01]  /*2a6e0*/  STL.64 [R1+0x4598], R4 ;  /* 0x0045980401007387 */ /* 0x0003e20000100a00 */
[----:B------:R-:W-:Y:S01]  /*2a6f0*/  IMAD.MOV.U32 R29, RZ, RZ, R23 ;  /* 0x000000ffff1d7224 */ /* 0x000fe200078e0017 */
[----:B0-----:R-:W-:-:S02]  /*2a700*/  MOV R20, R11 ;  /* 0x0000000b00147202 */ /* 0x001fc40000000f00 */
[----:B-1----:R-:W-:Y:S01]  /*2a710*/  MOV R6, R13 ;  /* 0x0000000d00067202 */ /* 0x002fe20000000f00 */
[----:B------:R-:W-:Y:S01]  /*2a720*/  IMAD.MOV.U32 R7, RZ, RZ, R12 ;  /* 0x000000ffff077224 */ /* 0x000fe200078e000c */
[----:B------:R-:W-:Y:S01]  /*2a730*/  MOV R4, R15 ;  /* 0x0000000f00047202 */ /* 0x000fe20000000f00 */
[----:B------:R-:W-:-:S03]  /*2a740*/  IMAD.MOV.U32 R5, RZ, RZ, R14 ;  /* 0x000000ffff057224 */ /* 0x000fc600078e000e */
[----:B------:R-:W-:Y:S04]  /*2a750*/  STL.64 [R1+0x45c0], R6 ;  /* 0x0045c00601007387 */ /* 0x000fe80000100a00 */
[----:B------:R-:W-:Y:S04]  /*2a760*/  STL.64 [R1+0x45b8], R4 ;  /* 0x0045b80401007387 */ /* 0x000fe80000100a00 */
[----:B------:R-:W5:Y:S04]  /*2a770*/  LDL.LU R12, [R1+0xf0] ;  /* 0x0000f000010c7983 */ /* 0x000f680000300800 */
[----:B------:R-:W5:Y:S01]  /*2a780*/  LDL.LU R13, [R1+0xf4] ;  /* 0x0000f400010d7983 */ /* 0x000f620000300800 */
[----:B------:R-:W-:-:S02]  /*2a790*/  IMAD.MOV.U32 R21, RZ, RZ, R10 ;  /* 0x000000ffff157224 */ /* 0x000fc400078e000a */
[----:B------:R-:W-:Y:S01]  /*2a7a0*/  IMAD.MOV.U32 R23, RZ, RZ, R8 ;  /* 0x000000ffff177224 */ /* 0x000fe200078e0008 */
[----:B------:R-:W5:Y:S01]  /*2a7b0*/  LDL.LU R14, [R1+0xf8] ;  /* 0x0000f800010e7983 */ /* 0x000f620000300800 */
[----:B------:R-:W-:-:S03]  /*2a7c0*/  MOV R22, R9 ;  /* 0x0000000900167202 */ /* 0x000fc60000000f00 */
[----:B------:R-:W5:Y:S01]  /*2a7d0*/  LDL.LU R15, [R1+0xfc] ;  /* 0x0000fc00010f7983 */ /* 0x000f620000300800 */
[----:B------:R-:W-:Y:S01]  /*2a7e0*/  IMAD.MOV.U32 R11, RZ, RZ, R19 ;  /* 0x000000ffff0b7224 */ /* 0x000fe200078e0013 */
[----:B--2---:R-:W-:Y:S01]  /*2a7f0*/  MOV R10, R18 ;  /* 0x00000012000a7202 */ /* 0x004fe20000000f00 */
[----:B---3--:R-:W-:Y:S01]  /*2a800*/  IMAD.MOV.U32 R9, RZ, RZ, R17 ;  /* 0x000000ffff097224 */ /* 0x008fe200078e0011 */
[----:B----4-:R-:W-:Y:S02]  /*2a810*/  MOV R8, R16 ;  /* 0x0000001000087202 */ /* 0x010fe40000000f00 */
[----:B------:R-:W5:Y:S04]  /*2a820*/  LDL.LU R16, [R1+0x4614] ;  /* 0x0046140001107983 */ /* 0x000f680000300800 */
[----:B------:R-:W5:Y:S04]  /*2a830*/  LDL.LU R17, [R1+0x4610] ;  /* 0x0046100001117983 */ /* 0x000f680000300800 */
[----:B------:R-:W5:Y:S04]  /*2a840*/  LDL.LU R18, [R1+0x460c] ;  /* 0x00460c0001127983 */ /* 0x000f680000300800 */
[----:B------:R-:W5:Y:S04]  /*2a850*/  LDL.LU R19, [R1+0x4608] ;  /* 0x0046080001137983 */ /* 0x000f680000300800 */
[----:B------:R-:W-:Y:S04]  /*2a860*/  STL.64 [R1+0x45f0], R10 ;  /* 0x0045f00a01007387 */ /* 0x000fe80000100a00 */
[----:B------:R0:W-:Y:S04]  /*2a870*/  STL.64 [R1+0x45e8], R8 ;  /* 0x0045e80801007387 */ /* 0x0001e80000100a00 */
[----:B0-----:R-:W2:Y:S04]  /*2a880*/  LDL.LU R8, [R1+0x120] ;  /* 0x0001200001087983 */ /* 0x001ea80000300800 */
[----:B------:R-:W2:Y:S04]  /*2a890*/  LDL.LU R9, [R1+0x124] ;  /* 0x0001240001097983 */ /* 0x000ea80000300800 */
[----:B------:R-:W2:Y:S04]  /*2a8a0*/  LDL.LU R10, [R1+0x128] ;  /* 0x00012800010a7983 */ /* 0x000ea80000300800 */
[----:B------:R-:W2:Y:S04]  /*2a8b0*/  LDL.LU R11, [R1+0x12c] ;  /* 0x00012c00010b7983 */ /* 0x000ea80000300800 */
[----:B------:R-:W3:Y:S04]  /*2a8c0*/  LDL.LU R4, [R1+0xe0] ;  /* 0x0000e00001047983 */ /* 0x000ee80000300800 */
[----:B------:R-:W3:Y:S04]  /*2a8d0*/  LDL.LU R5, [R1+0xe4] ;  /* 0x0000e40001057983 */ /* 0x000ee80000300800 */
[----:B------:R-:W4:Y:S04]  /*2a8e0*/  LDL.LU R6, [R1+0xe8] ;  /* 0x0000e80001067983 */ /* 0x000f280000300800 */
[----:B------:R-:W4:Y:S04]  /*2a8f0*/  LDL.LU R7, [R1+0xec] ;  /* 0x0000ec0001077983 */ /* 0x000f280000300800 */
[----:B----4-:R-:W-:Y:S04]  /*2a900*/  STL.64 [R1+0x45d8], R6 ;  /* 0x0045d80601007387 */ /* 0x010fe80000100a00 */
[----:B---3--:R0:W-:Y:S04]  /*2a910*/  STL.64 [R1+0x45d0], R4 ;  /* 0x0045d00401007387 */ /* 0x0081e80000100a00 */
[----:B0-----:R-:W3:Y:S04]  /*2a920*/  LDL.LU R4, [R1+0x100] ;  /* 0x0001000001047983 */ /* 0x001ee80000300800 */
[----:B------:R-:W3:Y:S04]  /*2a930*/  LDL.LU R5, [R1+0x104] ;  /* 0x0001040001057983 */ /* 0x000ee80000300800 */
[----:B------:R-:W3:Y:S04]  /*2a940*/  LDL.LU R6, [R1+0x108] ;  /* 0x0001080001067983 */ /* 0x000ee80000300800 */
[----:B------:R-:W3:Y:S04]  /*2a950*/  LDL.LU R7, [R1+0x10c] ;  /* 0x00010c0001077983 */ /* 0x000ee80000300800 */
[----:B------:R-:W-:Y:S04]  /*2a960*/  STL.64 [R1+0x4590], R22 ;  /* 0x0045901601007387 */ /* 0x000fe80000100a00 */
[----:B------:R0:W-:Y:S04]  /*2a970*/  STL.64 [R1+0x4588], R20 ;  /* 0x0045881401007387 */ /* 0x0001e80000100a00 */
[----:B0-----:R-:W4:Y:S04]  /*2a980*/  LDL.LU R20, [R1+0xa0] ;  /* 0x0000a00001147983 */ /* 0x001f280000300800 */
[----:B------:R-:W4:Y:S04]  /*2a990*/  LDL.LU R21, [R1+0xa4] ;  /* 0x0000a40001157983 */ /* 0x000f280000300800 */
[----:B------:R-:W2:Y:S04]  /*2a9a0*/  LDL.LU R22, [R1+0xa8] ;  /* 0x0000a80001167983 */ /* 0x000ea80000300800 */
[----:B------:R-:W2:Y:S01]  /*2a9b0*/  LDL.LU R23, [R1+0xac] ;  /* 0x0000ac0001177983 */ /* 0x000ea20000300800 */
[-C--:B-----5:R-:W-:Y:S03]  /*2a9c0*/  HMMA.16816.F32 R16, R16, R26.reuse, R12 ;  /* 0x0000001a1010723c */ /* 0x0a0fe6000000180c */
[----:B--2---:R-:W-:Y:S04]  /*2a9d0*/  STL.64 [R1+0x45b0], R22 ;  /* 0x0045b01601007387 */ /* 0x004fe80000100a00 */
[----:B----4-:R0:W-:Y:S04]  /*2a9e0*/  STL.64 [R1+0x45a8], R20 ;  /* 0x0045a81401007387 */ /* 0x0101e80000100a00 */
[----:B0-----:R-:W2:Y:S04]  /*2a9f0*/  LDL.LU R20, [R1+0xb0] ;  /* 0x0000b00001147983 */ /* 0x001ea80000300800 */
[----:B------:R-:W2:Y:S04]  /*2aa00*/  LDL.LU R21, [R1+0xb4] ;  /* 0x0000b40001157983 */ /* 0x000ea80000300800 */
[----:B------:R-:W2:Y:S04]  /*2aa10*/  LDL.LU R22, [R1+0xb8] ;  /* 0x0000b80001167983 */ /* 0x000ea80000300800 */
[----:B------:R-:W2:Y:S04]  /*2aa20*/  LDL.LU R23, [R1+0xbc] ;  /* 0x0000bc0001177983 */ /* 0x000ea80000300800 */
[----:B------:R-:W-:Y:S04]  /*2aa30*/  STL [R1+0x4530], R29 ;  /* 0x0045301d01007387 */ /* 0x000fe80000100800 */
[----:B------:R-:W4:Y:S04]  /*2aa40*/  LDL.LU.64 R14, [R1+0x4600] ;  /* 0x00460000010e7983 */ /* 0x000f280000300a00 */
[----:B------:R-:W4:Y:S04]  /*2aa50*/  LDL.LU.64 R12, [R1+0x45f8] ;  /* 0x0045f800010c7983 */ /* 0x000f280000300a00 */
[----:B------:R-:W-:Y:S04]  /*2aa60*/  STL.64 [R1+0x150], R16 ;  /* 0x0001501001007387 */ /* 0x000fe80000100a00 */
[----:B------:R-:W-:Y:S04]  /*2aa70*/  STL.64 [R1+0x158], R18 ;  /* 0x0001581201007387 */ /* 0x000fe80000100a00 */
[----:B------:R-:W0:Y:S04]  /*2aa80*/  LDSM.16.MT88.4 R16, [R3+UR5+0x24080] ;  /* 0x024080050310783b */ /* 0x000e280008004200 */
[----:B0-----:R-:W-:Y:S04]  /*2aa90*/  STL.64 [R1+0x4570], R18 ;  /* 0x0045701201007387 */ /* 0x001fe80000100a00 */
[----:B------:R0:W-:Y:S04]  /*2aaa0*/  STL.64 [R1+0x4568], R16 ;  /* 0x0045681001007387 */ /* 0x0001e80000100a00 */
[----:B0-----:R-:W5:Y:S04]  /*2aab0*/  LDL.LU R16, [R1+0x80] ;  /* 0x0000800001107983 */ /* 0x001f680000300800 */
[----:B------:R-:W5:Y:S04]  /*2aac0*/  LDL.LU R17, [R1+0x84] ;  /* 0x0000840001117983 */ /* 0x000f680000300800 */
[----:B------:R-:W5:Y:S04]  /*2aad0*/  LDL.LU R18, [R1+0x88] ;  /* 0x0000880001127983 */ /* 0x000f680000300800 */
[----:B------:R-:W5:Y:S01]  /*2aae0*/  LDL.LU R19, [R1+0x8c] ;  /* 0x00008c0001137983 */ /* 0x000f620000300800 */
[----:B----4-:R-:W-:Y:S03]  /*2aaf0*/  HMMA.16816.F32 R12, R12, R26, R8 ;  /* 0x0000001a0c0c723c */ /* 0x010fe60000001808 */
[----:B------:R-:W3:Y:S04]  /*2ab00*/  LDL.LU.64 R10, [R1+0x45f0] ;  /* 0x0045f000010a7983 */ /* 0x000ee80000300a00 */
[----:B------:R-:W3:-:S12]  /*2ab10*/  LDL.LU.64 R8, [R1+0x45e8] ;  /* 0x0045e80001087983 */ /* 0x000ed80000300a00 */
        /* <DEDUP_REMOVED lines=8> */
[----:B------:R-:W-:-:S03]  /*2aba0*/  MOV R15, R28 ;  /* 0x0000001c000f7202 */ /* 0x000fc60000000f00 */
[----:B------:R-:W2:Y:S01]  /*2abb0*/  LDL.LU R28, [R1+0x45e0] ;  /* 0x0045e000011c7983 */ /* 0x000ea20000300800 */
[----:B---3--:R-:W-:Y:S03]  /*2abc0*/  HMMA.16816.F32 R24, R8, R26, R4 ;  /* 0x0000001a0818723c */ /* 0x008fe60000001804 */
[----:B------:R-:W4:Y:S04]  /*2abd0*/  LDL.LU.64 R6, [R1+0x45d8] ;  /* 0x0045d80001067983 */ /* 0x000f280000300a00 */
[----:B------:R-:W4:Y:S04]  /*2abe0*/  LDL.LU.64 R4, [R1+0x45d0] ;  /* 0x0045d00001047983 */ /* 0x000f280000300a00 */
[----:B------:R-:W4:Y:S08]  /*2abf0*/  LDL.LU.64 R8, [R1+0x45c8] ;  /* 0x0045c80001087983 */ /* 0x000f300000300a00 */
[----:B------:R0:W-:Y:S04]  /*2ac00*/  STL.64 [R1+0x120], R24 ;  /* 0x0001201801007387 */ /* 0x0001e80000100a00 */
[----:B------:R1:W-:Y:S04]  /*2ac10*/  STL.64 [R1+0x128], R26 ;  /* 0x0001281a01007387 */ /* 0x0003e80000100a00 */
[----:B0-----:R-:W3:Y:S04]  /*2ac20*/  LDL.LU R24, [R1+0x50] ;  /* 0x0000500001187983 */ /* 0x001ee80000300800 */
[----:B------:R-:W3:Y:S04]  /*2ac30*/  LDL.LU R25, [R1+0x54] ;  /* 0x0000540001197983 */ /* 0x000ee80000300800 */
[----:B-1----:R-:W3:Y:S04]  /*2ac40*/  LDL.LU R26, [R1+0x58] ;  /* 0x00005800011a7983 */ /* 0x002ee80000300800 */
[----:B------:R-:W3:Y:S01]  /*2ac50*/  LDL.LU R27, [R1+0x5c] ;  /* 0x00005c00011b7983 */ /* 0x000ee20000300800 */
        /* <DEDUP_REMOVED lines=12> */
[----:B------:R-:W-:Y:S04]  /*2ad20*/  STL [R1+0xf0], R4 ;  /* 0x0000f00401007387 */ /* 0x000fe80000100800 */
[----:B------:R0:W-:Y:S01]  /*2ad30*/  STL [R1+0xfc], R7 ;  /* 0x0000fc0701007387 */ /* 0x0001e20000100800 */
[----:B------:R-:W-:Y:S01]  /*2ad40*/  MOV R11, R6 ;  /* 0x00000006000b7202 */ /* 0x000fe20000000f00 */
[----:B------:R-:W-:Y:S02]  /*2ad50*/  IMAD.MOV.U32 R10, RZ, RZ, R5 ;  /* 0x000000ffff0a7224 */ /* 0x000fe400078e0005 */
[----:B0-----:R-:W2:Y:S04]  /*2ad60*/  LDL.LU.64 R6, [R1+0x45a0] ;  /* 0x0045a00001067983 */ /* 0x001ea80000300a00 */
[----:B------:R-:W2:Y:S04]  /*2ad70*/  LDL.LU.64 R4, [R1+0x4598] ;  /* 0x0045980001047983 */ /* 0x000ea80000300a00 */
[----:B------:R-:W-:Y:S04]  /*2ad80*/  STL [R1+0x4494], R10 ;  /* 0x0044940a01007387 */ /* 0x000fe80000100800 */
[----:B------:R-:W-:Y:S01]  /*2ad90*/  STL [R1+0x4490], R11 ;  /* 0x0044900b01007387 */ /* 0x000fe20000100800 */
[----:B--2---:R-:W-:Y:S03]  /*2ada0*/  HMMA.16816.F32 R4, R4, R8, R20 ;  /* 0x000000080404723c */ /* 0x004fe60000001814 */
[----:B------:R-:W3:Y:S04]  /*2adb0*/  LDL.LU.64 R22, [R1+0x4590] ;  /* 0x0045900001167983 */ /* 0x000ee80000300a00 */
[----:B------:R-:W3:-:S12]  /*2adc0*/  LDL.LU.64 R20, [R1+0x4588] ;  /* 0x0045880001147983 */ /* 0x000ed80000300a00 */
[----:B------:R-:W-:Y:S04]  /*2add0*/  STL.64 [R1+0xd0], R4 ;  /* 0x0000d00401007387 */ /* 0x000fe80000100a00 */
[----:B------:R0:W-:Y:S04]  /*2ade0*/  STL.64 [R1+0xd8], R6 ;  /* 0x0000d80601007387 */ /* 0x0001e80000100a00 */
[----:B0-----:R-:W5:Y:S04]  /*2adf0*/  LDL.LU.64 R6, [R1+0x4580] ;  /* 0x0045800001067983 */ /* 0x001f680000300a00 */
[----:B------:R-:W5:Y:S01]  /*2ae00*/  LDL.LU.64 R4, [R1+0x4578] ;  /* 0x0045780001047983 */ /* 0x000f620000300a00 */
[----:B---3--:R-:W-:Y:S03]  /*2ae10*/  HMMA.16816.F32 R20, R20, R8, R24 ;  /* 0x000000081414723c */ /* 0x008fe60000001818 */
[----:B------:R-:W0:-:S15]  /*2ae20*/  LDSM.16.MT88.4 R24, [R3+UR5+0x24180] ;  /* 0x024180050318783b */ /* 0x000e1e0008004200 */
[----:B------:R-:W-:Y:S01]  /*2ae30*/  NOP ;  /* 0x0000000000007918 */ /* 0x000fe20000000000 */
[----:B------:R0:W-:Y:S04]  /*2ae40*/  STL.64 [R1+0x130], R20 ;  /* 0x0001301401007387 */ /* 0x0001e80000100a00 */
[----:B------:R1:W-:Y:S01]  /*2ae50*/  STL.64 [R1+0x138], R22 ;  /* 0x0001381601007387 */ /* 0x0003e20000100a00 */
[----:B-----5:R-:W-:Y:S01]  /*2ae60*/  HMMA.16816.F32 R16, R4, R8, R16 ;  /* 0x000000080410723c */ /* 0x020fe20000001810 */
[----:B0-----:R-:W-:Y:S01]  /*2ae70*/  IMAD.MOV.U32 R21, RZ, RZ, R26 ;  /* 0x000000ffff157224 */ /* 0x001fe200078e001a */
[----:B-1----:R-:W-:Y:S01]  /*2ae80*/  MOV R22, R25 ;  /* 0x0000001900167202 */ /* 0x002fe20000000f00 */
[----:B------:R-:W-:-:S03]  /*2ae90*/  IMAD.MOV.U32 R23, RZ, RZ, R24 ;  /* 0x000000ffff177224 */ /* 0x000fc600078e0018 */
[----:B------:R-:W-:Y:S04]  /*2aea0*/  STL [R1+0x4550], R21 ;  /* 0x0045501501007387 */ /* 0x000fe80000100800 */
[----:B------:R-:W-:Y:S04]  /*2aeb0*/  STL [R1+0x454c], R22 ;  /* 0x00454c1601007387 */ /* 0x000fe80000100800 */
[----:B------:R-:W-:Y:S04]  /*2aec0*/  STL [R1+0x4548], R23 ;  /* 0x0045481701007387 */ /* 0x000fe80000100800 */
[----:B------:R-:W-:Y:S04]  /*2aed0*/  STL [R1+0x4498], R3 ;  /* 0x0044980301007387 */ /* 0x000fe80000100800 */
[----:B------:R-:W2:Y:S04]  /*2aee0*/  LDL.LU R4, [R1+0x70] ;  /* 0x0000700001047983 */ /* 0x000ea80000300800 */
[----:B------:R-:W-:Y:S04]  /*2aef0*/  STL.64 [R1+0x110], R16 ;  /* 0x0001101001007387 */ /* 0x000fe80000100a00 */
[----:B------:R-:W-:Y:S04]  /*2af00*/  STL.64 [R1+0x118], R18 ;  /* 0x0001181201007387 */ /* 0x000fe80000100a00 */
[----:B------:R-:W0:Y:S01]  /*2af10*/  LDSM.16.MT88.4 R16, [R28+UR5+0x24000] ;  /* 0x024000051c10783b */ /* 0x000e220008004200 */
[----:B------:R-:W-:-:S03]  /*2af20*/  MOV R20, R27 ;  /* 0x0000001b00147202 */ /* 0x000fc60000000f00 */
        /* <DEDUP_REMOVED lines=24> */
[----:B------:R-:W-:Y:S01]  /*2b0b0*/  LDSM.16.MT88.4 R16, [R2+UR5+0x24080] ;  /* 0x024080050210783b */ /* 0x000fe20008004200 */
[----:B--2---:R-:W-:Y:S03]  /*2b0c0*/  HMMA.16816.F32 R12, R12, R8, R4 ;  /* 0x000000080c0c723c */ /* 0x004fe60000001804 */
[----:B------:R-:W0:Y:S04]  /*2b0d0*/  LDSM.16.MT88.4 R4, [R28+UR5+0x24180] ;  /* 0x024180051c04783b */ /* 0x000e280008004200 */
[----:B0-----:R-:W-:-:S12]  /*2b0e0*/  STL.64 [R1+0x44e8], R6 ;  /* 0x0044e80601007387 */ /* 0x001fd80000100a00 */
[----:B------:R-:W-:Y:S04]  /*2b0f0*/  STL.64 [R1+0xc0], R12 ;  /* 0x0000c00c01007387 */ /* 0x000fe80000100a00 */
[----:B------:R-:W-:Y:S04]  /*2b100*/  STL.64 [R1+0xc8], R14 ;  /* 0x0000c80e01007387 */ /* 0x000fe80000100a00 */
[----:B------:R-:W0:Y:S04]  /*2b110*/  LDSM.16.MT88.4 R12, [R2+UR5+0x24000] ;  /* 0x02400005020c783b */ /* 0x000e280008004200 */
[----:B------:R-:W-:Y:S04]  /*2b120*/  STL.64 [R1+0x44e0], R4 ;  /* 0x0044e00401007387 */ /* 0x000fe80000100a00 */
[----:B------:R-:W-:Y:S04]  /*2b130*/  STL [R1+0x44c0], R28 ;  /* 0x0044c01c01007387 */ /* 0x000fe80000100800 */
[----:B0-----:R-:W-:Y:S04]  /*2b140*/  STL [R1+0x44d0], R12 ;  /* 0x0044d00c01007387 */ /* 0x001fe80000100800 */
[----:B------:R-:W-:Y:S04]  /*2b150*/  STL [R1+0x44cc], R13 ;  /* 0x0044cc0d01007387 */ /* 0x000fe80000100800 */
[----:B------:R-:W-:Y:S04]  /*2b160*/  STL [R1+0x44c8], R14 ;  /* 0x0044c80e01007387 */ /* 0x000fe80000100800 */
[----:B------:R-:W-:Y:S04]  /*2b170*/  STL [R1+0x44c4], R15 ;  /* 0x0044c40f01007387 */ /* 0x000fe80000100800 */
[----:B------:R-:W-:Y:S04]  /*2b180*/  STL.64 [R1+0x44b8], R18 ;  /* 0x0044b81201007387 */ /* 0x000fe80000100a00 */
[----:B------:R0:W-:Y:S02]  /*2b190*/  STL.64 [R1+0x44b0], R16 ;  /* 0x0044b01001007387 */ /* 0x0001e40000100a00 */
[----:B0-----:R-:W-:Y:S01]  /*2b1a0*/  IMAD.MOV.U32 R16, RZ, RZ, R21 ;  /* 0x000000ffff107224 */ /* 0x001fe200078e0015 */
[----:B------:R-:W-:Y:S01]  /*2b1b0*/  MOV R17, R22 ;  /* 0x0000001600117202 */ /* 0x000fe20000000f00 */
[----:B------:R-:W2:Y:S04]  /*2b1c0*/  LDL.LU R21, [R1+0x4550] ;  /* 0x0045500001157983 */ /* 0x000ea80000300800 */
[----:B------:R-:W3:Y:S01]  /*2b1d0*/  LDL.LU R22, [R1+0x454c] ;  /* 0x00454c0001167983 */ /* 0x000ee20000300800 */
[----:B------:R-:W-:-:S03]  /*2b1e0*/  IMAD.MOV.U32 R18, RZ, RZ, R23 ;  /* 0x000000ffff127224 */ /* 0x000fc600078e0017 */
[----:B------:R-:W4:Y:S01]  /*2b1f0*/  LDL.LU R23, [R1+0x4548] ;  /* 0x0045480001177983 */ /* 0x000f220000300800 */
[----:B------:R-:W-:Y:S02]  /*2b200*/  MOV R15, R20 ;  /* 0x00000014000f7202 */ /* 0x000fe40000000f00 */
[----:B------:R-:W-:Y:S02]  /*2b210*/  MOV R19, R25 ;  /* 0x0000001900137202 */ /* 0x000fe40000000f00 */
[----:B------:R-:W5:Y:S04]  /*2b220*/  LDL.LU R25, [R1+0x4544] ;  /* 0x0045440001197983 */ /* 0x000f680000300800 */
[----:B------:R-:W-:Y:S04]  /*2b230*/  STL.64 [R1+0x4508], R18 ;  /* 0x0045081201007387 */ /* 0x000fe80000100a00 */
[----:B------:R0:W-:Y:S02]  /*2b240*/  STL.64 [R1+0x4500], R16 ;  /* 0x0045001001007387 */ /* 0x0001e40000100a00 */
[----:B0-----:R-:W-:-:S02]  /*2b250*/  IMAD.MOV.U32 R16, RZ, RZ, R24 ;  /* 0x000000ffff107224 */ /* 0x001fc400078e0018 */
[----:B------:R-:W5:Y:S01]  /*2b260*/  LDL.LU R24, [R1+0x4540] ;  /* 0x0045400001187983 */ /* 0x000f620000300800 */
[----:B------:R-:W-:Y:S01]  /*2b270*/  IMAD.MOV.U32 R18, RZ, RZ, R27 ;  /* 0x000000ffff127224 */ /* 0x000fe200078e001b */
[----:B------:R-:W-:Y:S02]  /*2b280*/  MOV R19, R26 ;  /* 0x0000001a00137202 */ /* 0x000fe40000000f00 */
[----:B------:R-:W-:Y:S02]  /*2b290*/  MOV R17, R0 ;  /* 0x0000000000117202 */ /* 0x000fe40000000f00 */
[----:B------:R-:W5:Y:S04]  /*2b2a0*/  LDL.LU R0, [R1+0x453c] ;  /* 0x00453c0001007983 */ /* 0x000f680000300800 */
[----:B------:R-:W-:Y:S04]  /*2b2b0*/  STL.64 [R1+0x4528], R18 ;  /* 0x0045281201007387 */ /* 0x000fe80000100a00 */
[----:B------:R0:W-:Y:S04]  /*2b2c0*/  STL.64 [R1+0x4520], R16 ;  /* 0x0045201001007387 */ /* 0x0001e80000100a00 */
[----:B0-----:R-:W5:Y:S04]  /*2b2d0*/  LDL.LU R16, [R1+0x190] ;  /* 0x0001900001107983 */ /* 0x001f680000300800 */
[----:B------:R-:W5:Y:S04]  /*2b2e0*/  LDL.LU R17, [R1+0x194] ;  /* 0x0001940001117983 */ /* 0x000f680000300800 */
[----:B------:R-:W5:Y:S04]  /*2b2f0*/  LDL.LU R18, [R1+0x198] ;  /* 0x0001980001127983 */ /* 0x000f680000300800 */
[----:B------:R-:W5:Y:S01]  /*2b300*/  LDL.LU R19, [R1+0x19c] ;  /* 0x00019c0001137983 */ /* 0x000f620000300800 */
[----:B--2---:R-:W-:Y:S01]  /*2b310*/  IMAD.MOV.U32 R14, RZ, RZ, R21 ;  /* 0x000000ffff0e7224 */ /* 0x004fe200078e0015 */
[----:B---3--:R-:W-:Y:S01]  /*2b320*/  MOV R13, R22 ;  /* 0x00000016000d7202 */ /* 0x008fe20000000f00 */
[----:B----4-:R-:W-:-:S02]  /*2b330*/  IMAD.MOV.U32 R12, RZ, RZ, R23 ;  /* 0x000000ffff0c7224 */ /* 0x010fc400078e0017 */
[----:B------:R-:W0:Y:S04]  /*2b340*/  LDSM.16.MT88.4 R20, [R2+UR5+0x24100] ;  /* 0x024100050214783b */ /* 0x000e280008004200 */
[----:B0-----:R-:W-:Y:S04]  /*2b350*/  STL.64 [R1+0x44a8], R22 ;  /* 0x0044a81601007387 */ /* 0x001fe80000100a00 */
[----:B------:R0:W-:Y:S04]  /*2b360*/  STL.64 [R1+0x44a0], R20 ;  /* 0x0044a01401007387 */ /* 0x0001e80000100a00 */
[----:B0-----:R-:W2:Y:S04]  /*2b370*/  LDL.LU R20, [R1+0x170] ;  /* 0x0001700001147983 */ /* 0x001ea80000300800 */
[----:B------:R-:W2:Y:S01]  /*2b380*/  LDL.LU R21, [R1+0x174] ;  /* 0x0001740001157983 */ /* 0x000ea20000300800 */
[----:B-----5:R-:W-:Y:S01]  /*2b390*/  IMAD.MOV.U32 R22, RZ, RZ, R24 ;  /* 0x000000ffff167224 */ /* 0x020fe200078e0018 */
[----:B------:R-:W-:-:S02]  /*2b3a0*/  MOV R23, R25 ;  /* 0x0000001900177202 */ /* 0x000fc40000000f00 */
[----:B------:R-:W3:Y:S04]  /*2b3b0*/  LDL.LU R24, [R1+0x4538] ;  /* 0x0045380001187983 */ /* 0x000ee80000300800 */
[----:B------:R-:W4:Y:S04]  /*2b3c0*/  LDL.LU R25, [R1+0x4534] ;  /* 0x0045340001197983 */ /* 0x000f280000300800 */
[----:B------:R-:W-:Y:S01]  /*2b3d0*/  STL.64 [R1+0x44f8], R22 ;  /* 0x0044f81601007387 */ /* 0x000fe20000100a00 */
[----:B------:R-:W-:Y:S03]  /*2b3e0*/  HMMA.16816.F32 R12, R12, R8, R16 ;  /* 0x000000080c0c723c */ /* 0x000fe60000001810 */
[----:B------:R-:W0:Y:S04]  /*2b3f0*/  LDSM.16.MT88.4 R16, [R0+UR5+0x26000] ;  /* 0x026000050010783b */ /* 0x000e280008004200 */
[----:B--2---:R1:W-:Y:S04]  /*2b400*/  STL.64 [R1+0x44f0], R20 ;  /* 0x0044f01401007387 */ /* 0x0043e80000100a00 */
[----:B-1----:R-:W2:Y:S04]  /*2b410*/  LDL.LU R20, [R1+0x160] ;  /* 0x0001600001147983 */ /* 0x002ea80000300800 */
[----:B------:R-:W2:Y:S04]  /*2b420*/  LDL.LU R21, [R1+0x164] ;  /* 0x0001640001157983 */ /* 0x000ea80000300800 */
[----:B------:R-:W5:Y:S04]  /*2b430*/  LDL.LU R22, [R1+0x168] ;  /* 0x0001680001167983 */ /* 0x000f680000300800 */
[----:B------:R-:W5:Y:S01]  /*2b440*/  LDL.LU R23, [R1+0x16c] ;  /* 0x00016c0001177983 */ /* 0x000f620000300800 */
[----:B----4-:R-:W-:Y:S01]  /*2b450*/  IMAD.MOV.U32 R6, RZ, RZ, R25 ;  /* 0x000000ffff067224 */ /* 0x010fe200078e0019 */
[----:B---3--:R-:W-:-:S02]  /*2b460*/  MOV R7, R24 ;  /* 0x0000001800077202 */ /* 0x008fc40000000f00 */
[----:B------:R-:W1:Y:S01]  /*2b470*/  LDSM.16.MT88.4 R24, [R2+UR5+0x24180] ;  /* 0x024180050218783b */ /* 0x000e620008004200 */
[----:B0-----:R-:W-:-:S03]  /*2b480*/  MOV R28, R19 ;  /* 0x00000013001c7202 */ /* 0x001fc60000000f00 */
[----:B-----5:R-:W-:Y:S04]  /*2b490*/  STL.64 [R1+0x4518], R22 ;  /* 0x0045181601007387 */ /* 0x020fe80000100a00 */
[----:B--2---:R0:W-:Y:S04]  /*2b4a0*/  STL.64 [R1+0x4510], R20 ;  /* 0x0045101401007387 */ /* 0x0041e80000100a00 */
[----:B0-----:R-:W2:Y:S04]  /*2b4b0*/  LDL.LU R20, [R1+0x1a0] ;  /* 0x0001a00001147983 */ /* 0x001ea80000300800 */
[----:B------:R-:W2:Y:S04]  /*2b4c0*/  LDL.LU R21, [R1+0x1a4] ;  /* 0x0001a40001157983 */ /* 0x000ea80000300800 */
[----:B------:R-:W2:Y:S04]  /*2b4d0*/  LDL.LU R22, [R1+0x1a8] ;  /* 0x0001a80001167983 */ /* 0x000ea80000300800 */
[----:B------:R-:W2:Y:S04]  /*2b4e0*/  LDL.LU R23, [R1+0x1ac] ;  /* 0x0001ac0001177983 */ /* 0x000ea80000300800 */
[----:B------:R-:W3:Y:S04]  /*2b4f0*/  LDL.LU R4, [R1+0x140] ;  /* 0x0001400001047983 */ /* 0x000ee80000300800 */
[----:B------:R-:W3:Y:S04]  /*2b500*/  LDL.LU R5, [R1+0x144] ;  /* 0x0001440001057983 */ /* 0x000ee80000300800 */
[----:B-1----:R-:W-:Y:S04]  /*2b510*/  STL.64 [R1+0x4488], R26 ;  /* 0x0044881a01007387 */ /* 0x002fe80000100a00 */
[----:B------:R0:W-:Y:S02]  /*2b520*/  STL.64 [R1+0x4480], R24 ;  /* 0x0044801801007387 */ /* 0x0001e40000100a00 */
[----:B0-----:R-:W-:-:S02]  /*2b530*/  IMAD.MOV.U32 R24, RZ, RZ, R29 ;  /* 0x000000ffff187224 */ /* 0x001fc400078e001d */
[----:B------:R-:W4:Y:S04]  /*2b540*/  LDL.LU R29, [R1+0x4530] ;  /* 0x00453000011d7983 */ /* 0x000f280000300800 */
[----:B------:R-:W-:Y:S04]  /*2b550*/  STL [R1+0x4428], R2 ;  /* 0x0044280201007387 */ /* 0x000fe80000100800 */
[----:B------:R0:W-:Y:S04]  /*2b560*/  STL.64 [R1+0xb0], R12 ;  /* 0x0000b00c01007387 */ /* 0x0001e80000100a00 */
[----:B------:R1:W-:Y:S01]  /*2b570*/  STL.64 [R1+0xb8], R14 ;  /* 0x0000b80e01007387 */ /* 0x0003e20000100a00 */
[----:B0-----:R-:W-:-:S02]  /*2b580*/  IMAD.MOV.U32 R13, RZ, RZ, R16 ;  /* 0x000000ffff0d7224 */ /* 0x001fc400078e0010 */
[----:B-1----:R-:W-:Y:S01]  /*2b590*/  IMAD.MOV.U32 R15, RZ, RZ, R18 ;  /* 0x000000ffff0f7224 */ /* 0x002fe200078e0012 */
[----:B------:R-:W-:Y:S01]  /*2b5a0*/  MOV R14, R17 ;  /* 0x00000011000e7202 */ /* 0x000fe20000000f00 */
[----:B------:R-:W2:Y:S04]  /*2b5b0*/  LDL.LU.64 R18, [R1+0x4528] ;  /* 0x0045280001127983 */ /* 0x000ea80000300a00 */
[----:B------:R-:W2:Y:S04]  /*2b5c0*/  LDL.LU.64 R16, [R1+0x4520] ;  /* 0x0045200001107983 */ /* 0x000ea80000300a00 */
[----:B------:R-:W-:Y:S04]  /*2b5d0*/  STL [R1+0x44dc], R14 ;  /* 0x0044dc0e01007387 */ /* 0x000fe80000100800 */
[----:B------:R-:W-:Y:S04]  /*2b5e0*/  STL [R1+0x44d8], R15 ;  /* 0x0044d80f01007387 */ /* 0x000fe80000100800 */
[----:B------:R-:W-:Y:S01]  /*2b5f0*/  STL [R1+0x44d4], R28 ;  /* 0x0044d41c01007387 */ /* 0x000fe20000100800 */
[----:B--2---:R-:W-:Y:S03]  /*2b600*/  HMMA.16816.F32 R16, R16, R8, R20 ;  /* 0x000000081010723c */ /* 0x004fe60000001814 */
[----:B------:R-:W2:Y:S04]  /*2b610*/  LDL.LU.64 R22, [R1+0x4518] ;  /* 0x0045180001167983 */ /* 0x000ea80000300a00 */
[----:B------:R-:W2:-:S12]  /*2b620*/  LDL.LU.64 R20, [R1+0x4510] ;  /* 0x0045100001147983 */ /* 0x000e980000300a00 */
[----:B------:R-:W-:Y:S04]  /*2b630*/  STL.64 [R1+0xa0], R16 ;  /* 0x0000a01001007387 */ /* 0x000fe80000100a00 */
[----:B------:R0:W-:Y:S01]  /*2b640*/  STL [R1+0xa8], R18 ;  /* 0x0000a81201007387 */ /* 0x0001e20000100800 */
[----:B------:R-:W-:-:S03]  /*2b650*/  IMAD.MOV.U32 R2, RZ, RZ, R19 ;  /* 0x000000ffff027224 */ /* 0x000fc600078e0013 */
[----:B0-----:R-:W2:Y:S04]  /*2b660*/  LDL.LU.64 R18, [R1+0x4508] ;  /* 0x0045080001127983 */ /* 0x001ea80000300a00 */
[----:B------:R-:W2:Y:S04]  /*2b670*/  LDL.LU.64 R16, [R1+0x4500] ;  /* 0x0045000001107983 */ /* 0x000ea80000300a00 */
[----:B------:R-:W-:Y:S01]  /*2b680*/  STL [R1+0x442c], R2 ;  /* 0x00442c0201007387 */ /* 0x000fe20000100800 */
[----:B------:R-:W-:Y:S01]  /*2b690*/  MOV R25, R11 ;  /* 0x0000000b00197202 */ /* 0x000fe20000000f00 */
[----:B------:R-:W-:Y:S01]  /*2b6a0*/  IMAD.MOV.U32 R26, RZ, RZ, R10 ;  /* 0x000000ffff1a7224 */ /* 0x000fe200078e000a */
[----:B------:R-:W-:-:S07]  /*2b6b0*/  MOV R27, R3 ;  /* 0x00000003001b7202 */ /* 0x000fce0000000f00 */
[-C--:B---3--:R-:W-:Y:S08]  /*2b6c0*/  HMMA.16816.F32 R24, R24, R8.reuse, R4 ;  /* 0x000000081818723c */ /* 0x088ff00000001804 */
[----:B--2---:R-:W-:Y:S01]  /*2b6d0*/  HMMA.16816.F32 R20, R16, R8, R20 ;  /* 0x000000081014723c */ /* 0x004fe20000001814 */
[----:B------:R-:W2:-:S15]  /*2b6e0*/  LDL.LU R16, [R1+0x180] ;  /* 0x0001800001107983 */ /* 0x000e9e0000300800 */
[----:B------:R-:W-:-:S03]  /*2b6f0*/  NOP ;  /* 0x0000000000007918 */ /* 0x000fc60000000000 */
[----:B------:R-:W-:Y:S04]  /*2b700*/  STL.64 [R1+0x90], R20 ;  /* 0x0000901401007387 */ /* 0x000fe80000100a00 */
[----:B------:R-:W-:Y:S04]  /*2b710*/  STL.64 [R1+0x98], R22 ;  /* 0x0000981601007387 */ /* 0x000fe80000100a00 */
[----:B------:R-:W0:Y:S04]  /*2b720*/  LDSM.16.MT88.4 R20, [R0+UR5+0x26080] ;  /* 0x026080050014783b */ /* 0x000e280008004200 */
[----:B------:R-:W2:Y:S04]  /*2b730*/  LDL.LU R17, [R1+0x184] ;  /* 0x0001840001117983 */ /* 0x000ea80000300800 */
[----:B------:R-:W2:Y:S01]  /*2b740*/  LDL.LU R18, [R1+0x188] ;  /* 0x0001880001127983 */ /* 0x000ea20000300800 */
[----:B0-----:R-:W-:Y:S01]  /*2b750*/  IMAD.MOV.U32 R11, RZ, RZ, R22 ;  /* 0x000000ffff0b7224 */ /* 0x001fe200078e0016 */
[----:B------:R-:W-:Y:S01]  /*2b760*/  MOV R2, R23 ;  /* 0x0000001700027202 */ /* 0x000fe20000000f00 */
[----:B------:R-:W-:Y:S01]  /*2b770*/  IMAD.MOV.U32 R3, RZ, RZ, R20 ;  /* 0x000000ffff037224 */ /* 0x000fe200078e0014 */
[----:B------:R-:W-:Y:S01]  /*2b780*/  MOV R10, R21 ;  /* 0x00000015000a7202 */ /* 0x000fe20000000f00 */
[----:B------:R-:W3:Y:S04]  /*2b790*/  LDL.LU.64 R22, [R1+0x44f8] ;  /* 0x0044f80001167983 */ /* 0x000ee80000300a00 */
[----:B------:R-:W3:Y:S04]  /*2b7a0*/  LDL.LU.64 R20, [R1+0x44f0] ;  /* 0x0044f00001147983 */ /* 0x000ee80000300a00 */
[----:B------:R-:W3:Y:S04]  /*2b7b0*/  LDL.LU.64 R6, [R1+0x44e8] ;  /* 0x0044e80001067983 */ /* 0x000ee80000300a00 */
[----:B------:R-:W3:Y:S04]  /*2b7c0*/  LDL.LU.64 R4, [R1+0x44e0] ;  /* 0x0044e00001047983 */ /* 0x000ee80000300a00 */
[----:B------:R-:W-:Y:S04]  /*2b7d0*/  STL.64 [R1+0x70], R24 ;  /* 0x0000701801007387 */ /* 0x000fe80000100a00 */
[----:B------:R-:W-:Y:S04]  /*2b7e0*/  STL.64 [R1+0x78], R26 ;  /* 0x0000781a01007387 */ /* 0x000fe80000100a00 */
[----:B------:R-:W0:Y:S02]  /*2b7f0*/  LDSM.16.MT88.4 R24, [R0+UR5+0x26100] ;  /* 0x026100050018783b */ /* 0x000e240008004200 */
[----:B0-----:R-:W-:Y:S01]  /*2b800*/  IMAD.MOV.U32 R14, RZ, RZ, R24 ;  /* 0x000000ffff0e7224 */ /* 0x001fe200078e0018 */
[----:B------:R-:W-:Y:S01]  /*2b810*/  MOV R15, R25 ;  /* 0x00000019000f7202 */ /* 0x000fe20000000f00 */
[----:B------:R-:W-:Y:S01]  /*2b820*/  IMAD.MOV.U32 R28, RZ, RZ, R26 ;  /* 0x000000ffff1c7224 */ /* 0x000fe200078e001a */
[----:B------:R-:W-:Y:S01]  /*2b830*/  MOV R12, R27 ;  /* 0x0000001b000c7202 */ /* 0x000fe20000000f00 */
[----:B---3--:R-:W-:-:S15]  /*2b840*/  HMMA.16816.F32 R4, R4, R8, R20 ;  /* 0x000000080404723c */ /* 0x008fde0000001814 */
[----:B------:R-:W-:-:S04]  /*2b850*/  NOP ;  /* 0x0000000000007918 */ /* 0x000fc80000000000 */
[----:B------:R0:W-:Y:S04]  /*2b860*/  STL.64 [R1+0x40], R4 ;  /* 0x0000400401007387 */ /* 0x0001e80000100a00 */
[----:B------:R1:W-:Y:S04]  /*2b870*/  STL [R1+0x48], R6 ;  /* 0x0000480601007387 */ /* 0x0003e80000100800 */
[----:B------:R-:W3:Y:S04]  /*2b880*/  LDL.LU R20, [R1+0x150] ;  /* 0x0001500001147983 */ /* 0x000ee80000300800 */
[----:B------:R-:W3:Y:S04]  /*2b890*/  LDL.LU R21, [R1+0x154] ;  /* 0x0001540001157983 */ /* 0x000ee80000300800 */
[----:B------:R-:W3:Y:S04]  /*2b8a0*/  LDL.LU R22, [R1+0x158] ;  /* 0x0001580001167983 */ /* 0x000ee80000300800 */
[----:B------:R-:W3:Y:S04]  /*2b8b0*/  LDL.LU R23, [R1+0x15c] ;  /* 0x00015c0001177983 */ /* 0x000ee80000300800 */
[----:B------:R-:W5:Y:S04]  /*2b8c0*/  LDL.LU R24, [R1+0x60] ;  /* 0x0000600001187983 */ /* 0x000f680000300800 */
[----:B------:R-:W5:Y:S04]  /*2b8d0*/  LDL.LU R25, [R1+0x64] ;  /* 0x0000640001197983 */ /* 0x000f680000300800 */
[----:B------:R-:W5:Y:S04]  /*2b8e0*/  LDL.LU R26, [R1+0x68] ;  /* 0x00006800011a7983 */ /* 0x000f680000300800 */
[----:B------:R-:W5:Y:S01]  /*2b8f0*/  LDL.LU R27, [R1+0x6c] ;  /* 0x00006c00011b7983 */ /* 0x000f620000300800 */
[----:B0-----:R-:W-:Y:S01]  /*2b900*/  IMAD.MOV.U32 R5, RZ, RZ, R15 ;  /* 0x000000ffff057224 */ /* 0x001fe200078e000f */
[----:B------:R-:W-:-:S02]  /*2b910*/  MOV R4, R14 ;  /* 0x0000000e00047202 */ /* 0x000fc40000000f00 */
[----:B------:R-:W2:Y:S04]  /*2b920*/  LDL.LU R14, [R1+0x44dc] ;  /* 0x0044dc00010e7983 */ /* 0x000ea80000300800 */
[----:B------:R-:W3:Y:S01]  /*2b930*/  LDL.LU R15, [R1+0x44d8] ;  /* 0x0044d800010f7983 */ /* 0x000ee20000300800 */
[----:B----4-:R-:W-:Y:S01]  /*2b940*/  MOV R19, R29 ;  /* 0x0000001d00137202 */ /* 0x010fe20000000f00 */
[----:B------:R-:W-:Y:S01]  /*2b950*/  IMAD.MOV.U32 R29, RZ, RZ, R7 ;  /* 0x000000ffff1d7224 */ /* 0x000fe200078e0007 */
[----:B-1----:R-:W-:Y:S01]  /*2b960*/  MOV R6, R28 ;  /* 0x0000001c00067202 */ /* 0x002fe20000000f00 */
[----:B------:R-:W-:Y:S01]  /*2b970*/  IMAD.MOV.U32 R7, RZ, RZ, R12 ;  /* 0x000000ffff077224 */ /* 0x000fe200078e000c */
[----:B------:R-:W4:Y:S04]  /*2b980*/  LDL.LU R28, [R1+0x44d4] ;  /* 0x0044d400011c7983 */ /* 0x000f280000300800 */
[----:B------:R-:W5:Y:S04]  /*2b990*/  LDL.LU R12, [R1+0x44d0] ;  /* 0x0044d000010c7983 */ /* 0x000f680000300800 */
[----:B------:R-:W-:Y:S04]  /*2b9a0*/  STL.64 [R1+0x4450], R6 ;  /* 0x0044500601007387 */ /* 0x000fe80000100a00 */
[----:B------:R0:W-:Y:S02]  /*2b9b0*/  STL.64 [R1+0x4448], R4 ;  /* 0x0044480401007387 */ /* 0x0001e40000100a00 */
[----:B0-----:R-:W-:-:S02]  /*2b9c0*/  MOV R4, R13 ;  /* 0x0000000d00047202 */ /* 0x001fc40000000f00 */
[----:B------:R-:W5:Y:S01]  /*2b9d0*/  LDL.LU R13, [R1+0x44cc] ;  /* 0x0044cc00010d7983 */ /* 0x000f620000300800 */
[----:B--2---:R-:W-:Y:S01]  /*2b9e0*/  IMAD.MOV.U32 R5, RZ, RZ, R14 ;  /* 0x000000ffff057224 */ /* 0x004fe200078e000e */
[----:B---3--:R-:W-:Y:S02]  /*2b9f0*/  MOV R6, R15 ;  /* 0x0000000f00067202 */ /* 0x008fe40000000f00 */
[----:B------:R-:W5:Y:S04]  /*2ba00*/  LDL.LU R14, [R1+0x44c8] ;  /* 0x0044c800010e7983 */ /* 0x000f680000300800 */
[----:B------:R-:W5:Y:S01]  /*2ba10*/  LDL.LU R15, [R1+0x44c4] ;  /* 0x0044c400010f7983 */ /* 0x000f620000300800 */
[----:B----4-:R-:W-:-:S03]  /*2ba20*/  IMAD.MOV.U32 R7, RZ, RZ, R28 ;  /* 0x000000ffff077224 */ /* 0x010fc600078e001c */
[----:B------:R-:W2:Y:S04]  /*2ba30*/  LDL.LU R28, [R1+0x44c0] ;  /* 0x0044c000011c7983 */ /* 0x000ea80000300800 */
[----:B------:R-:W-:Y:S04]  /*2ba40*/  STL.64 [R1+0x4470], R6 ;  /* 0x0044700601007387 */ /* 0x000fe80000100a00 */
[----:B------:R0:W-:Y:S04]  /*2ba50*/  STL.64 [R1+0x4468], R4 ;  /* 0x0044680401007387 */ /* 0x0001e80000100a00 */
[----:B0-----:R-:W3:Y:S04]  /*2ba60*/  LDL.LU R4, [R1+0x120] ;  /* 0x0001200001047983 */ /* 0x001ee80000300800 */
[----:B------:R-:W3:Y:S04]  /*2ba70*/  LDL.LU R5, [R1+0x124] ;  /* 0x0001240001057983 */ /* 0x000ee80000300800 */
[----:B------:R-:W3:Y:S04]  /*2ba80*/  LDL.LU R6, [R1+0x128] ;  /* 0x0001280001067983 */ /* 0x000ee80000300800 */
[----:B------:R-:W3:Y:S04]  /*2ba90*/  LDL.LU R7, [R1+0x12c] ;  /* 0x00012c0001077983 */ /* 0x000ee80000300800 */
[----:B------:R-:W-:Y:S01]  /*2baa0*/  STL [R1+0x4378], R29 ;  /* 0x0043781d01007387 */ /* 0x000fe20000100800 */
[----:B-----5:R-:W-:Y:S03]  /*2bab0*/  HMMA.16816.F32 R12, R12, R8, R16 ;  /* 0x000000080c0c723c */ /* 0x020fe60000001810 */
[----:B------:R-:W4:Y:S04]  /*2bac0*/  LDL.LU.64 R18, [R1+0x44b8] ;  /* 0x0044b80001127983 */ /* 0x000f280000300a00 */
[----:B------:R-:W4:-:S12]  /*2bad0*/  LDL.LU.64 R16, [R1+0x44b0] ;  /* 0x0044b00001107983 */ /* 0x000f180000300a00 */
[----:B------:R0:W-:Y:S04]  /*2bae0*/  STL.64 [R1+0x50], R12 ;  /* 0x0000500c01007387 */ /* 0x0001e80000100a00 */
[----:B------:R1:W-:Y:S04]  /*2baf0*/  STL.64 [R1+0x58], R14 ;  /* 0x0000580e01007387 */ /* 0x0003e80000100a00 */
[----:B0-----:R-:W5:Y:S04]  /*2bb00*/  LDL.LU R12, [R1+0xd0] ;  /* 0x0000d000010c7983 */ /* 0x001f680000300800 */
[----:B------:R-:W5:Y:S04]  /*2bb10*/  LDL.LU R13, [R1+0xd4] ;  /* 0x0000d400010d7983 */ /* 0x000f680000300800 */
[----:B-1----:R-:W2:Y:S04]  /*2bb20*/  LDL.LU R14, [R1+0xd8] ;  /* 0x0000d800010e7983 */ /* 0x002ea80000300800 */
[----:B------:R-:W2:Y:S01]  /*2bb30*/  LDL.LU R15, [R1+0xdc] ;  /* 0x0000dc00010f7983 */ /* 0x000ea20000300800 */
[----:B----4-:R-:W-:Y:S03]  /*2bb40*/  HMMA.16816.F32 R16, R16, R8, R20 ;  /* 0x000000081010723c */ /* 0x010fe60000001814 */
[----:B--2---:R-:W-:Y:S04]  /*2bb50*/  STL.64 [R1+0x4460], R14 ;  /* 0x0044600e01007387 */ /* 0x004fe80000100a00 */
[----:B-----5:R0:W-:Y:S04]  /*2bb60*/  STL.64 [R1+0x4458], R12 ;  /* 0x0044580c01007387 */ /* 0x0201e80000100a00 */
[----:B0-----:R-:W2:Y:S04]  /*2bb70*/  LDL.LU R12, [R1+0x100] ;  /* 0x00010000010c7983 */ /* 0x001ea80000300800 */
[----:B------:R-:W2:Y:S04]  /*2bb80*/  LDL.LU R13, [R1+0x104] ;  /* 0x00010400010d7983 */ /* 0x000ea80000300800 */
[----:B------:R-:W2:Y:S04]  /*2bb90*/  LDL.LU R14, [R1+0x108] ;  /* 0x00010800010e7983 */ /* 0x000ea80000300800 */
[----:B------:R-:W2:Y:S04]  /*2bba0*/  LDL.LU R15, [R1+0x10c] ;  /* 0x00010c00010f7983 */ /* 0x000ea80000300800 */
[----:B------:R-:W4:Y:S04]  /*2bbb0*/  LDL.LU.64 R22, [R1+0x44a8] ;  /* 0x0044a80001167983 */ /* 0x000f280000300a00 */
[----:B------:R-:W4:Y:S04]  /*2bbc0*/  LDL.LU.64 R20, [R1+0x44a0] ;  /* 0x0044a00001147983 */ /* 0x000f280000300a00 */
[----:B------:R0:W-:Y:S04]  /*2bbd0*/  STL.64 [R1+0x80], R16 ;  /* 0x0000801001007387 */ /* 0x0001e80000100a00 */
[----:B------:R1:W-:Y:S01]  /*2bbe0*/  STL.64 [R1+0x88], R18 ;  /* 0x0000881201007387 */ /* 0x0003e20000100a00 */
[----:B0-----:R-:W-:Y:S01]  /*2bbf0*/  MOV R16, R3 ;  /* 0x0000000300107202 */ /* 0x001fe20000000f00 */
[----:B------:R-:W-:-:S02]  /*2bc00*/  IMAD.MOV.U32 R17, RZ, RZ, R10 ;  /* 0x000000ffff117224 */ /* 0x000fc400078e000a */
[----:B------:R-:W5:Y:S04]  /*2bc10*/  LDL.LU R3, [R1+0x4498] ;  /* 0x0044980001037983 */ /* 0x000f680000300800 */
[----:B------:R-:W2:Y:S01]  /*2bc20*/  LDL.LU R10, [R1+0x4494] ;  /* 0x00449400010a7983 */ /* 0x000ea20000300800 */
[----:B-1----:R-:W-:-:S03]  /*2bc30*/  MOV R18, R11 ;  /* 0x0000000b00127202 */ /* 0x002fc60000000f00 */
[----:B------:R-:W2:Y:S01]  /*2bc40*/  LDL.LU R11, [R1+0x4490] ;  /* 0x00449000010b7983 */ /* 0x000ea20000300800 */
[----:B----4-:R-:W-:Y:S03]  /*2bc50*/  HMMA.16816.F32 R20, R20, R8, R24 ;  /* 0x000000081414723c */ /* 0x010fe60000001818 */
[----:B------:R-:W3:Y:S04]  /*2bc60*/  LDL.LU.64 R26, [R1+0x4488] ;  /* 0x00448800011a7983 */ /* 0x000ee80000300a00 */
[----:B------:R-:W3:-:S12]  /*2bc70*/  LDL.LU.64 R24, [R1+0x4480] ;  /* 0x0044800001187983 */ /* 0x000ed80000300a00 */
[----:B------:R-:W-:Y:S04]  /*2bc80*/  STL.64 [R1+0x60], R20 ;  /* 0x0000601401007387 */ /* 0x000fe80000100a00 */
[----:B------:R2:W-:Y:S01]  /*2bc90*/  STL [R1+0x68], R22 ;  /* 0x0000681601007387 */ /* 0x0005e20000100800 */
[----:B------:R-:W-:Y:S02]  /*2bca0*/  MOV R29, R23 ;  /* 0x00000017001d7202 */ /* 0x000fe40000000f00 */
[----:B--2---:R-:W-:Y:S01]  /*2bcb0*/  MOV R22, R11 ;  /* 0x0000000b00167202 */ /* 0x004fe20000000f00 */
[----:B------:R-:W2:Y:S01]  /*2bcc0*/  LDL.LU R20, [R1+0xf0] ;  /* 0x0000f00001147983 */ /* 0x000ea20000300800 */
[----:B------:R-:W-:-:S03]  /*2bcd0*/  IMAD.MOV.U32 R21, RZ, RZ, R10 ;  /* 0x000000ffff157224 */ /* 0x000fc600078e000a */
[----:B------:R-:W4:Y:S04]  /*2bce0*/  LDL.LU R10, [R1+0x447c] ;  /* 0x00447c00010a7983 */ /* 0x000f280000300800 */
[----:B------:R-:W4:Y:S04]  /*2bcf0*/  LDL.LU R11, [R1+0x4478] ;  /* 0x00447800010b7983 */ /* 0x000f280000300800 */
[----:B------:R-:W2:Y:S04]  /*2bd00*/  LDL.LU R23, [R1+0xfc] ;  /* 0x0000fc0001177983 */ /* 0x000ea80000300800 */
[----:B------:R-:W-:Y:S01]  /*2bd10*/  STL [R1+0x4390], R29 ;  /* 0x0043901d01007387 */ /* 0x000fe20000100800 */
[----:B---3--:R-:W-:Y:S03]  /*2bd20*/  HMMA.16816.F32 R24, R24, R8, R4 ;  /* 0x000000081818723c */ /* 0x008fe60000001804 */
[----:B------:R-:W4:Y:S04]  /*2bd30*/  LDL.LU.64 R6, [R1+0x4470] ;  /* 0x0044700001067983 */ /* 0x000f280000300a00 */
[----:B------:R-:W4:-:S12]  /*2bd40*/  LDL.LU.64 R4, [R1+0x4468] ;  /* 0x0044680001047983 */ /* 0x000f180000300a00 */
[----:B------:R-:W-:Y:S04]  /*2bd50*/  STL.64 [R1+0x180], R24 ;  /* 0x0001801801007387 */ /* 0x000fe80000100a00 */
[----:B------:R-:W-:Y:S04]  /*2bd60*/  STL.64 [R1+0x188], R26 ;  /* 0x0001881a01007387 */ /* 0x000fe80000100a00 */
[----:B------:R-:W-:Y:S01]  /*2bd70*/  STL [R1+0x4394], R0 ;  /* 0x0043940001007387 */ /* 0x000fe20000100800 */
[----:B------:R-:W-:-:S03]  /*2bd80*/  IMAD.MOV.U32 R19, RZ, RZ, R2 ;  /* 0x000000ffff137224 */ /* 0x000fc600078e0002 */
[----:B------:R-:W-:Y:S01]  /*2bd90*/  LDSM.16.MT88.4 R24, [R0+UR5+0x26180] ;  /* 0x026180050018783b */ /* 0x000fe20008004200 */
[----:B----4-:R-:W-:Y:S03]  /*2bda0*/  HMMA.16816.F32 R4, R4, R10, R12 ;  /* 0x0000000a0404723c */ /* 0x010fe6000000180c */
[----:B------:R-:W3:Y:S04]  /*2bdb0*/  LDL.LU.64 R14, [R1+0x4460] ;  /* 0x00446000010e7983 */ /* 0x000ee80000300a00 */
[----:B------:R-:W3:-:S12]  /*2bdc0*/  LDL.LU.64 R12, [R1+0x4458] ;  /* 0x00445800010c7983 */ /* 0x000ed80000300a00 */
[----:B------:R-:W-:Y:S04]  /*2bdd0*/  STL.64 [R1+0x1b0], R4 ;  /* 0x0001b00401007387 */ /* 0x000fe80000100a00 */
[----:B------:R-:W-:Y:S04]  /*2bde0*/  STL.64 [R1+0x1b8], R6 ;  /* 0x0001b80601007387 */ /* 0x000fe80000100a00 */
[----:B-----5:R-:W0:Y:S02]  /*2bdf0*/  LDSM.16.MT88.4 R4, [R3+UR5+0x26000] ;  /* 0x026000050304783b */ /* 0x020e240008004200 */
[----:B0-----:R-:W-:Y:S01]  /*2be00*/  IMAD.MOV.U32 R2, RZ, RZ, R5 ;  /* 0x000000ffff027224 */ /* 0x001fe200078e0005 */
[----:B------:R-:W-:Y:S01]  /*2be10*/  MOV R29, R6 ;  /* 0x00000006001d7202 */ /* 0x000fe20000000f00 */
[----:B------:R-:W-:Y:S01]  /*2be20*/  STL [R1+0x30], R4 ;  /* 0x0000300401007387 */ /* 0x000fe20000100800 */
[----:B------:R-:W-:-:S03]  /*2be30*/  IMAD.MOV.U32 R0, RZ, RZ, R7 ;  /* 0x000000ffff007224 */ /* 0x000fc600078e0007 */
[----:B------:R-:W0:Y:S04]  /*2be40*/  LDSM.16.MT88.4 R4, [R3+UR5+0x26080] ;  /* 0x026080050304783b */ /* 0x000e280008004200 */
[----:B------:R-:W-:Y:S04]  /*2be50*/  STL [R1+0x4438], R0 ;  /* 0x0044380001007387 */ /* 0x000fe80000100800 */
[----:B------:R-:W-:Y:S04]  /*2be60*/  STL [R1+0x4434], R29 ;  /* 0x0044341d01007387 */ /* 0x000fe80000100800 */
[----:B------:R-:W-:Y:S04]  /*2be70*/  STL [R1+0x4430], R2 ;  /* 0x0044300201007387 */ /* 0x000fe80000100800 */
[----:B0-----:R-:W-:Y:S04]  /*2be80*/  STL.64 [R1+0x20], R4 ;  /* 0x0000200401007387 */ /* 0x001fe80000100a00 */
[----:B------:R0:W-:Y:S04]  /*2be90*/  STL.64 [R1+0x28], R6 ;  /* 0x0000280601007387 */ /* 0x0001e80000100a00 */
[----:B0-----:R-:W3:Y:S04]  /*2bea0*/  LDL.LU.64 R6, [R1+0x4450] ;  /* 0x0044500001067983 */ /* 0x001ee80000300a00 */
[----:B------:R-:W3:Y:S01]  /*2beb0*/  LDL.LU.64 R4, [R1+0x4448] ;  /* 0x0044480001047983 */ /* 0x000ee20000300a00 */
[----:B--2---:R-:W-:Y:S03]  /*2bec0*/  HMMA.16816.F32 R16, R16, R10, R20 ;  /* 0x0000000a1010723c */ /* 0x004fe60000001814 */
[----:B------:R-:W-:-:S15]  /*2bed0*/  LDSM.16.MT88.4 R20, [R28+UR5+0x26000] ;  /* 0x026000051c14783b */ /* 0x000fde0008004200 */
[----:B------:R-:W-:Y:S01]  /*2bee0*/  NOP ;  /* 0x0000000000007918 */ /* 0x000fe20000000000 */
[----:B------:R-:W-:Y:S01]  /*2bef0*/  MOV R9, R18 ;  /* 0x0000001200097202 */ /* 0x000fe20000000f00 */
[----:B------:R-:W-:Y:S01]  /*2bf00*/  STL.64 [R1+0x1a0], R16 ;  /* 0x0001a01001007387 */ /* 0x000fe20000100a00 */
[----:B------:R-:W-:-:S03]  /*2bf10*/  IMAD.MOV.U32 R8, RZ, RZ, R19 ;  /* 0x000000ffff087224 */ /* 0x000fc600078e0013 */
[----:B------:R-:W0:Y:S04]  /*2bf20*/  LDSM.16.MT88.4 R16, [R3+UR5+0x26100] ;  /* 0x026100050310783b */ /* 0x000e280008004200 */
[----:B------:R1:W-:Y:S04]  /*2bf30*/  STL [R1+0x431c], R8 ;  /* 0x00431c0801007387 */ /* 0x0003e80000100800 */
[----:B------:R2:W-:Y:S01]  /*2bf40*/  STL [R1+0x4318], R9 ;  /* 0x0043180901007387 */ /* 0x0005e20000100800 */
[----:B0-----:R-:W-:Y:S01]  /*2bf50*/  IMAD.MOV.U32 R29, RZ, RZ, R18 ;  /* 0x000000ffff1d7224 */ /* 0x001fe200078e0012 */
[----:B------:R-:W-:-:S02]  /*2bf60*/  MOV R2, R19 ;  /* 0x0000001300027202 */ /* 0x000fc40000000f00 */
[----:B------:R-:W-:Y:S04]  /*2bf70*/  STL [R1+0x10], R16 ;  /* 0x0000101001007387 */ /* 0x000fe80000100800 */
[----:B------:R-:W-:Y:S04]  /*2bf80*/  STL [R1+0x4440], R29 ;  /* 0x0044401d01007387 */ /* 0x000fe80000100800 */
[----:B------:R-:W-:Y:S01]  /*2bf90*/  STL [R1+0x443c], R2 ;  /* 0x00443c0201007387 */ /* 0x000fe20000100800 */
[----:B---3--:R-:W-:Y:S01]  /*2bfa0*/  HMMA.16816.F32 R4, R4, R10, R12 ;  /* 0x0000000a0404723c */ /* 0x008fe2000000180c */
[----:B------:R-:W-:-:S02]  /*2bfb0*/  MOV R0, R17 ;  /* 0x0000001100007202 */ /* 0x000fc40000000f00 */
[----:B------:R-:W-:Y:S04]  /*2bfc0*/  LDSM.16.MT88.4 R12, [R28+UR5+0x26100] ;  /* 0x026100051c0c783b */ /* 0x000fe80008004200 */
[----:B------:R-:W-:-:S12]  /*2bfd0*/  LDSM.16.MT88.4 R16, [R28+UR5+0x26080] ;  /* 0x026080051c10783b */ /* 0x000fd80008004200 */
[----:B-1----:R-:W-:Y:S01]  /*2bfe0*/  IMAD.MOV.U32 R8, RZ, RZ, R4 ;  /* 0x000000ffff087224 */ /* 0x002fe200078e0004 */
[----:B------:R-:W-:Y:S01]  /*2bff0*/  STL.64 [R1+0x198], R6 ;  /* 0x0001980601007387 */ /* 0x000fe20000100a00 */
[----:B--2---:R-:W-:-:S03]  /*2c000*/  MOV R9, R5 ;  /* 0x0000000500097202 */ /* 0x004fc60000000f00 */
[----:B------:R-:W0:Y:S04]  /*2c010*/  LDSM.16.MT88.4 R4, [R3+UR5+0x26180] ;  /* 0x026180050304783b */ /* 0x000e280008004200 */
[----:B------:R-:W-:Y:S04]  /*2c020*/  STL [R1+0x4324], R8 ;  /* 0x0043240801007387 */ /* 0x000fe80000100800 */
[----:B------:R-:W-:Y:S04]  /*2c030*/  STL [R1+0x4320], R9 ;  /* 0x0043200901007387 */ /* 0x000fe80000100800 */
[----:B0-----:R-:W-:Y:S04]  /*2c040*/  STL [R1+0x8], R6 ;  /* 0x0000080601007387 */ /* 0x001fe80000100800 */
[----:B------:R-:W-:Y:S04]  /*2c050*/  STL [R1+0x4360], R3 ;  /* 0x0043600301007387 */ /* 0x000fe80000100800 */
[----:B------:R-:W-:Y:S04]  /*2c060*/  STL.64 [R1+0x43b8], R22 ;  /* 0x0043b81601007387 */ /* 0x000fe80000100a00 */
[----:B------:R0:W-:Y:S04]  /*2c070*/  STL.64 [R1+0x43b0], R20 ;  /* 0x0043b01401007387 */ /* 0x0001e80000100a00 */
[----:B0-----:R-:W2:Y:S04]  /*2c080*/  LDL.LU R20, [R1+0x130] ;  /* 0x0001300001147983 */ /* 0x001ea80000300800 */
[----:B------:R-:W2:Y:S04]  /*2c090*/  LDL.LU R21, [R1+0x134] ;  /* 0x0001340001157983 */ /* 0x000ea80000300800 */
[----:B------:R-:W2:Y:S04]  /*2c0a0*/  LDL.LU R22, [R1+0x138] ;  /* 0x0001380001167983 */ /* 0x000ea80000300800 */
[----:B------:R-:W2:Y:S01]  /*2c0b0*/  LDL.LU R23, [R1+0x13c] ;  /* 0x00013c0001177983 */ /* 0x000ea20000300800 */
[----:B------:R-:W-:Y:S01]  /*2c0c0*/  IMAD.MOV.U32 R29, RZ, RZ, R4 ;  /* 0x000000ffff1d7224 */ /* 0x000fe200078e0004 */
[----:B------:R-:W-:Y:S01]  /*2c0d0*/  MOV R2, R5 ;  /* 0x0000000500027202 */ /* 0x000fe20000000f00 */
[----:B------:R-:W-:-:S02]  /*2c0e0*/  IMAD.MOV.U32 R8, RZ, RZ, R7 ;  /* 0x000000ffff087224 */ /* 0x000fc400078e0007 */
[----:B------:R-:W0:Y:S04]  /*2c0f0*/  LDSM.16.MT88.4 R4, [R28+UR5+0x26180] ;  /* 0x026180051c04783b */ /* 0x000e280008004200 */
[----:B------:R-:W-:Y:S04]  /*2c100*/  STL [R1+0x439c], R18 ;  /* 0x00439c1201007387 */ /* 0x000fe80000100800 */
[----:B------:R-:W-:Y:S04]  /*2c110*/  STL [R1+0x4398], R19 ;  /* 0x0043981301007387 */ /* 0x000fe80000100800 */
[----:B------:R-:W-:Y:S04]  /*2c120*/  STL.64 [R1+0x43e0], R16 ;  /* 0x0043e01001007387 */ /* 0x000fe80000100a00 */
[----:B------:R-:W-:Y:S04]  /*2c130*/  STL.64 [R1+0x4388], R14 ;  /* 0x0043880e01007387 */ /* 0x000fe80000100a00 */
[----:B------:R-:W-:Y:S04]  /*2c140*/  STL.64 [R1+0x4380], R12 ;  /* 0x0043800c01007387 */ /* 0x000fe80000100a00 */
[----:B0-----:R-:W-:Y:S04]  /*2c150*/  STL.64 [R1+0x4370], R6 ;  /* 0x0043700601007387 */ /* 0x001fe80000100a00 */
[----:B------:R-:W-:Y:S04]  /*2c160*/  STL.64 [R1+0x4368], R4 ;  /* 0x0043680401007387 */ /* 0x000fe80000100a00 */
[----:B------:R-:W-:Y:S01]  /*2c170*/  STL [R1+0x4328], R28 ;  /* 0x0043281c01007387 */ /* 0x000fe20000100800 */
[----:B--2---:R-:W-:Y:S01]  /*2c180*/  HMMA.16816.F32 R24, R24, R10, R20 ;  /* 0x0000000a1818723c */ /* 0x004fe20000001814 */
[----:B------:R-:W-:Y:S01]  /*2c190*/  IMAD.MOV.U32 R20, RZ, RZ, R29 ;  /* 0x000000ffff147224 */ /* 0x000fe200078e001d */
[----:B------:R-:W-:-:S15]  /*2c1a0*/  MOV R21, R2 ;  /* 0x0000000200157202 */ /* 0x000fde0000000f00 */
[----:B------:R-:W-:Y:S02]  /*2c1b0*/  NOP ;  /* 0x0000000000007918 */ /* 0x000fe40000000000 */
[----:B------:R-:W-:Y:S04]  /*2c1c0*/  STL [R1+0x174], R25 ;  /* 0x0001741901007387 */ /* 0x000fe80000100800 */
[----:B------:R-:W-:Y:S04]  /*2c1d0*/  STL.64 [R1+0x178], R26 ;  /* 0x0001781a01007387 */ /* 0x000fe80000100a00 */
[----:B------:R-:W2:Y:S04]  /*2c1e0*/  LDL.LU R29, [R1+0x4440] ;  /* 0x00444000011d7983 */ /* 0x000ea80000300800 */
[----:B------:R-:W3:Y:S04]  /*2c1f0*/  LDL.LU R2, [R1+0x443c] ;  /* 0x00443c0001027983 */ /* 0x000ee80000300800 */
[----:B------:R-:W4:Y:S01]  /*2c200*/  LDL.LU R22, [R1+0x8] ;  /* 0x0000080001167983 */ /* 0x000f220000300800 */
[----:B------:R-:W-:-:S05]  /*2c210*/  IMAD.MOV.U32 R23, RZ, RZ, R8 ;  /* 0x000000ffff177224 */ /* 0x000fca00078e0008 */
[----:B----4-:R-:W-:Y:S04]  /*2c220*/  STL.64 [R1+0x43d8], R22 ;  /* 0x0043d81601007387 */ /* 0x010fe80000100a00 */
[----:B------:R0:W-:Y:S04]  /*2c230*/  STL.64 [R1+0x43d0], R20 ;  /* 0x0043d01401007387 */ /* 0x0001e80000100a00 */
[----:B0-----:R-:W4:Y:S01]  /*2c240*/  LDL.LU R20, [R1+0x10] ;  /* 0x0000100001147983 */ /* 0x001f220000300800 */
[----:B--2---:R-:W-:Y:S01]  /*2c250*/  IMAD.MOV.U32 R22, RZ, RZ, R29 ;  /* 0x000000ffff167224 */ /* 0x004fe200078e001d */
[----:B---3--:R-:W-:-:S02]  /*2c260*/  MOV R23, R2 ;  /* 0x0000000200177202 */ /* 0x008fc40000000f00 */
[----:B------:R-:W-:Y:S02]  /*2c270*/  MOV R21, R0 ;  /* 0x0000000000157202 */ /* 0x000fe40000000f00 */
[----:B------:R-:W2:Y:S04]  /*2c280*/  LDL.LU R0, [R1+0x4438] ;  /* 0x0044380001007983 */ /* 0x000ea80000300800 */
[----:B------:R-:W3:Y:S04]  /*2c290*/  LDL.LU R29, [R1+0x4434] ;  /* 0x00443400011d7983 */ /* 0x000ee80000300800 */
[----:B------:R-:W5:Y:S04]  /*2c2a0*/  LDL.LU R2, [R1+0x4430] ;  /* 0x0044300001027983 */ /* 0x000f680000300800 */
[----:B------:R-:W-:Y:S04]  /*2c2b0*/  STL.64 [R1+0x43f0], R22 ;  /* 0x0043f01601007387 */ /* 0x000fe80000100a00 */
[----:B----4-:R0:W-:Y:S04]  /*2c2c0*/  STL.64 [R1+0x43e8], R20 ;  /* 0x0043e81401007387 */ /* 0x0101e80000100a00 */
[----:B0-----:R-:W4:Y:S04]  /*2c2d0*/  LDL.LU R20, [R1+0x20] ;  /* 0x0000200001147983 */ /* 0x001f280000300800 */
[----:B------:R-:W4:Y:S04]  /*2c2e0*/  LDL.LU R21, [R1+0x24] ;  /* 0x0000240001157983 */ /* 0x000f280000300800 */
[----:B------:R-:W2:Y:S04]  /*2c2f0*/  LDL.LU R22, [R1+0x28] ;  /* 0x0000280001167983 */ /* 0x000ea80000300800 */
[----:B------:R-:W2:Y:S04]  /*2c300*/  LDL.LU R23, [R1+0x2c] ;  /* 0x00002c0001177983 */ /* 0x000ea80000300800 */
[----:B--2---:R-:W-:Y:S04]  /*2c310*/  STL.64 [R1+0x4410], R22 ;  /* 0x0044101601007387 */ /* 0x004fe80000100a00 */
[----:B----4-:R0:W-:Y:S04]  /*2c320*/  STL.64 [R1+0x4408], R20 ;  /* 0x0044081401007387 */ /* 0x0101e80000100a00 */
[----:B0-----:R-:W2:Y:S01]  /*2c330*/  LDL.LU R20, [R1+0x30] ;  /* 0x0000300001147983 */ /* 0x001ea20000300800 */
[----:B-----5:R-:W-:-:S03]  /*2c340*/  IMAD.MOV.U32 R21, RZ, RZ, R2 ;  /* 0x000000ffff157224 */ /* 0x020fc600078e0002 */
        /* <DEDUP_REMOVED lines=15> */
[----:B------:R-:W2:Y:S04]  /*2c440*/  LDL.LU R18, [R1+0x118] ;  /* 0x0001180001127983 */ /* 0x000ea80000300800 */
[----:B------:R-:W2:Y:S04]  /*2c450*/  LDL.LU R19, [R1+0x11c] ;  /* 0x00011c0001137983 */ /* 0x000ea80000300800 */
[----:B------:R-:W5:Y:S04]  /*2c460*/  LDL.LU R12, [R1+0x90] ;  /* 0x00009000010c7983 */ /* 0x000f680000300800 */
[----:B------:R-:W5:Y:S04]  /*2c470*/  LDL.LU R13, [R1+0x94] ;  /* 0x00009400010d7983 */ /* 0x000f680000300800 */
[----:B------:R-:W2:Y:S04]  /*2c480*/  LDL.LU R14, [R1+0x98] ;  /* 0x00009800010e7983 */ /* 0x000ea80000300800 */
[----:B------:R-:W2:Y:S01]  /*2c490*/  LDL.LU R15, [R1+0x9c] ;  /* 0x00009c00010f7983 */ /* 0x000ea20000300800 */
[----:B---3--:R-:W-:Y:S01]  /*2c4a0*/  MOV R22, R29 ;  /* 0x0000001d00167202 */ /* 0x008fe20000000f00 */
[----:B------:R-:W-:-:S02]  /*2c4b0*/  IMAD.MOV.U32 R23, RZ, RZ, R0 ;  /* 0x000000ffff177224 */ /* 0x000fc400078e0000 */
[----:B--2---:R-:W-:Y:S04]  /*2c4c0*/  STL.64 [R1+0x43a8], R14 ;  /* 0x0043a80e01007387 */ /* 0x004fe80000100a00 */
[----:B-----5:R0:W-:Y:S04]  /*2c4d0*/  STL.64 [R1+0x43a0], R12 ;  /* 0x0043a00c01007387 */ /* 0x0201e80000100a00 */
[----:B0-----:R-:W2:Y:S04]  /*2c4e0*/  LDL.LU R12, [R1+0xa0] ;  /* 0x0000a000010c7983 */ /* 0x001ea80000300800 */
[----:B------:R-:W2:Y:S04]  /*2c4f0*/  LDL.LU R13, [R1+0xa4] ;  /* 0x0000a400010d7983 */ /* 0x000ea80000300800 */
[----:B------:R-:W3:Y:S01]  /*2c500*/  LDL.LU R14, [R1+0xa8] ;  /* 0x0000a800010e7983 */ /* 0x000ee20000300800 */
[----:B------:R-:W-:Y:S01]  /*2c510*/  HMMA.16816.F32 R20, R20, R10, R16 ;  /* 0x0000000a1414723c */ /* 0x000fe20000001810 */
[----:B----4-:R-:W-:-:S02]  /*2c520*/  MOV R15, R2 ;  /* 0x00000002000f7202 */ /* 0x010fc40000000f00 */
[----:B------:R-:W4:Y:S01]  /*2c530*/  LDL.LU R2, [R1+0x4428] ;  /* 0x0044280001027983 */ /* 0x000f220000300800 */
[----:B------:R-:W-:-:S15]  /*2c540*/  MOV R9, R24 ;  /* 0x0000001800097202 */ /* 0x000fde0000000f00 */
[----:B------:R-:W-:Y:S01]  /*2c550*/  IMAD.MOV.U32 R28, RZ, RZ, R22 ;  /* 0x000000ffff1c7224 */ /* 0x000fe200078e0016 */
[----:B------:R-:W-:Y:S01]  /*2c560*/  MOV R8, R23 ;  /* 0x0000001700087202 */ /* 0x000fe20000000f00 */
[----:B---3--:R-:W-:Y:S04]  /*2c570*/  STL.64 [R1+0x43c8], R14 ;  /* 0x0043c80e01007387 */ /* 0x008fe80000100a00 */
[----:B--2---:R0:W-:Y:S04]  /*2c580*/  STL.64 [R1+0x43c0], R12 ;  /* 0x0043c00c01007387 */ /* 0x0041e80000100a00 */
[----:B----4-:R-:W-:Y:S04]  /*2c590*/  LDSM.16.MT88.4 R24, [R2+UR5+0x26000] ;  /* 0x026000050218783b */ /* 0x010fe80008004200 */
        /* <DEDUP_REMOVED lines=9> */
[----:B------:R-:W4:Y:S04]  /*2c630*/  LDL.LU.64 R18, [R1+0x4420] ;  /* 0x0044200001127983 */ /* 0x000f280000300a00 */
[----:B------:R-:W4:Y:S04]  /*2c640*/  LDL.LU.64 R16, [R1+0x4418] ;  /* 0x0044180001107983 */ /* 0x000f280000300a00 */
[----:B------:R0:W-:Y:S04]  /*2c650*/  STL.64 [R1+0x160], R20 ;  /* 0x0001601401007387 */ /* 0x0001e80000100a00 */
[----:B------:R-:W4:Y:S04]  /*2c660*/  LDL.LU.64 R22, [R1+0x4410] ;  /* 0x0044100001167983 */ /* 0x000f280000300a00 */
[----:B0-----:R-:W4:Y:S04]  /*2c670*/  LDL.LU.64 R20, [R1+0x4408] ;  /* 0x0044080001147983 */ /* 0x001f280000300a00 */
[----:B------:R-:W-:Y:S04]  /*2c680*/  STL [R1+0x4334], R8 ;  /* 0x0043340801007387 */ /* 0x000fe80000100800 */
[----:B------:R-:W-:Y:S01]  /*2c690*/  STL [R1+0x4330], R28 ;  /* 0x0043301c01007387 */ /* 0x000fe20000100800 */
[----:B----4-:R-:W-:Y:S03]  /*2c6a0*/  HMMA.16816.F32 R20, R20, R10, R16 ;  /* 0x0000000a1414723c */ /* 0x010fe60000001810 */
[----:B------:R-:W4:Y:S04]  /*2c6b0*/  LDL.LU.64 R18, [R1+0x4400] ;  /* 0x0044000001127983 */ /* 0x000f280000300a00 */
[----:B------:R-:W4:-:S12]  /*2c6c0*/  LDL.LU.64 R16, [R1+0x43f8] ;  /* 0x0043f80001107983 */ /* 0x000f180000300a00 */
[----:B------:R-:W-:Y:S04]  /*2c6d0*/  STL.64 [R1+0x150], R20 ;  /* 0x0001501401007387 */ /* 0x000fe80000100a00 */
[----:B------:R-:W-:Y:S04]  /*2c6e0*/  STL.64 [R1+0x158], R22 ;  /* 0x0001581601007387 */ /* 0x000fe80000100a00 */
[----:B------:R-:W0:Y:S02]  /*2c6f0*/  LDSM.16.MT88.4 R20, [R2+UR5+0x26080] ;  /* 0x026080050214783b */ /* 0x000e240008004200 */
[----:B0-----:R-:W-:-:S02]  /*2c700*/  MOV R28, R22 ;  /* 0x00000016001c7202 */ /* 0x001fc40000000f00 */
[----:B------:R0:W-:Y:S01]  /*2c710*/  STL [R1+0x20], R20 ;  /* 0x0000201401007387 */ /* 0x0001e20000100800 */
[----:B------:R-:W-:Y:S02]  /*2c720*/  IMAD.MOV.U32 R8, RZ, RZ, R23 ;  /* 0x000000ffff087224 */ /* 0x000fe400078e0017 */
[----:B------:R-:W-:Y:S01]  /*2c730*/  IMAD.MOV.U32 R3, RZ, RZ, R21 ;  /* 0x000000ffff037224 */ /* 0x000fe200078e0015 */
[----:B------:R-:W4:Y:S04]  /*2c740*/  LDL.LU.64 R22, [R1+0x43f0] ;  /* 0x0043f00001167983 */ /* 0x000f280000300a00 */
[----:B0-----:R-:W4:Y:S02]  /*2c750*/  LDL.LU.64 R20, [R1+0x43e8] ;  /* 0x0043e80001147983 */ /* 0x001f240000300a00 */
[----:B----4-:R-:W-:Y:S02]  /*2c760*/  HMMA.16816.F32 R20, R20, R10, R16 ;  /* 0x0000000a1414723c */ /* 0x010fe40000001810 */
[----:B------:R-:W4:-:S15]  /*2c770*/  LDL.LU.64 R16, [R1+0x43e0] ;  /* 0x0043e00001107983 */ /* 0x000f1e0000300a00 */
        /* <DEDUP_REMOVED lines=19> */
[----:B------:R-:W4:Y:S04]  /*2c8b0*/  LDL.LU.64 R12, [R1+0x43a0] ;  /* 0x0043a000010c7983 */ /* 0x000f280000300a00 */
[----:B------:R-:W2:Y:S09]  /*2c8c0*/  LDL R9, [R1+0x1f0] ;  /* 0x0001f00001097983 */ /* 0x000eb20000100800 */
[----:B------:R0:W-:Y:S04]  /*2c8d0*/  STL.64 [R1+0x100], R20 ;  /* 0x0001001401007387 */ /* 0x0001e80000100a00 */
[----:B------:R1:W-:Y:S01]  /*2c8e0*/  STL.64 [R1+0x108], R22 ;  /* 0x0001081601007387 */ /* 0x0003e20000100a00 */
[----:B0-----:R-:W-:Y:S01]  /*2c8f0*/  MOV R20, R18 ;  /* 0x0000001200147202 */ /* 0x001fe20000000f00 */
[----:B------:R-:W-:-:S02]  /*2c900*/  IMAD.MOV.U32 R21, RZ, RZ, R19 ;  /* 0x000000ffff157224 */ /* 0x000fc400078e0013 */
[----:B------:R-:W4:Y:S04]  /*2c910*/  LDL.LU R18, [R1+0x439c] ;  /* 0x00439c0001127983 */ /* 0x000f280000300800 */
[----:B------:R-:W4:Y:S01]  /*2c920*/  LDL.LU R19, [R1+0x4398] ;  /* 0x0043980001137983 */ /* 0x000f220000300800 */
[----:B-1----:R-:W-:Y:S01]  /*2c930*/  MOV R22, R0 ;  /* 0x0000000000167202 */ /* 0x002fe20000000f00 */
[----:B------:R-:W-:Y:S02]  /*2c940*/  IMAD.MOV.U32 R23, RZ, RZ, R29 ;  /* 0x000000ffff177224 */ /* 0x000fe400078e001d */
[----:B------:R-:W5:Y:S04]  /*2c950*/  LDL.LU R0, [R1+0x4394] ;  /* 0x0043940001007983 */ /* 0x000f680000300800 */
[----:B------:R-:W2:Y:S04]  /*2c960*/  LDL.LU R29, [R1+0x4390] ;  /* 0x00439000011d7983 */ /* 0x000ea80000300800 */
[----:B------:R-:W-:Y:S04]  /*2c970*/  STL.64 [R1+0x4358], R22 ;  /* 0x0043581601007387 */ /* 0x000fe80000100a00 */
[----:B------:R0:W-:Y:S04]  /*2c980*/  STL.64 [R1+0x4350], R20 ;  /* 0x0043501401007387 */ /* 0x0001e80000100a00 */
[----:B0-----:R-:W2:Y:S04]  /*2c990*/  LDL.LU R20, [R1+0x80] ;  /* 0x0000800001147983 */ /* 0x001ea80000300800 */
[----:B------:R-:W2:Y:S04]  /*2c9a0*/  LDL.LU R21, [R1+0x84] ;  /* 0x0000840001157983 */ /* 0x000ea80000300800 */
[----:B------:R-:W2:Y:S04]  /*2c9b0*/  LDL.LU R22, [R1+0x88] ;  /* 0x0000880001167983 */ /* 0x000ea80000300800 */
        /* <DEDUP_REMOVED lines=8> */
[----:B-1----:R-:W4:Y:S01]  /*2ca40*/  LDL.LU R18, [R1+0x68] ;  /* 0x0000680001127983 */ /* 0x002f220000300800 */
[----:B--2---:R-:W-:-:S03]  /*2ca50*/  MOV R19, R29 ;  /* 0x0000001d00137202 */ /* 0x004fc60000000f00 */
        /* <DEDUP_REMOVED lines=11> */
[----:B------:R-:W-:-:S15]  /*2cb10*/  LDSM.16.MT88.4 R12, [R2+UR5+0x26180] ;  /* 0x02618005020c783b */ /* 0x000fde0008004200 */
[----:B------:R-:W-:-:S03]  /*2cb20*/  NOP ;  /* 0x0000000000007918 */ /* 0x000fc60000000000 */
[----:B------:R0:W-:Y:S04]  /*2cb30*/  STL.64 [R1+0x110], R4 ;  /* 0x0001100401007387 */ /* 0x0001e80000100a00 */
[----:B------:R1:W-:Y:S01]  /*2cb40*/  STL [R1+0x118], R6 ;  /* 0x0001180601007387 */ /* 0x0003e20000100800 */
[----:B------:R-:W-:-:S03]  /*2cb50*/  MOV R29, R7 ;  /* 0x00000007001d7202 */ /* 0x000fc60000000f00 */
[----:B0-----:R-:W2:Y:S04]  /*2cb60*/  LDL.LU R4, [R1+0x50] ;  /* 0x0000500001047983 */ /* 0x001ea80000300800 */
[----:B------:R-:W2:Y:S04]  /*2cb70*/  LDL.LU R5, [R1+0x54] ;  /* 0x0000540001057983 */ /* 0x000ea80000300800 */
[----:B-1----:R-:W2:Y:S04]  /*2cb80*/  LDL.LU R6, [R1+0x58] ;  /* 0x0000580001067983 */ /* 0x002ea80000300800 */
[----:B------:R-:W2:Y:S04]  /*2cb90*/  LDL.LU R7, [R1+0x5c] ;  /* 0x00005c0001077983 */ /* 0x000ea80000300800 */
[----:B------:R-:W-:Y:S04]  /*2cba0*/  STL [R1+0x4268], R29 ;  /* 0x0042681d01007387 */ /* 0x000fe80000100800 */
[----:B------:R-:W-:Y:S01]  /*2cbb0*/  STL [R1+0x426c], R2 ;  /* 0x00426c0201007387 */ /* 0x000fe20000100800 */
[----:B--2---:R-:W-:Y:S03]  /*2cbc0*/  HMMA.16816.F32 R4, R24, R10, R4 ;  /* 0x0000000a1804723c */ /* 0x004fe60000001804 */
[----:B-----5:R-:W0:Y:S04]  /*2cbd0*/  LDSM.16.MT88.4 R24, [R0+UR5+0x28000] ;  /* 0x028000050018783b */ /* 0x020e280008004200 */
[----:B0-----:R0:W-:-:S12]  /*2cbe0*/  STL [R1+0x4344], R24 ;  /* 0x0043441801007387 */ /* 0x0011d80000100800 */
[----:B------:R-:W-:Y:S04]  /*2cbf0*/  STL.64 [R1+0x120], R4 ;  /* 0x0001200401007387 */ /* 0x000fe80000100a00 */
[----:B------:R-:W-:Y:S04]  /*2cc00*/  STL.64 [R1+0x128], R6 ;  /* 0x0001280601007387 */ /* 0x000fe80000100a00 */
[----:B------:R1:W-:Y:S04]  /*2cc10*/  STL [R1+0x4340], R25 ;  /* 0x0043401901007387 */ /* 0x0003e80000100800 */
[----:B------:R2:W-:Y:S04]  /*2cc20*/  STL [R1+0x433c], R26 ;  /* 0x00433c1a01007387 */ /* 0x0005e80000100800 */
[----:B------:R3:W-:Y:S04]  /*2cc30*/  STL [R1+0x4338], R27 ;  /* 0x0043381b01007387 */ /* 0x0007e80000100800 */
[----:B------:R-:W5:Y:S04]  /*2cc40*/  LDSM.16.M88.4 R4, [R9+UR5+0x40280] ;  /* 0x040280050904783b */ /* 0x000f680008000200 */
[----:B0-----:R-:W4:Y:S01]  /*2cc50*/  LDL.LU R24, [R1+0x20] ;  /* 0x0000200001187983 */ /* 0x001f220000300800 */
[----:B-1----:R-:W-:Y:S01]  /*2cc60*/  IMAD.MOV.U32 R25, RZ, RZ, R3 ;  /* 0x000000ffff197224 */ /* 0x002fe200078e0003 */
[----:B--2---:R-:W-:Y:S01]  /*2cc70*/  MOV R26, R28 ;  /* 0x0000001c001a7202 */ /* 0x004fe20000000f00 */
[----:B---3--:R-:W-:Y:S01]  /*2cc80*/  IMAD.MOV.U32 R27, RZ, RZ, R8 ;  /* 0x000000ffff1b7224 */ /* 0x008fe200078e0008 */
[----:B------:R-:W2:Y:S04]  /*2cc90*/  LDL.LU R3, [R1+0x4360] ;  /* 0x0043600001037983 */ /* 0x000ea80000300800 */
[----:B-----5:R-:W-:Y:S04]  /*2cca0*/  STL [R1+0x4348], R5 ;  /* 0x0043480501007387 */ /* 0x020fe80000100800 */
[----:B------:R-:W-:Y:S04]  /*2ccb0*/  STL [R1+0x4204], R6 ;  /* 0x0042040601007387 */ /* 0x000fe80000100800 */
[----:B------:R-:W-:Y:S01]  /*2ccc0*/  STL [R1+0x4200], R7 ;  /* 0x0042000701007387 */ /* 0x000fe20000100800 */
[----:B----4-:R-:W-:Y:S03]  /*2ccd0*/  HMMA.16816.F32 R24, R24, R10, R20 ;  /* 0x0000000a1818723c */ /* 0x010fe60000001814 */
[----:B------:R-:W3:Y:S04]  /*2cce0*/  LDL.LU.64 R22, [R1+0x4358] ;  /* 0x0043580001167983 */ /* 0x000ee80000300a00 */
[----:B------:R-:W3:-:S12]  /*2ccf0*/  LDL.LU.64 R20, [R1+0x4350] ;  /* 0x0043500001147983 */ /* 0x000ed80000300a00 */
[----:B------:R-:W-:Y:S04]  /*2cd00*/  STL.64 [R1+0xf0], R24 ;  /* 0x0000f01801007387 */ /* 0x000fe80000100a00 */
[----:B------:R-:W-:Y:S04]  /*2cd10*/  STL.64 [R1+0xf8], R26 ;  /* 0x0000f81a01007387 */ /* 0x000fe80000100a00 */
[----:B------:R-:W0:Y:S02]  /*2cd20*/  LDSM.16.MT88.4 R24, [R0+UR5+0x28080] ;  /* 0x028080050018783b */ /* 0x000e240008004200 */
[----:B0-----:R-:W-:Y:S01]  /*2cd30*/  IMAD.MOV.U32 R2, RZ, RZ, R27 ;  /* 0x000000ffff027224 */ /* 0x001fe200078e001b */
[----:B------:R-:W-:Y:S01]  /*2cd40*/  MOV R29, R24 ;  /* 0x00000018001d7202 */ /* 0x000fe20000000f00 */
[----:B------:R-:W-:Y:S01]  /*2cd50*/  IMAD.MOV.U32 R7, RZ, RZ, R25 ;  /* 0x000000ffff077224 */ /* 0x000fe200078e0019 */
[----:B---3--:R-:W-:Y:S01]  /*2cd60*/  HMMA.16816.F32 R20, R20, R10, R16 ;  /* 0x0000000a1414723c */ /* 0x008fe20000001810 */
[----:B------:R-:W0:-:S15]  /*2cd70*/  LDSM.16.MT88.4 R16, [R0+UR5+0x28100] ;  /* 0x028100050010783b */ /* 0x000e1e0008004200 */
[----:B------:R-:W-:-:S03]  /*2cd80*/  NOP ;  /* 0x0000000000007918 */ /* 0x000fc60000000000 */
[----:B------:R-:W-:Y:S04]  /*2cd90*/  STL.64 [R1+0xd0], R20 ;  /* 0x0000d01401007387 */ /* 0x000fe80000100a00 */
[----:B------:R-:W-:Y:S04]  /*2cda0*/  STL.64 [R1+0xd8], R22 ;  /* 0x0000d81601007387 */ /* 0x000fe80000100a00 */
[----:B--2---:R-:W1:Y:S01]  /*2cdb0*/  LDSM.16.MT88.4 R20, [R3+UR5+0x28000] ;  /* 0x028000050314783b */ /* 0x004e620008004200 */
[----:B0-----:R-:W-:Y:S01]  /*2cdc0*/  MOV R27, R16 ;  /* 0x00000010001b7202 */ /* 0x001fe20000000f00 */
[----:B------:R-:W-:Y:S01]  /*2cdd0*/  IMAD.MOV.U32 R8, RZ, RZ, R17 ;  /* 0x000000ffff087224 */ /* 0x000fe200078e0011 */
[----:B------:R-:W-:Y:S01]  /*2cde0*/  MOV R28, R18 ;  /* 0x00000012001c7202 */ /* 0x000fe20000000f00 */
[----:B------:R-:W-:-:S02]  /*2cdf0*/  IMAD.MOV.U32 R9, RZ, RZ, R19 ;  /* 0x000000ffff097224 */ /* 0x000fc400078e0013 */
[----:B------:R-:W0:Y:S04]  /*2ce00*/  LDSM.16.MT88.4 R16, [R0+UR5+0x28180] ;  /* 0x028180050010783b */ /* 0x000e280008004200 */
[----:B------:R1:W-:Y:S02]  /*2ce10*/  STL [R1+0x4270], R0 ;  /* 0x0042700001007387 */ /* 0x0003e40000100800 */
[----:B-1----:R-:W-:Y:S01]  /*2ce20*/  IMAD.MOV.U32 R0, RZ, RZ, R23 ;  /* 0x000000ffff007224 */ /* 0x002fe200078e0017 */
[----:B0-----:R-:W-:Y:S01]  /*2ce30*/  MOV R5, R16 ;  /* 0x0000001000057202 */ /* 0x001fe20000000f00 */
[----:B------:R-:W-:Y:S01]  /*2ce40*/  IMAD.MOV.U32 R24, RZ, RZ, R17 ;  /* 0x000000ffff187224 */ /* 0x000fe200078e0011 */
[----:B------:R-:W-:Y:S02]  /*2ce50*/  MOV R25, R18 ;  /* 0x0000001200197202 */ /* 0x000fe40000000f00 */
[----:B------:R-:W-:Y:S01]  /*2ce60*/  MOV R18, R20 ;  /* 0x0000001400127202 */ /* 0x000fe20000000f00 */
[----:B------:R-:W-:Y:S01]  /*2ce70*/  IMAD.MOV.U32 R17, RZ, RZ, R21 ;  /* 0x000000ffff117224 */ /* 0x000fe200078e0015 */
[----:B------:R-:W-:-:S02]  /*2ce80*/  MOV R16, R22 ;  /* 0x0000001600107202 */ /* 0x000fc40000000f00 */
[----:B------:R-:W0:Y:S04]  /*2ce90*/  LDSM.16.MT88.4 R20, [R3+UR5+0x28080] ;  /* 0x028080050314783b */ /* 0x000e280008004200 */
[----:B0-----:R0:W-:Y:S04]  /*2cea0*/  STL.64 [R1+0x4290], R22 ;  /* 0x0042901601007387 */ /* 0x0011e80000100a00 */
[----:B------:R1:W-:Y:S01]  /*2ceb0*/  STL.64 [R1+0x4288], R20 ;  /* 0x0042881401007387 */ /* 0x0003e20000100a00 */
[----:B0-----:R-:W-:Y:S01]  /*2cec0*/  MOV R22, R16 ;  /* 0x0000001000167202 */ /* 0x001fe20000000f00 */
[----:B------:R-:W-:Y:S01]  /*2ced0*/  IMAD.MOV.U32 R23, RZ, RZ, R0 ;  /* 0x000000ffff177224 */ /* 0x000fe200078e0000 */
[----:B-1----:R-:W-:Y:S01]  /*2cee0*/  MOV R20, R18 ;  /* 0x0000001200147202 */ /* 0x002fe20000000f00 */
[----:B------:R-:W-:-:S03]  /*2cef0*/  IMAD.MOV.U32 R21, RZ, RZ, R17 ;  /* 0x000000ffff157224 */ /* 0x000fc600078e0011 */
[----:B------:R-:W-:Y:S04]  /*2cf00*/  STL.64 [R1+0x42b0], R22 ;  /* 0x0042b01601007387 */ /* 0x000fe80000100a00 */
[----:B------:R0:W-:Y:S04]  /*2cf10*/  STL.64 [R1+0x42a8], R20 ;  /* 0x0042a81401007387 */ /* 0x0001e80000100a00 */
[----:B0-----:R-:W2:Y:S04]  /*2cf20*/  LDL.LU R20, [R1+0x180] ;  /* 0x0001800001147983 */ /* 0x001ea80000300800 */
[----:B------:R-:W2:Y:S04]  /*2cf30*/  LDL.LU R21, [R1+0x184] ;  /* 0x0001840001157983 */ /* 0x000ea80000300800 */
[----:B------:R-:W2:Y:S04]  /*2cf40*/  LDL.LU R22, [R1+0x188] ;  /* 0x0001880001167983 */ /* 0x000ea80000300800 */
[----:B------:R-:W2:Y:S01]  /*2cf50*/  LDL.LU R23, [R1+0x18c] ;  /* 0x00018c0001177983 */ /* 0x000ea20000300800 */
[----:B------:R-:W-:Y:S01]  /*2cf60*/  MOV R6, R26 ;  /* 0x0000001a00067202 */ /* 0x000fe20000000f00 */
[----:B------:R-:W-:-:S02]  /*2cf70*/  IMAD.MOV.U32 R26, RZ, RZ, R19 ;  /* 0x000000ffff1a7224 */ /* 0x000fc400078e0013 */
[----:B------:R-:W0:Y:S04]  /*2cf80*/  LDSM.16.MT88.4 R16, [R3+UR5+0x28100] ;  /* 0x028100050310783b */ /* 0x000e280008004200 */
[----:B0-----:R-:W-:Y:S04]  /*2cf90*/  STL.64 [R1+0x4280], R18 ;  /* 0x0042801201007387 */ /* 0x001fe80000100a00 */
[----:B------:R0:W-:Y:S04]  /*2cfa0*/  STL.64 [R1+0x4278], R16 ;  /* 0x0042781001007387 */ /* 0x0001e80000100a00 */
[----:B0-----:R-:W3:Y:S01]  /*2cfb0*/  LDL.LU R16, [R1+0x150] ;  /* 0x0001500001107983 */ /* 0x001ee20000300800 */
[----:B--2---:R-:W-:-:S15]  /*2cfc0*/  HMMA.16816.F32 R12, R12, R10, R20 ;  /* 0x0000000a0c0c723c */ /* 0x004fde0000001814 */
[----:B------:R-:W-:-:S04]  /*2cfd0*/  NOP ;  /* 0x0000000000007918 */ /* 0x000fc80000000000 */
[----:B------:R-:W-:Y:S04]  /*2cfe0*/  STL.64 [R1+0xb0], R12 ;  /* 0x0000b00c01007387 */ /* 0x000fe80000100a00 */
[----:B------:R-:W-:Y:S04]  /*2cff0*/  STL.64 [R1+0xb8], R14 ;  /* 0x0000b80e01007387 */ /* 0x000fe80000100a00 */
[----:B------:R-:W3:Y:S04]  /*2d000*/  LDL.LU R17, [R1+0x154] ;  /* 0x0001540001117983 */ /* 0x000ee80000300800 */
[----:B------:R-:W2:Y:S04]  /*2d010*/  LDL.LU R18, [R1+0x158] ;  /* 0x0001580001127983 */ /* 0x000ea80000300800 */
[----:B------:R-:W2:Y:S01]  /*2d020*/  LDL.LU R19, [R1+0x15c] ;  /* 0x00015c0001137983 */ /* 0x000ea20000300800 */
[----:B------:R-:W-:-:S02]  /*2d030*/  MOV R20, R5 ;  /* 0x0000000500147202 */ /* 0x000fc40000000f00 */
[----:B------:R-:W-:Y:S01]  /*2d040*/  MOV R22, R25 ;  /* 0x0000001900167202 */ /* 0x000fe20000000f00 */
[----:B------:R-:W-:Y:S01]  /*2d050*/  IMAD.MOV.U32 R23, RZ, RZ, R26 ;  /* 0x000000ffff177224 */ /* 0x000fe200078e001a */
[----:B------:R-:W4:Y:S01]  /*2d060*/  LDL.LU R5, [R1+0x4348] ;  /* 0x0043480001057983 */ /* 0x000f220000300800 */
[----:B------:R-:W-:-:S03]  /*2d070*/  IMAD.MOV.U32 R21, RZ, RZ, R24 ;  /* 0x000000ffff157224 */ /* 0x000fc600078e0018 */
[----:B------:R-:W4:Y:S04]  /*2d080*/  LDL.LU R24, [R1+0x4344] ;  /* 0x0043440001187983 */ /* 0x000f280000300800 */
[----:B------:R-:W4:Y:S04]  /*2d090*/  LDL.LU R25, [R1+0x4340] ;  /* 0x0043400001197983 */ /* 0x000f280000300800 */
[----:B------:R-:W4:Y:S04]  /*2d0a0*/  LDL.LU R26, [R1+0x433c] ;  /* 0x00433c00011a7983 */ /* 0x000f280000300800 */
[----:B------:R0:W-:Y:S04]  /*2d0b0*/  STL.64 [R1+0x42d0], R22 ;  /* 0x0042d01601007387 */ /* 0x0001e80000100a00 */
[----:B------:R1:W-:Y:S01]  /*2d0c0*/  STL.64 [R1+0x42c8], R20 ;  /* 0x0042c81401007387 */ /* 0x0003e20000100a00 */
[----:B0-----:R-:W-:-:S02]  /*2d0d0*/  MOV R22, R28 ;  /* 0x0000001c00167202 */ /* 0x001fc40000000f00 */
[----:B-1----:R-:W-:Y:S01]  /*2d0e0*/  MOV R20, R27 ;  /* 0x0000001b00147202 */ /* 0x002fe20000000f00 */
[----:B------:R-:W-:Y:S01]  /*2d0f0*/  IMAD.MOV.U32 R23, RZ, RZ, R9 ;  /* 0x000000ffff177224 */ /* 0x000fe200078e0009 */
[----:B------:R-:W4:Y:S01]  /*2d100*/  LDL.LU R27, [R1+0x4338] ;  /* 0x00433800011b7983 */ /* 0x000f220000300800 */
[----:B------:R-:W-:-:S03]  /*2d110*/  IMAD.MOV.U32 R21, RZ, RZ, R8 ;  /* 0x000000ffff157224 */ /* 0x000fc600078e0008 */
[----:B------:R-:W5:Y:S04]  /*2d120*/  LDL.LU R8, [R1+0x4334] ;  /* 0x0043340001087983 */ /* 0x000f680000300800 */
[----:B------:R-:W4:Y:S04]  /*2d130*/  LDL.LU R28, [R1+0x4330] ;  /* 0x00433000011c7983 */ /* 0x000f280000300800 */
[----:B------:R-:W4:Y:S04]  /*2d140*/  LDL.LU R9, [R1+0x432c] ;  /* 0x00432c0001097983 */ /* 0x000f280000300800 */
[----:B------:R0:W-:Y:S04]  /*2d150*/  STL.64 [R1+0x42f0], R22 ;  /* 0x0042f01601007387 */ /* 0x0001e80000100a00 */
[----:B------:R1:W-:Y:S01]  /*2d160*/  STL.64 [R1+0x42e8], R20 ;  /* 0x0042e81401007387 */ /* 0x0003e20000100a00 */
[----:B0-----:R-:W-:Y:S01]  /*2d170*/  MOV R22, R6 ;  /* 0x0000000600167202 */ /* 0x001fe20000000f00 */
[----:B------:R-:W-:Y:S01]  /*2d180*/  IMAD.MOV.U32 R23, RZ, RZ, R2 ;  /* 0x000000ffff177224 */ /* 0x000fe200078e0002 */
[----:B-1----:R-:W-:Y:S01]  /*2d190*/  MOV R20, R29 ;  /* 0x0000001d00147202 */ /* 0x002fe20000000f00 */
[----:B------:R-:W-:-:S03]  /*2d1a0*/  IMAD.MOV.U32 R21, RZ, RZ, R7 ;  /* 0x000000ffff157224 */ /* 0x000fc600078e0007 */
[----:B------:R-:W-:Y:S04]  /*2d1b0*/  STL.64 [R1+0x4310], R22 ;  /* 0x0043101601007387 */ /* 0x000fe80000100a00 */
[----:B------:R-:W-:Y:S04]  /*2d1c0*/  STL.64 [R1+0x4308], R20 ;  /* 0x0043081401007387 */ /* 0x000fe80000100a00 */
[----:B--2---:R-:W-:Y:S04]  /*2d1d0*/  STL.64 [R1+0x42a0], R18 ;  /* 0x0042a01201007387 */ /* 0x004fe80000100a00 */
[----:B---3--:R0:W-:Y:S04]  /*2d1e0*/  STL.64 [R1+0x4298], R16 ;  /* 0x0042981001007387 */ /* 0x0081e80000100a00 */
[----:B0-----:R-:W2:Y:S04]  /*2d1f0*/  LDL.LU R16, [R1+0x160] ;  /* 0x0001600001107983 */ /* 0x001ea80000300800 */
[----:B------:R-:W2:Y:S01]  /*2d200*/  LDL.LU R17, [R1+0x164] ;  /* 0x0001640001117983 */ /* 0x000ea20000300800 */
[----:B-----5:R-:W-:Y:S01]  /*2d210*/  IMAD.MOV.U32 R19, RZ, RZ, R8 ;  /* 0x000000ffff137224 */ /* 0x020fe200078e0008 */
[----:B----4-:R-:W-:-:S02]  /*2d220*/  MOV R18, R28 ;  /* 0x0000001c00127202 */ /* 0x010fc40000000f00 */
[----:B------:R-:W3:Y:S04]  /*2d230*/  LDL.LU R28, [R1+0x4328] ;  /* 0x00432800011c7983 */ /* 0x000ee80000300800 */
[----:B------:R-:W4:Y:S04]  /*2d240*/  LDL.LU R8, [R1+0x4324] ;  /* 0x0043240001087983 */ /* 0x000f280000300800 */
[----:B------:R-:W5:Y:S04]  /*2d250*/  LDL.LU R20, [R1+0x1b0] ;  /* 0x0001b00001147983 */ /* 0x000f680000300800 */
[----:B------:R-:W5:Y:S04]  /*2d260*/  LDL.LU R21, [R1+0x1b4] ;  /* 0x0001b40001157983 */ /* 0x000f680000300800 */
[----:B------:R-:W5:Y:S04]  /*2d270*/  LDL.LU R22, [R1+0x1b8] ;  /* 0x0001b80001167983 */ /* 0x000f680000300800 */
[----:B------:R-:W5:Y:S04]  /*2d280*/  LDL.LU R23, [R1+0x1bc] ;  /* 0x0001bc0001177983 */ /* 0x000f680000300800 */
[----:B------:R-:W-:Y:S04]  /*2d290*/  STL.64 [R1+0x42c0], R18 ;  /* 0x0042c01201007387 */ /* 0x000fe80000100a00 */
[----:B--2---:R0:W-:Y:S02]  /*2d2a0*/  STL.64 [R1+0x42b8], R16 ;  /* 0x0042b81001007387 */ /* 0x0041e40000100a00 */
[----:B0-----:R-:W-:-:S02]  /*2d2b0*/  MOV R16, R9 ;  /* 0x0000000900107202 */ /* 0x001fc40000000f00 */
[----:B------:R-:W2:Y:S04]  /*2d2c0*/  LDL.LU R9, [R1+0x4320] ;  /* 0x0043200001097983 */ /* 0x000ea80000300800 */
[----:B------:R-:W2:Y:S04]  /*2d2d0*/  LDL.LU R17, [R1+0x174] ;  /* 0x0001740001117983 */ /* 0x000ea80000300800 */
[----:B------:R-:W2:Y:S04]  /*2d2e0*/  LDL.LU R18, [R1+0x178] ;  /* 0x0001780001127983 */ /* 0x000ea80000300800 */
[----:B------:R-:W2:Y:S04]  /*2d2f0*/  LDL.LU R19, [R1+0x17c] ;  /* 0x00017c0001137983 */ /* 0x000ea80000300800 */
[----:B---3--:R-:W-:Y:S04]  /*2d300*/  LDSM.16.MT88.4 R12, [R28+UR5+0x28000] ;  /* 0x028000051c0c783b */ /* 0x008fe80008004200 */
[----:B--2---:R-:W-:Y:S04]  /*2d310*/  STL.64 [R1+0x42e0], R18 ;  /* 0x0042e01201007387 */ /* 0x004fe80000100a00 */
[----:B------:R4:W-:Y:S02]  /*2d320*/  STL.64 [R1+0x42d8], R16 ;  /* 0x0042d81001007387 */ /* 0x0009e40000100a00 */
[----:B----4-:R-:W-:Y:S01]  /*2d330*/  IMAD.MOV.U32 R16, RZ, RZ, R8 ;  /* 0x000000ffff107224 */ /* 0x010fe200078e0008 */
[----:B------:R-:W-:Y:S01]  /*2d340*/  MOV R17, R9 ;  /* 0x0000000900117202 */ /* 0x000fe20000000f00 */
[----:B------:R-:W2:Y:S04]  /*2d350*/  LDL.LU R8, [R1+0x431c] ;  /* 0x00431c0001087983 */ /* 0x000ea80000300800 */
[----:B------:R-:W3:Y:S04]  /*2d360*/  LDL.LU R9, [R1+0x4318] ;  /* 0x0043180001097983 */ /* 0x000ee80000300800 */
[----:B------:R-:W4:Y:S04]  /*2d370*/  LDL.LU R18, [R1+0x198] ;  /* 0x0001980001127983 */ /* 0x000f280000300800 */
[----:B------:R-:W4:Y:S01]  /*2d380*/  LDL.LU R19, [R1+0x19c] ;  /* 0x00019c0001137983 */ /* 0x000f220000300800 */
[----:B-----5:R-:W-:Y:S03]  /*2d390*/  HMMA.16816.F32 R24, R24, R4, R20 ;  /* 0x000000041818723c */ /* 0x020fe60000001814 */
[----:B----4-:R3:W-:Y:S02]  /*2d3a0*/  STL.64 [R1+0x4300], R18 ;  /* 0x0043001201007387 */ /* 0x0107e40000100a00 */
[----:B---3--:R-:W-:Y:S01]  /*2d3b0*/  IMAD.MOV.U32 R18, RZ, RZ, R9 ;  /* 0x000000ffff127224 */ /* 0x008fe200078e0009 */
[----:B--2---:R-:W-:-:S02]  /*2d3c0*/  MOV R19, R8 ;  /* 0x0000000800137202 */ /* 0x004fc40000000f00 */
[----:B------:R-:W0:Y:S04]  /*2d3d0*/  LDSM.16.MT88.4 R8, [R3+UR5+0x28180] ;  /* 0x028180050308783b */ /* 0x000e280008004200 */
[----:B------:R1:W-:Y:S04]  /*2d3e0*/  STL.64 [R1+0x42f8], R16 ;  /* 0x0042f81001007387 */ /* 0x0003e80000100a00 */
[----:B-1----:R-:W2:Y:S04]  /*2d3f0*/  LDL.LU R16, [R1+0x1a0] ;  /* 0x0001a00001107983 */ /* 0x002ea80000300800 */
        /* <DEDUP_REMOVED lines=18> */
[----:B------:R-:W-:Y:S01]  /*2d520*/  LDSM.16.MT88.4 R24, [R28+UR5+0x28080] ;  /* 0x028080051c18783b */ /* 0x000fe20008004200 */
[----:B--2---:R-:W-:Y:S03]  /*2d530*/  HMMA.16816.F32 R20, R20, R4, R16 ;  /* 0x000000041414723c */ /* 0x004fe60000001810 */
[----:B------:R-:W2:Y:S04]  /*2d540*/  LDL.LU.64 R18, [R1+0x4300] ;  /* 0x0043000001127983 */ /* 0x000ea80000300a00 */
[----:B------:R-:W2:-:S12]  /*2d550*/  LDL.LU.64 R16, [R1+0x42f8] ;  /* 0x0042f80001107983 */ /* 0x000e980000300a00 */
        /* <DEDUP_REMOVED lines=37> */
[----:B------:R1:W-:Y:S01]  /*2d7b0*/  STL.64 [R1+0x68], R22 ;  /* 0x0000681601007387 */ /* 0x0003e20000100a00 */
[----:B0-----:R-:W-:Y:S01]  /*2d7c0*/  IMAD.MOV.U32 R20, RZ, RZ, R0 ;  /* 0x000000ffff147224 */ /* 0x001fe200078e0000 */
[----:B------:R-:W-:Y:S02]  /*2d7d0*/  MOV R21, R2 ;  /* 0x0000000200157202 */ /* 0x000fe40000000f00 */
[----:B------:R-:W2:Y:S04]  /*2d7e0*/  LDL.LU R0, [R1+0x4270] ;  /* 0x0042700001007983 */ /* 0x000ea80000300800 */
[----:B------:R-:W5:Y:S01]  /*2d7f0*/  LDL.LU R2, [R1+0x426c] ;  /* 0x00426c0001027983 */ /* 0x000f620000300800 */
[----:B-1----:R-:W-:-:S03]  /*2d800*/  IMAD.MOV.U32 R22, RZ, RZ, R29 ;  /* 0x000000ffff167224 */ /* 0x002fc600078e001d */
[----:B------:R-:W2:Y:S01]  /*2d810*/  LDL.LU R29, [R1+0x4268] ;  /* 0x00426800011d7983 */ /* 0x000ea20000300800 */
        /* <DEDUP_REMOVED lines=12> */
[----:B------:R-:W-:Y:S01]  /*2d8e0*/  STL [R1+0x4224], R28 ;  /* 0x0042241c01007387 */ /* 0x000fe20000100800 */
        /* <DEDUP_REMOVED lines=10> */
[----:B------:R-:W4:-:S15]  /*2d990*/  LDL.LU R12, [R1+0xe0] ;  /* 0x0000e000010c7983 */ /* 0x000f1e0000300800 */
[----:B------:R-:W-:Y:S02]  /*2d9a0*/  NOP ;  /* 0x0000000000007918 */ /* 0x000fe40000000000 */
[----:B------:R-:W-:Y:S04]  /*2d9b0*/  STL.64 [R1+0x1c0], R8 ;  /* 0x0001c00801007387 */ /* 0x000fe80000100a00 */
[----:B------:R-:W-:Y:S04]  /*2d9c0*/  STL.64 [R1+0x1c8], R10 ;  /* 0x0001c80a01007387 */ /* 0x000fe80000100a00 */
[----:B------:R-:W4:Y:S04]  /*2d9d0*/  LDL.LU R13, [R1+0xe4] ;  /* 0x0000e400010d7983 */ /* 0x000f280000300800 */
[----:B------:R-:W4:Y:S04]  /*2d9e0*/  LDL.LU R14, [R1+0xe8] ;  /* 0x0000e800010e7983 */ /* 0x000f280000300800 */
[----:B------:R-:W4:Y:S04]  /*2d9f0*/  LDL.LU R15, [R1+0xec] ;  /* 0x0000ec00010f7983 */ /* 0x000f280000300800 */
[----:B-----5:R-:W0:Y:S01]  /*2da00*/  LDSM.16.MT88.4 R8, [R2+UR5+0x28000] ;  /* 0x028000050208783b */ /* 0x020e220008004200 */
[----:B------:R-:W-:-:S07]  /*2da10*/  MOV R23, R3 ;  /* 0x0000000300177202 */ /* 0x000fce0000000f00 */
[-C--:B---3--:R-:W-:Y:S01]  /*2da20*/  HMMA.16816.F32 R20, R20, R4.reuse, R16 ;  /* 0x000000041414723c */ /* 0x088fe20000001810 */
[----:B------:R-:W-:Y:S04]  /*2da30*/  LDSM.16.MT88.4 R16, [R2+UR5+0x28100] ;  /* 0x028100050210783b */ /* 0x000fe80008004200 */
[----:B0-----:R-:W-:Y:S04]  /*2da40*/  STL.64 [R1+0x4230], R10 ;  /* 0x0042300a01007387 */ /* 0x001fe80000100a00 */
[----:B------:R0:W-:Y:S04]  /*2da50*/  STL.64 [R1+0x4228], R8 ;  /* 0x0042280801007387 */ /* 0x0001e80000100a00 */
[----:B0-----:R-:W3:Y:S04]  /*2da60*/  LDL.LU R8, [R1+0x110] ;  /* 0x0001100001087983 */ /* 0x001ee80000300800 */
[----:B------:R-:W3:Y:S04]  /*2da70*/  LDL.LU R9, [R1+0x114] ;  /* 0x0001140001097983 */ /* 0x000ee80000300800 */
[----:B------:R-:W3:Y:S01]  /*2da80*/  LDL.LU R10, [R1+0x118] ;  /* 0x00011800010a7983 */ /* 0x000ee20000300800 */
[----:B----4-:R-:W-:Y:S03]  /*2da90*/  HMMA.16816.F32 R24, R24, R4, R12 ;  /* 0x000000041818723c */ /* 0x010fe6000000180c */
[----:B------:R-:W0:Y:S04]  /*2daa0*/  LDSM.16.MT88.4 R12, [R2+UR5+0x28080] ;  /* 0x02808005020c783b */ /* 0x000e280008004200 */
[----:B0-----:R0:W-:-:S12]  /*2dab0*/  STL.64 [R1+0x4210], R14 ;  /* 0x0042100e01007387 */ /* 0x0011d80000100a00 */
[----:B------:R-:W-:Y:S04]  /*2dac0*/  STL.64 [R1+0x1b0], R24 ;  /* 0x0001b01801007387 */ /* 0x000fe80000100a00 */
[----:B------:R-:W-:Y:S04]  /*2dad0*/  STL.64 [R1+0x1b8], R26 ;  /* 0x0001b81a01007387 */ /* 0x000fe80000100a00 */
[----:B------:R1:W-:Y:S04]  /*2dae0*/  STL.64 [R1+0x4208], R12 ;  /* 0x0042080c01007387 */ /* 0x0003e80000100a00 */
[----:B------:R-:W-:Y:S04]  /*2daf0*/  STL.64 [R1+0x1a0], R20 ;  /* 0x0001a01401007387 */ /* 0x000fe80000100a00 */
[----:B------:R-:W-:Y:S04]  /*2db00*/  STL.64 [R1+0x1a8], R22 ;  /* 0x0001a81601007387 */ /* 0x000fe80000100a00 */
[----:B------:R-:W4:Y:S01]  /*2db10*/  LDSM.16.MT88.4 R20, [R2+UR5+0x28180] ;  /* 0x028180050214783b */ /* 0x000f220008004200 */
[----:B0-----:R-:W-:Y:S01]  /*2db20*/  MOV R15, R16 ;  /* 0x00000010000f7202 */ /* 0x001fe20000000f00 */
[----:B------:R-:W-:Y:S01]  /*2db30*/  IMAD.MOV.U32 R14, RZ, RZ, R17 ;  /* 0x000000ffff0e7224 */ /* 0x000fe200078e0011 */
[----:B-1----:R-:W-:Y:S01]  /*2db40*/  MOV R13, R18 ;  /* 0x00000012000d7202 */ /* 0x002fe20000000f00 */
[----:B------:R-:W-:-:S02]  /*2db50*/  IMAD.MOV.U32 R12, RZ, RZ, R19 ;  /* 0x000000ffff0c7224 */ /* 0x000fc400078e0013 */
[----:B--2---:R-:W0:Y:S04]  /*2db60*/  LDSM.16.MT88.4 R16, [R0+UR5+0x2a000] ;  /* 0x02a000050010783b */ /* 0x004e280008004200 */
[----:B----4-:R0:W-:Y:S04]  /*2db70*/  STL.64 [R1+0x41d8], R22 ;  /* 0x0041d81601007387 */ /* 0x0101e80000100a00 */
[----:B------:R1:W-:Y:S01]  /*2db80*/  STL.64 [R1+0x41d0], R20 ;  /* 0x0041d01401007387 */ /* 0x0003e20000100a00 */
[----:B0-----:R-:W-:Y:S01]  /*2db90*/  MOV R23, R16 ;  /* 0x0000001000177202 */ /* 0x001fe20000000f00 */
[----:B------:R-:W-:Y:S01]  /*2dba0*/  IMAD.MOV.U32 R22, RZ, RZ, R17 ;  /* 0x000000ffff167224 */ /* 0x000fe200078e0011 */
[----:B-1----:R-:W-:Y:S01]  /*2dbb0*/  MOV R21, R18 ;  /* 0x0000001200157202 */ /* 0x002fe20000000f00 */
        /* <DEDUP_REMOVED lines=12> */
[----:B------:R-:W3:Y:S01]  /*2dc80*/  LDL.LU.64 R16, [R1+0x4238] ;  /* 0x0042380001107983 */ /* 0x000ee20000300a00 */
[----:B------:R-:W-:-:S07]  /*2dc90*/  IMAD.MOV.U32 R11, RZ, RZ, R29 ;  /* 0x000000ffff0b7224 */ /* 0x000fce00078e001d */
[----:B---3--:R-:W-:Y:S01]  /*2dca0*/  HMMA.16816.F32 R16, R16, R4, R8 ;  /* 0x000000041010723c */ /* 0x008fe20000001808 */
[----:B------:R-:W2:Y:S04]  /*2dcb0*/  LDL.LU.64 R10, [R1+0x4230] ;  /* 0x00423000010a7983 */ /* 0x000ea80000300a00 */
[----:B------:R-:W2:-:S14]  /*2dcc0*/  LDL.LU.64 R8, [R1+0x4228] ;  /* 0x0042280001087983 */ /* 0x000e9c0000300a00 */
[----:B------:R-:W-:Y:S04]  /*2dcd0*/  STL.64 [R1+0x180], R16 ;  /* 0x0001801001007387 */ /* 0x000fe80000100a00 */
[----:B------:R-:W-:Y:S01]  /*2dce0*/  STL [R1+0x188], R18 ;  /* 0x0001881201007387 */ /* 0x000fe20000100800 */
[----:B------:R-:W-:-:S03]  /*2dcf0*/  MOV R29, R19 ;  /* 0x00000013001d7202 */ /* 0x000fc60000000f00 */
[----:B------:R-:W0:Y:S04]  /*2dd00*/  LDSM.16.MT88.4 R16, [R0+UR5+0x2a180] ;  /* 0x02a180050010783b */ /* 0x000e280008004200 */
[----:B------:R-:W-:Y:S04]  /*2dd10*/  STL [R1+0x4134], R29 ;  /* 0x0041341d01007387 */ /* 0x000fe80000100800 */
[----:B0-----:R-:W-:Y:S04]  /*2dd20*/  STL.64 [R1+0x4178], R18 ;  /* 0x0041781201007387 */ /* 0x001fe80000100a00 */
[----:B------:R0:W-:Y:S02]  /*2dd30*/  STL.64 [R1+0x4170], R16 ;  /* 0x0041701001007387 */ /* 0x0001e40000100a00 */
[----:B0-----:R-:W-:Y:S01]  /*2dd40*/  IMAD.MOV.U32 R16, RZ, RZ, R28 ;  /* 0x000000ffff107224 */ /* 0x001fe200078e001c */
[----:B------:R-:W-:Y:S01]  /*2dd50*/  MOV R17, R7 ;  /* 0x0000000700117202 */ /* 0x000fe20000000f00 */
[----:B------:R-:W3:Y:S04]  /*2dd60*/  LDL.LU R28, [R1+0x4224] ;  /* 0x00422400011c7983 */ /* 0x000ee80000300800 */
[----:B------:R-:W4:Y:S01]  /*2dd70*/  LDL.LU R7, [R1+0x4220] ;  /* 0x0042200001077983 */ /* 0x000f220000300800 */
[----:B------:R-:W-:Y:S01]  /*2dd80*/  IMAD.MOV.U32 R18, RZ, RZ, R6 ;  /* 0x000000ffff127224 */ /* 0x000fe200078e0006 */
[----:B------:R-:W-:-:S02]  /*2dd90*/  MOV R19, R3 ;  /* 0x0000000300137202 */ /* 0x000fc40000000f00 */
[----:B------:R-:W5:Y:S04]  /*2dda0*/  LDL.LU R6, [R1+0x421c] ;  /* 0x00421c0001067983 */ /* 0x000f680000300800 */
[----:B------:R-:W2:Y:S04]  /*2ddb0*/  LDL.LU R3, [R1+0x4218] ;  /* 0x0042180001037983 */ /* 0x000ea80000300800 */
        /* <DEDUP_REMOVED lines=11> */
[----:B------:R-:W-:Y:S01]  /*2de70*/  MOV R19, R20 ;  /* 0x0000001400137202 */ /* 0x000fe20000000f00 */
[----:B------:R-:W-:Y:S01]  /*2de80*/  IMAD.MOV.U32 R22, RZ, RZ, R13 ;  /* 0x000000ffff167224 */ /* 0x000fe200078e000d */
[----:B------:R-:W-:Y:S01]  /*2de90*/  MOV R23, R12 ;  /* 0x0000000c00177202 */ /* 0x000fe20000000f00 */
[----:B------:R-:W-:Y:S01]  /*2dea0*/  IMAD.MOV.U32 R20, RZ, RZ, R15 ;  /* 0x000000ffff147224 */ /* 0x000fe200078e000f */
[----:B------:R-:W-:Y:S01]  /*2deb0*/  MOV R21, R14 ;  /* 0x0000000e00157202 */ /* 0x000fe20000000f00 */
[----:B------:R-:W3:Y:S04]  /*2dec0*/  LDL.LU R12, [R1+0x120] ;  /* 0x00012000010c7983 */ /* 0x000ee80000300800 */
[----:B------:R-:W3:Y:S04]  /*2ded0*/  LDL.LU R13, [R1+0x124] ;  /* 0x00012400010d7983 */ /* 0x000ee80000300800 */
[----:B------:R-:W3:Y:S04]  /*2dee0*/  LDL.LU R14, [R1+0x128] ;  /* 0x00012800010e7983 */ /* 0x000ee80000300800 */
[----:B------:R-:W3:Y:S04]  /*2def0*/  LDL.LU R15, [R1+0x12c] ;  /* 0x00012c00010f7983 */ /* 0x000ee80000300800 */
[----:B------:R-:W-:Y:S04]  /*2df00*/  STL.64 [R1+0x41f8], R22 ;  /* 0x0041f81601007387 */ /* 0x000fe80000100a00 */
[----:B------:R-:W-:Y:S04]  /*2df10*/  STL.64 [R1+0x41f0], R20 ;  /* 0x0041f01401007387 */ /* 0x000fe80000100a00 */
[----:B------:R-:W-:Y:S04]  /*2df20*/  STL.64 [R1+0x41c8], R18 ;  /* 0x0041c81201007387 */ /* 0x000fe80000100a00 */
[----:B------:R0:W-:Y:S04]  /*2df30*/  STL.64 [R1+0x41c0], R16 ;  /* 0x0041c01001007387 */ /* 0x0001e80000100a00 */
[----:B0-----:R-:W3:Y:S04]  /*2df40*/  LDL.LU R16, [R1+0xb0] ;  /* 0x0000b00001107983 */ /* 0x001ee80000300800 */
[----:B------:R-:W3:Y:S04]  /*2df50*/  LDL.LU R17, [R1+0xb4] ;  /* 0x0000b40001117983 */ /* 0x000ee80000300800 */
[----:B------:R-:W3:Y:S04]  /*2df60*/  LDL.LU R18, [R1+0xb8] ;  /* 0x0000b80001127983 */ /* 0x000ee80000300800 */
[----:B------:R-:W3:Y:S04]  /*2df70*/  LDL.LU R19, [R1+0xbc] ;  /* 0x0000bc0001137983 */ /* 0x000ee80000300800 */
[----:B------:R-:W4:Y:S04]  /*2df80*/  LDL.LU R20, [R1+0xf0] ;  /* 0x0000f00001147983 */ /* 0x000f280000300800 */
[----:B------:R-:W4:Y:S04]  /*2df90*/  LDL.LU R21, [R1+0xf4] ;  /* 0x0000f40001157983 */ /* 0x000f280000300800 */
[----:B------:R-:W4:Y:S04]  /*2dfa0*/  LDL.LU R22, [R1+0xf8] ;  /* 0x0000f80001167983 */ /* 0x000f280000300800 */
[----:B------:R-:W4:Y:S04]  /*2dfb0*/  LDL.LU R23, [R1+0xfc] ;  /* 0x0000fc0001177983 */ /* 0x000f280000300800 */
[----:B--2---:R-:W0:Y:S04]  /*2dfc0*/  LDSM.16.MT88.4 R24, [R3+UR5+0x2a000] ;  /* 0x02a000050318783b */ /* 0x004e280008004200 */
[----:B---3--:R-:W-:Y:S04]  /*2dfd0*/  STL.64 [R1+0x41e8], R18 ;  /* 0x0041e81201007387 */ /* 0x008fe80000100a00 */
[----:B------:R1:W-:Y:S04]  /*2dfe0*/  STL.64 [R1+0x41e0], R16 ;  /* 0x0041e01001007387 */ /* 0x0003e80000100a00 */
        /* <DEDUP_REMOVED lines=15> */
[----:B------:R-:W3:Y:S01]  /*2e0e0*/  LDL.LU R27, [R1+0x9c] ;  /* 0x00009c00011b7983 */ /* 0x000ee20000300800 */
[----:B------:R-:W-:Y:S03]  /*2e0f0*/  HMMA.16816.F32 R8, R8, R4, R12 ;  /* 0x000000040808723c */ /* 0x000fe6000000180c */
[----:B---3--:R-:W-:Y:S04]  /*2e100*/  STL.64 [R1+0x41b8], R26 ;  /* 0x0041b81a01007387 */ /* 0x008fe80000100a00 */
        /* <DEDUP_REMOVED lines=12> */
[----:B-----5:R-:W-:-:S03]  /*2e1d0*/  IMAD.MOV.U32 R10, RZ, RZ, R6 ;  /* 0x000000ffff0a7224 */ /* 0x020fc600078e0006 */
[----:B0-----:R-:W5:Y:S04]  /*2e1e0*/  LDL.LU R8, [R1+0x70] ;  /* 0x0000700001087983 */ /* 0x001f680000300800 */
[----:B------:R-:W5:Y:S04]  /*2e1f0*/  LDL.LU R9, [R1+0x74] ;  /* 0x0000740001097983 */ /* 0x000f680000300800 */
[----:B------:R-:W2:Y:S01]  /*2e200*/  LDL.LU R6, [R1+0x4204] ;  /* 0x0042040001067983 */ /* 0x000ea20000300800 */
[----:B----4-:R-:W-:-:S03]  /*2e210*/  MOV R11, R7 ;  /* 0x00000007000b7202 */ /* 0x010fc60000000f00 */
[----:B------:R-:W2:Y:S01]  /*2e220*/  LDL.LU R7, [R1+0x4200] ;  /* 0x0042000001077983 */ /* 0x000ea20000300800 */
[----:B---3--:R-:W-:Y:S03]  /*2e230*/  HMMA.16816.F32 R12, R12, R4, R20 ;  /* 0x000000040c0c723c */ /* 0x008fe60000001814 */
[----:B------:R-:W3:Y:S04]  /*2e240*/  LDL.LU.64 R22, [R1+0x41f8] ;  /* 0x0041f80001167983 */ /* 0x000ee80000300a00 */
[----:B------:R-:W3:-:S12]  /*2e250*/  LDL.LU.64 R20, [R1+0x41f0] ;  /* 0x0041f00001147983 */ /* 0x000ed80000300a00 */
[----:B------:R-:W-:Y:S04]  /*2e260*/  STL.64 [R1+0x160], R12 ;  /* 0x0001600c01007387 */ /* 0x000fe80000100a00 */
[----:B------:R-:W-:Y:S04]  /*2e270*/  STL.64 [R1+0x168], R14 ;  /* 0x0001680e01007387 */ /* 0x000fe80000100a00 */
[----:B------:R-:W-:Y:S01]  /*2e280*/  LDSM.16.MT88.4 R12, [R3+UR5+0x2a100] ;  /* 0x02a10005030c783b */ /* 0x000fe20008004200 */
        /* <DEDUP_REMOVED lines=8> */
[----:B------:R-:W2:Y:S04]  /*2e310*/  LDL.LU.64 R18, [R1+0x41c8] ;  /* 0x0041c80001127983 */ /* 0x000ea80000300a00 */
[----:B------:R-:W2:-:S13]  /*2e320*/  LDL.LU.64 R16, [R1+0x41c0] ;  /* 0x0041c00001107983 */ /* 0x000e9a0000300a00 */
[----:B------:R0:W-:Y:S04]  /*2e330*/  STL.64 [R1+0x130], R20 ;  /* 0x0001301401007387 */ /* 0x0001e80000100a00 */
[----:B------:R1:W-:Y:S04]  /*2e340*/  STL.64 [R1+0x138], R22 ;  /* 0x0001381601007387 */ /* 0x0003e80000100a00 */
[----:B0-----:R-:W3:Y:S04]  /*2e350*/  LDL.LU R20, [R1+0x40] ;  /* 0x0000400001147983 */ /* 0x001ee80000300800 */
[----:B------:R-:W3:Y:S04]  /*2e360*/  LDL.LU R21, [R1+0x44] ;  /* 0x0000440001157983 */ /* 0x000ee80000300800 */
[----:B-1----:R-:W3:Y:S04]  /*2e370*/  LDL.LU R22, [R1+0x48] ;  /* 0x0000480001167983 */ /* 0x002ee80000300800 */
[----:B------:R-:W3:Y:S01]  /*2e380*/  LDL.LU R23, [R1+0x4c] ;  /* 0x00004c0001177983 */ /* 0x000ee20000300800 */
        /* <DEDUP_REMOVED lines=12> */
[----:B0-----:R-:W3:Y:S04]  /*2e450*/  LDL.LU.64 R18, [R1+0x4188] ;  /* 0x0041880001127983 */ /* 0x001ee80000300a00 */
[----:B------:R-:W3:Y:S02]  /*2e460*/  LDL.LU.64 R16, [R1+0x4180] ;  /* 0x0041800001107983 */ /* 0x000ee40000300a00 */
[----:B---3--:R-:W-:-:S15]  /*2e470*/  HMMA.16816.F32 R16, R16, R6, R20 ;  /* 0x000000061010723c */ /* 0x008fde0000001814 */
[----:B------:R-:W-:-:S04]  /*2e480*/  NOP ;  /* 0x0000000000007918 */ /* 0x000fc80000000000 */
[----:B------:R-:W-:Y:S01]  /*2e490*/  IMAD.MOV.U32 R4, RZ, RZ, R16 ;  /* 0x000000ffff047224 */ /* 0x000fe200078e0010 */
[----:B------:R-:W-:Y:S01]  /*2e4a0*/  STL.64 [R1+0xd8], R18 ;  /* 0x0000d81201007387 */ /* 0x000fe20000100a00 */
[----:B------:R-:W-:-:S03]  /*2e4b0*/  MOV R5, R17 ;  /* 0x0000001100057202 */ /* 0x000fc60000000f00 */
[----:B------:R-:W0:Y:S04]  /*2e4c0*/  LDSM.16.MT88.4 R16, [R3+UR5+0x2a180] ;  /* 0x02a180050310783b */ /* 0x000e280008004200 */
[----:B------:R0:W-:Y:S04]  /*2e4d0*/  STL [R1+0x4080], R5 ;  /* 0x0040800501007387 */ /* 0x0001e80000100800 */
[----:B------:R1:W-:Y:S01]  /*2e4e0*/  STL [R1+0x407c], R4 ;  /* 0x00407c0401007387 */ /* 0x0003e20000100800 */
[----:B0-----:R-:W-:Y:S01]  /*2e4f0*/  IMAD.MOV.U32 R5, RZ, RZ, R18 ;  /* 0x000000ffff057224 */ /* 0x001fe200078e0012 */
[----:B-1----:R-:W-:Y:S01]  /*2e500*/  MOV R4, R19 ;  /* 0x0000001300047202 */ /* 0x002fe20000000f00 */
[----:B------:R-:W-:Y:S01]  /*2e510*/  IMAD.MOV.U32 R21, RZ, RZ, R16 ;  /* 0x000000ffff157224 */ /* 0x000fe200078e0010 */
[----:B------:R-:W-:Y:S01]  /*2e520*/  MOV R20, R17 ;  /* 0x0000001100147202 */ /* 0x000fe20000000f00 */
[----:B------:R-:W2:Y:S04]  /*2e530*/  LDL.LU.64 R18, [R1+0x4178] ;  /* 0x0041780001127983 */ /* 0x000ea80000300a00 */
[----:B------:R-:W2:Y:S04]  /*2e540*/  LDL.LU.64 R16, [R1+0x4170] ;  /* 0x0041700001107983 */ /* 0x000ea80000300a00 */
[----:B------:R-:W-:Y:S01]  /*2e550*/  STL [R1+0x4070], R3 ;  /* 0x0040700301007387 */ /* 0x000fe20000100800 */
[----:B--2---:R-:W-:Y:S03]  /*2e560*/  HMMA.16816.F32 R16, R16, R6, R24 ;  /* 0x000000061010723c */ /* 0x004fe60000001818 */
[----:B------:R-:W5:Y:S04]  /*2e570*/  LDL.LU.64 R26, [R1+0x4168] ;  /* 0x00416800011a7983 */ /* 0x000f680000300a00 */
[----:B------:R-:W5:-:S12]  /*2e580*/  LDL.LU.64 R24, [R1+0x4160] ;  /* 0x0041600001187983 */ /* 0x000f580000300a00 */
[----:B------:R0:W-:Y:S04]  /*2e590*/  STL.64 [R1+0x140], R16 ;  /* 0x0001401001007387 */ /* 0x0001e80000100a00 */
[----:B------:R1:W-:Y:S04]  /*2e5a0*/  STL.64 [R1+0x148], R18 ;  /* 0x0001481201007387 */ /* 0x0003e80000100a00 */
[----:B0-----:R-:W2:Y:S04]  /*2e5b0*/  LDL.LU R16, [R1+0x50] ;  /* 0x0000500001107983 */ /* 0x001ea80000300800 */
[----:B------:R-:W2:Y:S04]  /*2e5c0*/  LDL.LU R17, [R1+0x54] ;  /* 0x0000540001117983 */ /* 0x000ea80000300800 */
[----:B-1----:R-:W2:Y:S04]  /*2e5d0*/  LDL.LU R18, [R1+0x58] ;  /* 0x0000580001127983 */ /* 0x002ea80000300800 */
[----:B------:R-:W2:Y:S01]  /*2e5e0*/  LDL.LU R19, [R1+0x5c] ;  /* 0x00005c0001137983 */ /* 0x000ea20000300800 */
[----:B-----5:R-:W-:Y:S03]  /*2e5f0*/  HMMA.16816.F32 R24, R24, R6, R8 ;  /* 0x000000061818723c */ /* 0x020fe60000001808 */
[----:B------:R-:W3:Y:S04]  /*2e600*/  LDL.LU.64 R10, [R1+0x4158] ;  /* 0x00415800010a7983 */ /* 0x000ee80000300a00 */
[----:B------:R-:W3:-:S12]  /*2e610*/  LDL.LU.64 R8, [R1+0x4150] ;  /* 0x0041500001087983 */ /* 0x000ed80000300a00 */
[----:B------:R-:W-:Y:S04]  /*2e620*/  STL.64 [R1+0x120], R24 ;  /* 0x0001201801007387 */ /* 0x000fe80000100a00 */
[----:B------:R-:W-:Y:S04]  /*2e630*/  STL.64 [R1+0x128], R26 ;  /* 0x0001281a01007387 */ /* 0x000fe80000100a00 */
[----:B------:R-:W0:Y:S02]  /*2e640*/  LDSM.16.MT88.4 R24, [R28+UR5+0x2a000] ;  /* 0x02a000051c18783b */ /* 0x000e240008004200 */
[----:B0-----:R-:W-:-:S02]  /*2e650*/  IMAD.MOV.U32 R29, RZ, RZ, R26 ;  /* 0x000000ffff1d7224 */ /* 0x001fc400078e001a */
[----:B------:R0:W-:Y:S04]  /*2e660*/  STL.64 [R1+0x30], R24 ;  /* 0x0000301801007387 */ /* 0x0001e80000100a00 */
[----:B------:R-:W-:Y:S04]  /*2e670*/  STL [R1+0x4144], R29 ;  /* 0x0041441d01007387 */ /* 0x000fe80000100800 */
[----:B------:R1:W-:Y:S04]  /*2e680*/  STL [R1+0x4140], R27 ;  /* 0x0041401b01007387 */ /* 0x0003e80000100800 */
[----:B0-----:R-:W3:Y:S04]  /*2e690*/  LDL.LU R24, [R1+0x60] ;  /* 0x0000600001187983 */ /* 0x001ee80000300800 */
[----:B------:R-:W3:Y:S04]  /*2e6a0*/  LDL.LU R25, [R1+0x64] ;  /* 0x0000640001197983 */ /* 0x000ee80000300800 */
[----:B------:R-:W3:Y:S04]  /*2e6b0*/  LDL.LU R26, [R1+0x68] ;  /* 0x00006800011a7983 */ /* 0x000ee80000300800 */
[----:B-1----:R-:W3:Y:S01]  /*2e6c0*/  LDL.LU R27, [R1+0x6c] ;  /* 0x00006c00011b7983 */ /* 0x002ee20000300800 */
[-C--:B--2---:R-:W-:Y:S03]  /*2e6d0*/  HMMA.16816.F32 R12, R12, R6.reuse, R16 ;  /* 0x000000060c0c723c */ /* 0x084fe60000001810 */
[----:B------:R-:W-:Y:S05]  /*2e6e0*/  LDSM.16.MT88.4 R16, [R2+UR5+0x2a100] ;  /* 0x02a100050210783b */ /* 0x000fea0008004200 */
[----:B---3--:R-:W-:Y:S01]  /*2e6f0*/  HMMA.16816.F32 R24, R8, R6, R24 ;  /* 0x000000060818723c */ /* 0x008fe20000001818 */
[----:B------:R-:W0:-:S15]  /*2e700*/  LDSM.16.MT88.4 R8, [R28+UR5+0x2a080] ;  /* 0x02a080051c08783b */ /* 0x000e1e0008004200 */
[----:B------:R-:W-:-:S03]  /*2e710*/  NOP ;  /* 0x0000000000007918 */ /* 0x000fc60000000000 */
[----:B------:R-:W-:Y:S04]  /*2e720*/  STL.64 [R1+0x100], R24 ;  /* 0x0001001801007387 */ /* 0x000fe80000100a00 */
[----:B------:R0:W-:Y:S02]  /*2e730*/  STL.64 [R1+0x108], R26 ;  /* 0x0001081a01007387 */ /* 0x0001e40000100a00 */
[----:B0-----:R-:W-:Y:S01]  /*2e740*/  MOV R26, R8 ;  /* 0x00000008001a7202 */ /* 0x001fe20000000f00 */
[----:B------:R-:W-:Y:S01]  /*2e750*/  IMAD.MOV.U32 R25, RZ, RZ, R9 ;  /* 0x000000ffff197224 */ /* 0x000fe200078e0009 */
[----:B------:R-:W-:Y:S01]  /*2e760*/  MOV R24, R10 ;  /* 0x0000000a00187202 */ /* 0x000fe20000000f00 */
[----:B------:R-:W-:Y:S02]  /*2e770*/  IMAD.MOV.U32 R3, RZ, RZ, R11 ;  /* 0x000000ffff037224 */ /* 0x000fe400078e000b */
[----:B------:R-:W0:Y:S04]  /*2e780*/  LDSM.16.MT88.4 R8, [R28+UR5+0x2a100] ;  /* 0x02a100051c08783b */ /* 0x000e280008004200 */
[----:B------:R-:W-:Y:S04]  /*2e790*/  STL [R1+0x414c], R3 ;  /* 0x00414c0301007387 */ /* 0x000fe80000100800 */
[----:B------:R-:W-:Y:S04]  /*2e7a0*/  STL [R1+0x4148], R24 ;  /* 0x0041481801007387 */ /* 0x000fe80000100800 */
[----:B------:R1:W-:Y:S04]  /*2e7b0*/  STL [R1+0x413c], R26 ;  /* 0x00413c1a01007387 */ /* 0x0003e80000100800 */
[----:B------:R2:W-:Y:S01]  /*2e7c0*/  STL [R1+0x4138], R25 ;  /* 0x0041381901007387 */ /* 0x0005e20000100800 */
[----:B0-----:R-:W-:Y:S01]  /*2e7d0*/  MOV R29, R8 ;  /* 0x00000008001d7202 */ /* 0x001fe20000000f00 */
[----:B------:R-:W-:Y:S01]  /*2e7e0*/  IMAD.MOV.U32 R27, RZ, RZ, R9 ;  /* 0x000000ffff1b7224 */ /* 0x000fe200078e0009 */
[----:B-1----:R-:W-:Y:S01]  /*2e7f0*/  MOV R26, R10 ;  /* 0x0000000a001a7202 */ /* 0x002fe20000000f00 */
[----:B--2---:R-:W-:-:S02]  /*2e800*/  IMAD.MOV.U32 R25, RZ, RZ, R11 ;  /* 0x000000ffff197224 */ /* 0x004fc400078e000b */
[----:B------:R-:W0:Y:S04]  /*2e810*/  LDSM.16.MT88.4 R8, [R28+UR5+0x2a180] ;  /* 0x02a180051c08783b */ /* 0x000e280008004200 */
[----:B------:R-:W-:Y:S04]  /*2e820*/  STL.64 [R1+0xe0], R12 ;  /* 0x0000e00c01007387 */ /* 0x000fe80000100a00 */
[----:B------:R-:W-:Y:S04]  /*2e830*/  STL.64 [R1+0xe8], R14 ;  /* 0x0000e80e01007387 */ /* 0x000fe80000100a00 */
[----:B------:R-:W-:Y:S01]  /*2e840*/  LDSM.16.MT88.4 R12, [R2+UR5+0x2a080] ;  /* 0x02a08005020c783b */ /* 0x000fe20008004200 */
[----:B0-----:R-:W-:-:S03]  /*2e850*/  MOV R3, R10 ;  /* 0x0000000a00037202 */ /* 0x001fc60000000f00 */
[----:B------:R-:W-:Y:S01]  /*2e860*/  STL.64 [R1], R8 ;  /* 0x0000000801007387 */ /* 0x000fe20000100a00 */
[----:B------:R-:W-:-:S03]  /*2e870*/  IMAD.MOV.U32 R24, RZ, RZ, R11 ;  /* 0x000000ffff187224 */ /* 0x000fc600078e000b */
[----:B------:R-:W0:Y:S04]  /*2e880*/  LDSM.16.MT88.4 R8, [R2+UR5+0x2a000] ;  /* 0x02a000050208783b */ /* 0x000e280008004200 */
[----:B------:R-:W-:Y:S04]  /*2e890*/  STL [R1+0x4074], R28 ;  /* 0x0040741c01007387 */ /* 0x000fe80000100800 */
[----:B0-----:R-:W-:Y:S04]  /*2e8a0*/  STL.64 [R1+0x40c8], R10 ;  /* 0x0040c80a01007387 */ /* 0x001fe80000100a00 */
[----:B------:R-:W-:Y:S04]  /*2e8b0*/  STL.64 [R1+0x40c0], R8 ;  /* 0x0040c00801007387 */ /* 0x000fe80000100a00 */
[----:B------:R-:W-:Y:S04]  /*2e8c0*/  STL [R1+0x40a8], R15 ;  /* 0x0040a80f01007387 */ /* 0x000fe80000100800 */
[----:B------:R-:W-:Y:S04]  /*2e8d0*/  STL [R1+0x4118], R14 ;  /* 0x0041180e01007387 */ /* 0x000fe80000100800 */
        /* <DEDUP_REMOVED lines=9> */
[----:B------:R-:W0:Y:S04]  /*2e970*/  LDSM.16.MT88.4 R20, [R2+UR5+0x2a180] ;  /* 0x02a180050214783b */ /* 0x000e280008004200 */
[----:B------:R-:W-:Y:S04]  /*2e980*/  STL.64 [R1+0x40a0], R18 ;  /* 0x0040a01201007387 */ /* 0x000fe80000100a00 */
[----:B------:R-:W-:Y:S04]  /*2e990*/  STL.64 [R1+0x4098], R16 ;  /* 0x0040981001007387 */ /* 0x000fe80000100a00 */
[----:B0-----:R-:W-:Y:S04]  /*2e9a0*/  STL.64 [R1+0x4090], R22 ;  /* 0x0040901601007387 */ /* 0x001fe80000100a00 */
[----:B------:R-:W-:Y:S04]  /*2e9b0*/  STL.64 [R1+0x4088], R20 ;  /* 0x0040881401007387 */ /* 0x000fe80000100a00 */
[----:B------:R-:W-:Y:S01]  /*2e9c0*/  STL [R1+0x4048], R2 ;  /* 0x0040480201007387 */ /* 0x000fe20000100800 */
[----:B--2---:R-:W-:Y:S03]  /*2e9d0*/  HMMA.16816.F32 R12, R8, R6, R12 ;  /* 0x00000006080c723c */ /* 0x004fe6000000180c */
[----:B------:R-:W0:-:S15]  /*2e9e0*/  LDSM.16.MT88.4 R8, [R0+UR5+0x2c000] ;  /* 0x02c000050008783b */ /* 0x000e1e0008004200 */
[----:B------:R-:W-:Y:S01]  /*2e9f0*/  NOP ;  /* 0x0000000000007918 */ /* 0x000fe20000000000 */
[----:B------:R-:W-:Y:S04]  /*2ea00*/  STL.64 [R1+0xc0], R12 ;  /* 0x0000c00c01007387 */ /* 0x000fe80000100a00 */
[----:B------:R-:W-:Y:S04]  /*2ea10*/  STL.64 [R1+0xc8], R14 ;  /* 0x0000c80e01007387 */ /* 0x000fe80000100a00 */
[----:B0-----:R0:W-:Y:S04]  /*2ea20*/  STL.64 [R1+0x40], R8 ;  /* 0x0000400801007387 */ /* 0x0011e80000100a00 */
[----:B------:R-:W2:Y:S04]  /*2ea30*/  LDL.LU R16, [R1+0x160] ;  /* 0x0001600001107983 */ /* 0x000ea80000300800 */
[----:B------:R-:W2:Y:S04]  /*2ea40*/  LDL.LU R17, [R1+0x164] ;  /* 0x0001640001117983 */ /* 0x000ea80000300800 */
[----:B------:R-:W3:Y:S04]  /*2ea50*/  LDL.LU R18, [R1+0x168] ;  /* 0x0001680001127983 */ /* 0x000ee80000300800 */
[----:B------:R-:W3:Y:S04]  /*2ea60*/  LDL.LU R19, [R1+0x16c] ;  /* 0x00016c0001137983 */ /* 0x000ee80000300800 */
[----:B0-----:R-:W4:Y:S04]  /*2ea70*/  LDL.LU R8, [R1] ;  /* 0x0000000001087983 */ /* 0x001f280000300800 */
[----:B------:R-:W4:Y:S01]  /*2ea80*/  LDL.LU R9, [R1+0x4] ;  /* 0x0000040001097983 */ /* 0x000f220000300800 */
[----:B------:R-:W-:Y:S01]  /*2ea90*/  MOV R5, R10 ;  /* 0x0000000a00057202 */ /* 0x000fe20000000f00 */
[----:B------:R-:W-:Y:S01]  /*2eaa0*/  IMAD.MOV.U32 R4, RZ, RZ, R11 ;  /* 0x000000ffff047224 */ /* 0x000fe200078e000b */
[----:B------:R-:W-:Y:S01]  /*2eab0*/  MOV R10, R3 ;  /* 0x00000003000a7202 */ /* 0x000fe20000000f00 */
[----:B------:R-:W-:Y:S01]  /*2eac0*/  IMAD.MOV.U32 R11, RZ, RZ, R24 ;  /* 0x000000ffff0b7224 */ /* 0x000fe200078e0018 */
[----:B------:R-:W5:Y:S04]  /*2ead0*/  LDL.LU R3, [R1+0x414c] ;  /* 0x00414c0001037983 */ /* 0x000f680000300800 */
[----:B------:R-:W2:Y:S04]  /*2eae0*/  LDL.LU R24, [R1+0x4148] ;  /* 0x0041480001187983 */ /* 0x000ea80000300800 */
[----:B------:R0:W-:Y:S02]  /*2eaf0*/  STL.64 [R1+0x40e8], R10 ;  /* 0x0040e80a01007387 */ /* 0x0001e40000100a00 */
[----:B0-----:R-:W-:Y:S01]  /*2eb00*/  MOV R10, R26 ;  /* 0x0000001a000a7202 */ /* 0x001fe20000000f00 */
[----:B------:R-:W-:Y:S01]  /*2eb10*/  IMAD.MOV.U32 R11, RZ, RZ, R25 ;  /* 0x000000ffff0b7224 */ /* 0x000fe200078e0019 */
[----:B----4-:R0:W-:Y:S02]  /*2eb20*/  STL.64 [R1+0x40e0], R8 ;  /* 0x0040e00801007387 */ /* 0x0101e40000100a00 */
[----:B0-----:R-:W-:Y:S01]  /*2eb30*/  MOV R8, R29 ;  /* 0x0000001d00087202 */ /* 0x001fe20000000f00 */
[----:B------:R-:W-:Y:S01]  /*2eb40*/  IMAD.MOV.U32 R9, RZ, RZ, R27 ;  /* 0x000000ffff097224 */ /* 0x000fe200078e001b */
[----:B------:R-:W4:Y:S04]  /*2eb50*/  LDL.LU R29, [R1+0x4144] ;  /* 0x00414400011d7983 */ /* 0x000f280000300800 */
[----:B------:R-:W2:Y:S04]  /*2eb60*/  LDL.LU R27, [R1+0x4140] ;  /* 0x00414000011b7983 */ /* 0x000ea80000300800 */
[----:B------:R-:W2:Y:S04]  /*2eb70*/  LDL.LU R26, [R1+0x413c] ;  /* 0x00413c00011a7983 */ /* 0x000ea80000300800 */
[----:B------:R-:W2:Y:S04]  /*2eb80*/  LDL.LU R25, [R1+0x4138] ;  /* 0x0041380001197983 */ /* 0x000ea80000300800 */
[----:B------:R-:W2:Y:S04]  /*2eb90*/  LDL.LU R20, [R1+0x30] ;  /* 0x0000300001147983 */ /* 0x000ea80000300800 */
[----:B------:R-:W3:Y:S01]  /*2eba0*/  LDL.LU R21, [R1+0x34] ;  /* 0x0000340001157983 */ /* 0x000ee20000300800 */
[----:B----4-:R-:W-:-:S03]  /*2ebb0*/  MOV R22, R29 ;  /* 0x0000001d00167202 */ /* 0x010fc60000000f00 */
[----:B------:R-:W4:Y:S04]  /*2ebc0*/  LDL.LU R29, [R1+0x4134] ;  /* 0x00413400011d7983 */ /* 0x000f280000300800 */
[----:B------:R2:W-:Y:S04]  /*2ebd0*/  STL.64 [R1+0x4108], R10 ;  /* 0x0041080a01007387 */ /* 0x0005e80000100a00 */
[----:B------:R0:W-:Y:S01]  /*2ebe0*/  STL.64 [R1+0x4100], R8 ;  /* 0x0041000801007387 */ /* 0x0001e20000100a00 */
[----:B--2---:R-:W-:Y:S01]  /*2ebf0*/  MOV R10, R24 ;  /* 0x00000018000a7202 */ /* 0x004fe20000000f00 */
[----:B-----5:R-:W-:Y:S01]  /*2ec00*/  IMAD.MOV.U32 R11, RZ, RZ, R3 ;  /* 0x000000ffff0b7224 */ /* 0x020fe200078e0003 */
[----:B0-----:R-:W-:Y:S01]  /*2ec10*/  MOV R8, R26 ;  /* 0x0000001a00087202 */ /* 0x001fe20000000f00 */
[----:B------:R-:W-:-:S03]  /*2ec20*/  IMAD.MOV.U32 R9, RZ, RZ, R25 ;  /* 0x000000ffff097224 */ /* 0x000fc600078e0019 */
[----:B------:R-:W-:Y:S04]  /*2ec30*/  STL.64 [R1+0x4128], R10 ;  /* 0x0041280a01007387 */ /* 0x000fe80000100a00 */
[----:B------:R0:W-:Y:S04]  /*2ec40*/  STL.64 [R1+0x4120], R8 ;  /* 0x0041200801007387 */ /* 0x0001e80000100a00 */
[----:B0-----:R-:W2:Y:S04]  /*2ec50*/  LDL.LU R8, [R1+0x1c0] ;  /* 0x0001c00001087983 */ /* 0x001ea80000300800 */
[----:B------:R-:W2:Y:S04]  /*2ec60*/  LDL.LU R9, [R1+0x1c4] ;  /* 0x0001c40001097983 */ /* 0x000ea80000300800 */
[----:B------:R-:W2:Y:S04]  /*2ec70*/  LDL.LU R10, [R1+0x1c8] ;  /* 0x0001c800010a7983 */ /* 0x000ea80000300800 */
[----:B------:R-:W2:Y:S04]  /*2ec80*/  LDL.LU R11, [R1+0x1cc] ;  /* 0x0001cc00010b7983 */ /* 0x000ea80000300800 */
[----:B------:R-:W5:Y:S04]  /*2ec90*/  LDL.LU R12, [R1+0x1b0] ;  /* 0x0001b000010c7983 */ /* 0x000f680000300800 */
[----:B------:R-:W5:Y:S04]  /*2eca0*/  LDL.LU R13, [R1+0x1b4] ;  /* 0x0001b400010d7983 */ /* 0x000f680000300800 */
[----:B------:R-:W5:Y:S04]  /*2ecb0*/  LDL.LU R14, [R1+0x1b8] ;  /* 0x0001b800010e7983 */ /* 0x000f680000300800 */
[----:B------:R-:W5:Y:S04]  /*2ecc0*/  LDL.LU R15, [R1+0x1bc] ;  /* 0x0001bc00010f7983 */ /* 0x000f680000300800 */
        /* <DEDUP_REMOVED lines=10> */
[----:B------:R-:W3:Y:S01]  /*2ed70*/  LDL.LU R18, [R1+0x188] ;  /* 0x0001880001127983 */ /* 0x000ee20000300800 */
[----:B----4-:R-:W-:-:S03]  /*2ed80*/  MOV R19, R29 ;  /* 0x0000001d00137202 */ /* 0x010fc60000000f00 */
[----:B------:R-:W4:Y:S01]  /*2ed90*/  LDL.LU R29, [R1+0x4130] ;  /* 0x00413000011d7983 */ /* 0x000f220000300800 */
[----:B------:R-:W-:-:S07]  /*2eda0*/  IMAD.MOV.U32 R23, RZ, RZ, R27 ;  /* 0x000000ffff177224 */ /* 0x000fce00078e001b */
[----:B------:R-:W-:-:S15]  /*2edb0*/  HMMA.16816.F32 R8, R20, R6, R8 ;  /* 0x000000061408723c */ /* 0x000fde0000001808 */
[----:B------:R-:W-:-:S04]  /*2edc0*/  NOP ;  /* 0x0000000000007918 */ /* 0x000fc80000000000 */
[----:B------:R-:W-:Y:S01]  /*2edd0*/  IMAD.MOV.U32 R2, RZ, RZ, R11 ;  /* 0x000000ffff027224 */ /* 0x000fe200078e000b */
[----:B----4-:R-:W0:Y:S04]  /*2ede0*/  LDSM.16.M88.4 R24, [R29+UR5+0x40280] ;  /* 0x040280051d18783b */ /* 0x010e280008000200 */
[----:B---3--:R-:W-:Y:S04]  /*2edf0*/  STL.64 [R1+0x40f8], R18 ;  /* 0x0040f81201007387 */ /* 0x008fe80000100a00 */
[----:B--2---:R1:W-:Y:S04]  /*2ee00*/  STL.64 [R1+0x40f0], R16 ;  /* 0x0040f01001007387 */ /* 0x0043e80000100a00 */
[----:B-1----:R-:W2:Y:S04]  /*2ee10*/  LDL.LU R16, [R1+0x1a0] ;  /* 0x0001a00001107983 */ /* 0x002ea80000300800 */
[----:B------:R-:W2:Y:S04]  /*2ee20*/  LDL.LU R17, [R1+0x1a4] ;  /* 0x0001a40001117983 */ /* 0x000ea80000300800 */
[----:B------:R-:W2:Y:S04]  /*2ee30*/  LDL.LU R18, [R1+0x1a8] ;  /* 0x0001a80001127983 */ /* 0x000ea80000300800 */
[----:B------:R-:W2:Y:S04]  /*2ee40*/  LDL.LU R19, [R1+0x1ac] ;  /* 0x0001ac0001137983 */ /* 0x000ea80000300800 */
[----:B0-----:R-:W-:Y:S04]  /*2ee50*/  STL [R1+0x4078], R25 ;  /* 0x0040781901007387 */ /* 0x001fe80000100800 */
[----:B------:R-:W-:Y:S04]  /*2ee60*/  STL [R1+0x3f4c], R26 ;  /* 0x003f4c1a01007387 */ /* 0x000fe80000100800 */
[----:B------:R-:W-:Y:S04]  /*2ee70*/  STL [R1+0x3f48], R27 ;  /* 0x003f481b01007387 */ /* 0x000fe80000100800 */
[----:B------:R-:W-:Y:S04]  /*2ee80*/  STL [R1+0x3c28], R29 ;  /* 0x003c281d01007387 */ /* 0x000fe80000100800 */
[----:B------:R-:W-:Y:S04]  /*2ee90*/  STL.64 [R1+0xb0], R8 ;  /* 0x0000b00801007387 */ /* 0x000fe80000100a00 */
[----:B------:R-:W-:Y:S04]  /*2eea0*/  STL [R1+0xb8], R10 ;  /* 0x0000b80a01007387 */ /* 0x000fe80000100800 */
[----:B------:R-:W0:Y:S04]  /*2eeb0*/  LDSM.16.MT88.4 R8, [R0+UR5+0x2c080] ;  /* 0x02c080050008783b */ /* 0x000e280008004200 */
[----:B------:R-:W3:Y:S04]  /*2eec0*/  LDL.LU R20, [R1+0x150] ;  /* 0x0001500001147983 */ /* 0x000ee80000300800 */
[----:B------:R-:W3:Y:S04]  /*2eed0*/  LDL.LU R21, [R1+0x154] ;  /* 0x0001540001157983 */ /* 0x000ee80000300800 */
[----:B------:R-:W3:Y:S04]  /*2eee0*/  LDL.LU R22, [R1+0x158] ;  /* 0x0001580001167983 */ /* 0x000ee80000300800 */
[----:B------:R-:W3:Y:S04]  /*2eef0*/  LDL.LU R23, [R1+0x15c] ;  /* 0x00015c0001177983 */ /* 0x000ee80000300800 */
[----:B------:R1:W-:Y:S01]  /*2ef00*/  STL [R1+0x404c], R2 ;  /* 0x00404c0201007387 */ /* 0x0003e20000100800 */
[----:B0-----:R-:W-:Y:S01]  /*2ef10*/  MOV R3, R10 ;  /* 0x0000000a00037202 */ /* 0x001fe20000000f00 */
[----:B-1----:R-:W-:Y:S01]  /*2ef20*/  IMAD.MOV.U32 R2, RZ, RZ, R11 ;  /* 0x000000ffff027224 */ /* 0x002fe200078e000b */
[----:B------:R-:W-:Y:S01]  /*2ef30*/  MOV R25, R8 ;  /* 0x0000000800197202 */ /* 0x000fe20000000f00 */
[----:B------:R-:W-:Y:S01]  /*2ef40*/  IMAD.MOV.U32 R28, RZ, RZ, R9 ;  /* 0x000000ffff1c7224 */ /* 0x000fe200078e0009 */
[----:B------:R-:W5:Y:S04]  /*2ef50*/  LDL.LU.64 R10, [R1+0x4128] ;  /* 0x00412800010a7983 */ /* 0x000f680000300a00 */
[----:B------:R-:W5:Y:S02]  /*2ef60*/  LDL.LU.64 R8, [R1+0x4120] ;  /* 0x0041200001087983 */ /* 0x000f640000300a00 */
[----:B-----5:R-:W-:Y:S02]  /*2ef70*/  HMMA.16816.F32 R8, R8, R6, R12 ;  /* 0x000000060808723c */ /* 0x020fe4000000180c */
[----:B------:R-:W4:Y:S04]  /*2ef80*/  LDL.LU R14, [R1+0x4118] ;  /* 0x00411800010e7983 */ /* 0x000f280000300800 */
[----:B------:R-:W4:-:S13]  /*2ef90*/  LDL.LU.64 R12, [R1+0x4110] ;  /* 0x00411000010c7983 */ /* 0x000f1a0000300a00 */
        /* <DEDUP_REMOVED lines=27> */
[----:B------:R1:W-:Y:S01]  /*2f150*/  STL.64 [R1+0xa8], R10 ;  /* 0x0000a80a01007387 */ /* 0x0003e20000100a00 */
[----:B0-----:R-:W-:-:S03]  /*2f160*/  MOV R8, R15 ;  /* 0x0000000f00087202 */ /* 0x001fc60000000f00 */
[----:B------:R-:W4:Y:S01]  /*2f170*/  LDL.LU R15, [R1+0x40a8] ;  /* 0x0040a800010f7983 */ /* 0x000f220000300800 */
[----:B-1----:R-:W-:Y:S01]  /*2f180*/  MOV R10, R27 ;  /* 0x0000001b000a7202 */ /* 0x002fe20000000f00 */
[----:B------:R-:W-:Y:S02]  /*2f190*/  IMAD.MOV.U32 R11, RZ, RZ, R26 ;  /* 0x000000ffff0b7224 */ /* 0x000fe400078e001a */
[----:B------:R-:W-:-:S03]  /*2f1a0*/  IMAD.MOV.U32 R9, RZ, RZ, R29 ;  /* 0x000000ffff097224 */ /* 0x000fc600078e001d */
        /* <DEDUP_REMOVED lines=9> */
[----:B------:R0:W-:Y:S01]  /*2f240*/  STL [R1+0x80], R12 ;  /* 0x0000800c01007387 */ /* 0x0001e20000100800 */
[----:B------:R-:W-:Y:S02]  /*2f250*/  MOV R26, R15 ;  /* 0x0000000f001a7202 */ /* 0x000fe40000000f00 */
[----:B------:R-:W-:Y:S01]  /*2f260*/  MOV R29, R13 ;  /* 0x0000000d001d7202 */ /* 0x000fe20000000f00 */
[----:B------:R-:W-:Y:S01]  /*2f270*/  IMAD.MOV.U32 R27, RZ, RZ, R14 ;  /* 0x000000ffff1b7224 */ /* 0x000fe200078e000e */
[----:B0-----:R-:W4:Y:S04]  /*2f280*/  LDL.LU R12, [R1+0x130] ;  /* 0x00013000010c7983 */ /* 0x001f280000300800 */
[----:B------:R-:W4:Y:S04]  /*2f290*/  LDL.LU R13, [R1+0x134] ;  /* 0x00013400010d7983 */ /* 0x000f280000300800 */
[----:B------:R-:W4:Y:S04]  /*2f2a0*/  LDL.LU R14, [R1+0x138] ;  /* 0x00013800010e7983 */ /* 0x000f280000300800 */
[----:B------:R-:W4:Y:S04]  /*2f2b0*/  LDL.LU R15, [R1+0x13c] ;  /* 0x00013c00010f7983 */ /* 0x000f280000300800 */
[----:B------:R-:W-:Y:S04]  /*2f2c0*/  STL [R1+0x4058], R26 ;  /* 0x0040581a01007387 */ /* 0x000fe80000100800 */
[----:B------:R-:W-:Y:S04]  /*2f2d0*/  STL [R1+0x4054], R27 ;  /* 0x0040541b01007387 */ /* 0x000fe80000100800 */
[----:B------:R-:W-:Y:S01]  /*2f2e0*/  STL [R1+0x4050], R29 ;  /* 0x0040501d01007387 */ /* 0x000fe20000100800 */
[----:B---3--:R-:W-:Y:S03]  /*2f2f0*/  HMMA.16816.F32 R16, R16, R6, R20 ;  /* 0x000000061010723c */ /* 0x008fe60000001814 */
[----:B------:R-:W4:Y:S04]  /*2f300*/  LDL.LU.64 R22, [R1+0x4090] ;  /* 0x0040900001167983 */ /* 0x000f280000300a00 */
[----:B------:R-:W4:-:S12]  /*2f310*/  LDL.LU.64 R20, [R1+0x4088] ;  /* 0x0040880001147983 */ /* 0x000f180000300a00 */
[----:B------:R0:W-:Y:S04]  /*2f320*/  STL.64 [R1+0x70], R16 ;  /* 0x0000701001007387 */ /* 0x0001e80000100a00 */
[----:B------:R1:W-:Y:S04]  /*2f330*/  STL.64 [R1+0x78], R18 ;  /* 0x0000781201007387 */ /* 0x0003e80000100a00 */
[----:B0-----:R-:W2:Y:S04]  /*2f340*/  LDL.LU R16, [R1+0x40] ;  /* 0x0000400001107983 */ /* 0x001ea80000300800 */
[----:B------:R-:W2:Y:S01]  /*2f350*/  LDL.LU R17, [R1+0x44] ;  /* 0x0000440001117983 */ /* 0x000ea20000300800 */
[----:B-1----:R-:W-:Y:S01]  /*2f360*/  IMAD.MOV.U32 R18, RZ, RZ, R5 ;  /* 0x000000ffff127224 */ /* 0x002fe200078e0005 */
[----:B------:R-:W-:-:S02]  /*2f370*/  MOV R19, R4 ;  /* 0x0000000400137202 */ /* 0x000fc40000000f00 */
[----:B------:R-:W3:Y:S04]  /*2f380*/  LDL.LU R5, [R1+0x4080] ;  /* 0x0040800001057983 */ /* 0x000ee80000300800 */
[----:B------:R-:W3:Y:S01]  /*2f390*/  LDL.LU R4, [R1+0x407c] ;  /* 0x00407c0001047983 */ /* 0x000ee20000300800 */
[----:B----4-:R-:W-:Y:S01]  /*2f3a0*/  HMMA.16816.F32 R12, R20, R6, R12 ;  /* 0x00000006140c723c */ /* 0x010fe2000000180c */
[----:B------:R-:W-:Y:S02]  /*2f3b0*/  IMAD.MOV.U32 R20, RZ, RZ, R25 ;  /* 0x000000ffff147224 */ /* 0x000fe400078e0019 */
[----:B------:R-:W2:Y:S01]  /*2f3c0*/  LDL.LU R25, [R1+0x4078] ;  /* 0x0040780001197983 */ /* 0x000ea20000300800 */
[----:B------:R-:W-:Y:S01]  /*2f3d0*/  MOV R21, R28 ;  /* 0x0000001c00157202 */ /* 0x000fe20000000f00 */
[----:B------:R-:W-:-:S14]  /*2f3e0*/  IMAD.MOV.U32 R22, RZ, RZ, R3 ;  /* 0x000000ffff167224 */ /* 0x000fdc00078e0003 */
[----:B------:R-:W-:Y:S04]  /*2f3f0*/  STL.64 [R1+0x180], R12 ;  /* 0x0001800c01007387 */ /* 0x000fe80000100a00 */
[----:B------:R-:W-:Y:S04]  /*2f400*/  STL.64 [R1+0x188], R14 ;  /* 0x0001880e01007387 */ /* 0x000fe80000100a00 */
[----:B------:R-:W4:Y:S04]  /*2f410*/  LDL.LU R28, [R1+0x4074] ;  /* 0x00407400011c7983 */ /* 0x000f280000300800 */
[----:B------:R-:W5:Y:S04]  /*2f420*/  LDL.LU R3, [R1+0x4070] ;  /* 0x0040700001037983 */ /* 0x000f680000300800 */
[----:B------:R-:W3:Y:S04]  /*2f430*/  LDL.LU R6, [R1+0xd8] ;  /* 0x0000d80001067983 */ /* 0x000ee80000300800 */
[----:B------:R-:W3:Y:S01]  /*2f440*/  LDL.LU R7, [R1+0xdc] ;  /* 0x0000dc0001077983 */ /* 0x000ee20000300800 */
[----:B------:R-:W-:-:S03]  /*2f450*/  MOV R23, R2 ;  /* 0x0000000200177202 */ /* 0x000fc60000000f00 */
[----:B------:R-:W-:Y:S01]  /*2f460*/  LDSM.16.MT88.4 R12, [R0+UR5+0x2c180] ;  /* 0x02c18005000c783b */ /* 0x000fe20008004200 */
[----:B--2---:R-:W-:Y:S03]  /*2f470*/  HMMA.16816.F32 R16, R16, R24, R8 ;  /* 0x000000181010723c */ /* 0x004fe60000001808 */
[----:B------:R-:W3:Y:S04]  /*2f480*/  LDL.LU.64 R10, [R1+0x4068] ;  /* 0x00406800010a7983 */ /* 0x000ee80000300a00 */
[----:B------:R-:W3:-:S12]  /*2f490*/  LDL.LU.64 R8, [R1+0x4060] ;  /* 0x0040600001087983 */ /* 0x000ed80000300a00 */
[----:B------:R-:W-:Y:S04]  /*2f4a0*/  STL.64 [R1+0x170], R16 ;  /* 0x0001701001007387 */ /* 0x000fe80000100a00 */
[----:B------:R-:W-:Y:S04]  /*2f4b0*/  STL.64 [R1+0x178], R18 ;  /* 0x0001781201007387 */ /* 0x000fe80000100a00 */
[----:B-----5:R-:W0:Y:S04]  /*2f4c0*/  LDSM.16.MT88.4 R16, [R3+UR5+0x2c000] ;  /* 0x02c000050310783b */ /* 0x020e280008004200 */
[----:B0-----:R-:W-:Y:S04]  /*2f4d0*/  STL.64 [R1+0x4040], R18 ;  /* 0x0040401201007387 */ /* 0x001fe80000100a00 */
[----:B------:R0:W-:Y:S04]  /*2f4e0*/  STL.64 [R1+0x4038], R16 ;  /* 0x0040381001007387 */ /* 0x0001e80000100a00 */
[----:B0-----:R-:W2:Y:S04]  /*2f4f0*/  LDL.LU R16, [R1+0xf0] ;  /* 0x0000f00001107983 */ /* 0x001ea80000300800 */
[----:B------:R-:W2:Y:S04]  /*2f500*/  LDL.LU R17, [R1+0xf4] ;  /* 0x0000f40001117983 */ /* 0x000ea80000300800 */
[----:B------:R-:W2:Y:S04]  /*2f510*/  LDL.LU R18, [R1+0xf8] ;  /* 0x0000f80001127983 */ /* 0x000ea80000300800 */
[----:B------:R-:W2:Y:S01]  /*2f520*/  LDL.LU R19, [R1+0xfc] ;  /* 0x0000fc0001137983 */ /* 0x000ea20000300800 */
[----:B---3--:R-:W-:Y:S03]  /*2f530*/  HMMA.16816.F32 R8, R8, R24, R4 ;  /* 0x000000180808723c */ /* 0x008fe60000001804 */
        /* <DEDUP_REMOVED lines=9> */
[----:B------:R0:W-:Y:S04]  /*2f5d0*/  STL.64 [R1+0x1a0], R16 ;  /* 0x0001a01001007387 */ /* 0x0001e80000100a00 */
[----:B------:R1:W-:Y:S01]  /*2f5e0*/  STL.64 [R1+0x1a8], R18 ;  /* 0x0001a81201007387 */ /* 0x0003e20000100a00 */
[----:B0-----:R-:W-:Y:S02]  /*2f5f0*/  IMAD.MOV.U32 R17, RZ, RZ, R6 ;  /* 0x000000ffff117224 */ /* 0x001fe400078e0006 */
[----:B-1----:R-:W-:Y:S01]  /*2f600*/  IMAD.MOV.U32 R19, RZ, RZ, R4 ;  /* 0x000000ffff137224 */ /* 0x002fe200078e0004 */
[----:B------:R-:W-:Y:S02]  /*2f610*/  MOV R18, R5 ;  /* 0x0000000500127202 */ /* 0x000fe40000000f00 */
[----:B------:R-:W-:-:S02]  /*2f620*/  MOV R16, R7 ;  /* 0x0000000700107202 */ /* 0x000fc40000000f00 */
[----:B----4-:R-:W0:Y:S04]  /*2f630*/  LDSM.16.MT88.4 R4, [R28+UR5+0x2c000] ;  /* 0x02c000051c04783b */ /* 0x010e280008004200 */
[----:B------:R1:W-:Y:S01]  /*2f640*/  STL.64 [R1+0x4028], R20 ;  /* 0x0040281401007387 */ /* 0x0003e20000100a00 */
[----:B0-----:R-:W-:Y:S01]  /*2f650*/  IMAD.MOV.U32 R23, RZ, RZ, R4 ;  /* 0x000000ffff177224 */ /* 0x001fe200078e0004 */
[----:B------:R-:W-:Y:S01]  /*2f660*/  MOV R22, R5 ;  /* 0x0000000500167202 */ /* 0x000fe20000000f00 */
[----:B-1----:R-:W-:Y:S01]  /*2f670*/  IMAD.MOV.U32 R21, RZ, RZ, R6 ;  /* 0x000000ffff157224 */ /* 0x002fe200078e0006 */
        /* <DEDUP_REMOVED lines=13> */
[----:B------:R-:W-:-:S02]  /*2f750*/  MOV R5, R10 ;  /* 0x0000000a00057202 */ /* 0x000fc40000000f00 */
[----:B------:R-:W-:Y:S02]  /*2f760*/  MOV R7, R8 ;  /* 0x0000000800077202 */ /* 0x000fe40000000f00 */
        /* <DEDUP_REMOVED lines=12> */
[----:B------:R-:W-:-:S03]  /*2f830*/  MOV R5, R22 ;  /* 0x0000001600057202 */ /* 0x000fc60000000f00 */
[----:B------:R-:W-:Y:S04]  /*2f840*/  STL.64 [R1+0x3fe0], R6 ;  /* 0x003fe00601007387 */ /* 0x000fe80000100a00 */
[----:B------:R-:W-:Y:S04]  /*2f850*/  STL.64 [R1+0x3fd8], R4 ;  /* 0x003fd80401007387 */ /* 0x000fe80000100a00 */
[----:B---3--:R-:W-:Y:S04]  /*2f860*/  STL.64 [R1+0x3fb0], R10 ;  /* 0x003fb00a01007387 */ /* 0x008fe80000100a00 */
[----:B--2---:R0:W-:Y:S04]  /*2f870*/  STL.64 [R1+0x3fa8], R8 ;  /* 0x003fa80801007387 */ /* 0x0041e80000100a00 */
[----:B0-----:R-:W2:Y:S04]  /*2f880*/  LDL.LU R8, [R1+0x90] ;  /* 0x0000900001087983 */ /* 0x001ea80000300800 */
[----:B------:R-:W2:Y:S04]  /*2f890*/  LDL.LU R9, [R1+0x94] ;  /* 0x0000940001097983 */ /* 0x000ea80000300800 */
[----:B------:R-:W3:Y:S04]  /*2f8a0*/  LDL.LU R10, [R1+0x98] ;  /* 0x00009800010a7983 */ /* 0x000ee80000300800 */
[----:B------:R-:W3:Y:S04]  /*2f8b0*/  LDL.LU R11, [R1+0x9c] ;  /* 0x00009c00010b7983 */ /* 0x000ee80000300800 */
[----:B------:R-:W4:Y:S04]  /*2f8c0*/  LDL.LU R20, [R1+0x120] ;  /* 0x0001200001147983 */ /* 0x000f280000300800 */
[----:B------:R-:W4:Y:S04]  /*2f8d0*/  LDL.LU R21, [R1+0x124] ;  /* 0x0001240001157983 */ /* 0x000f280000300800 */
[----:B------:R-:W4:Y:S01]  /*2f8e0*/  LDL.LU R22, [R1+0x128] ;  /* 0x0001280001167983 */ /* 0x000f220000300800 */
[----:B------:R-:W-:Y:S01]  /*2f8f0*/  IMAD.MOV.U32 R6, RZ, RZ, R17 ;  /* 0x000000ffff067224 */ /* 0x000fe200078e0011 */
[----:B------:R-:W-:-:S02]  /*2f900*/  MOV R7, R16 ;  /* 0x0000001000077202 */ /* 0x000fc40000000f00 */
[----:B------:R-:W4:Y:S01]  /*2f910*/  LDL.LU R23, [R1+0x12c] ;  /* 0x00012c0001177983 */ /* 0x000f220000300800 */
[----:B------:R-:W-:Y:S01]  /*2f920*/  IMAD.MOV.U32 R4, RZ, RZ, R19 ;  /* 0x000000ffff047224 */ /* 0x000fe200078e0013 */
[----:B------:R-:W-:Y:S02]  /*2f930*/  MOV R5, R18 ;  /* 0x0000001200057202 */ /* 0x000fe40000000f00 */
[----:B------:R-:W5:Y:S04]  /*2f940*/  LDL.LU R16, [R1+0x140] ;  /* 0x0001400001107983 */ /* 0x000f680000300800 */
[----:B------:R-:W5:Y:S04]  /*2f950*/  LDL.LU R17, [R1+0x144] ;  /* 0x0001440001117983 */ /* 0x000f680000300800 */
[----:B------:R-:W5:Y:S04]  /*2f960*/  LDL.LU R18, [R1+0x148] ;  /* 0x0001480001127983 */ /* 0x000f680000300800 */
[----:B------:R-:W5:Y:S04]  /*2f970*/  LDL.LU R19, [R1+0x14c] ;  /* 0x00014c0001137983 */ /* 0x000f680000300800 */
[----:B------:R0:W-:Y:S04]  /*2f980*/  STL.64 [R1+0x4000], R6 ;  /* 0x0040000601007387 */ /* 0x0001e80000100a00 */
[----:B------:R1:W-:Y:S01]  /*2f990*/  STL.64 [R1+0x3ff8], R4 ;  /* 0x003ff80401007387 */ /* 0x0003e20000100a00 */
[----:B0-----:R-:W-:-:S02]  /*2f9a0*/  IMAD.MOV.U32 R6, RZ, RZ, R29 ;  /* 0x000000ffff067224 */ /* 0x001fc400078e001d */
[----:B-1----:R-:W-:Y:S01]  /*2f9b0*/  IMAD.MOV.U32 R4, RZ, RZ, R26 ;  /* 0x000000ffff047224 */ /* 0x002fe200078e001a */
[----:B------:R-:W-:Y:S01]  /*2f9c0*/  MOV R7, R2 ;  /* 0x0000000200077202 */ /* 0x000fe20000000f00 */
[----:B------:R-:W4:Y:S01]  /*2f9d0*/  LDL.LU R26, [R1+0x4058] ;  /* 0x00405800011a7983 */ /* 0x000f220000300800 */
[----:B------:R-:W-:-:S03]  /*2f9e0*/  MOV R5, R27 ;  /* 0x0000001b00057202 */ /* 0x000fc60000000f00 */
[----:B------:R-:W4:Y:S04]  /*2f9f0*/  LDL.LU R27, [R1+0x4054] ;  /* 0x00405400011b7983 */ /* 0x000f280000300800 */
[----:B------:R-:W4:Y:S04]  /*2fa00*/  LDL.LU R29, [R1+0x4050] ;  /* 0x00405000011d7983 */ /* 0x000f280000300800 */
[----:B------:R-:W4:Y:S04]  /*2fa10*/  LDL.LU R2, [R1+0x404c] ;  /* 0x00404c0001027983 */ /* 0x000f280000300800 */
[----:B------:R-:W-:Y:S04]  /*2fa20*/  STL.64 [R1+0x4020], R6 ;  /* 0x0040200601007387 */ /* 0x000fe80000100a00 */
[----:B------:R0:W-:Y:S04]  /*2fa30*/  STL.64 [R1+0x4018], R4 ;  /* 0x0040180401007387 */ /* 0x0001e80000100a00 */
[----:B0-----:R-:W5:Y:S04]  /*2fa40*/  LDL.LU R4, [R1+0x100] ;  /* 0x0001000001047983 */ /* 0x001f680000300800 */
        /* <DEDUP_REMOVED lines=23> */
[----:B------:R-:W-:Y:S04]  /*2fbc0*/  STL [R1+0x3f50], R28 ;  /* 0x003f501c01007387 */ /* 0x000fe80000100800 */
[----:B------:R-:W3:Y:S04]  /*2fbd0*/  LDL.LU.64 R18, [R1+0x4040] ;  /* 0x0040400001127983 */ /* 0x000ee80000300a00 */
[----:B------:R-:W3:Y:S04]  /*2fbe0*/  LDL.LU.64 R16, [R1+0x4038] ;  /* 0x0040380001107983 */ /* 0x000ee80000300a00 */
[----:B------:R-:W-:Y:S04]  /*2fbf0*/  STL.64 [R1+0x160], R12 ;  /* 0x0001600c01007387 */ /* 0x000fe80000100a00 */
[----:B------:R-:W-:Y:S04]  /*2fc00*/  STL.64 [R1+0x168], R14 ;  /* 0x0001680e01007387 */ /* 0x000fe80000100a00 */
[----:B----4-:R-:W-:Y:S01]  /*2fc10*/  LDSM.16.MT88.4 R12, [R2+UR5+0x2c000] ;  /* 0x02c00005020c783b */ /* 0x010fe20008004200 */
[----:B---3--:R-:W-:Y:S03]  /*2fc20*/  HMMA.16816.F32 R16, R16, R24, R20 ;  /* 0x000000181010723c */ /* 0x008fe60000001814 */
        /* <DEDUP_REMOVED lines=11> */
[----:B---3--:R-:W-:Y:S03]  /*2fce0*/  HMMA.16816.F32 R20, R20, R24, R4 ;  /* 0x000000181414723c */ /* 0x008fe60000001804 */
[----:B------:R-:W2:Y:S04]  /*2fcf0*/  LDL.LU.64 R6, [R1+0x4020] ;  /* 0x0040200001067983 */ /* 0x000ea80000300a00 */
[----:B------:R-:W2:-:S12]  /*2fd00*/  LDL.LU.64 R4, [R1+0x4018] ;  /* 0x0040180001047983 */ /* 0x000e980000300a00 */
[----:B------:R-:W-:Y:S04]  /*2fd10*/  STL.64 [R1+0x140], R20 ;  /* 0x0001401401007387 */ /* 0x000fe80000100a00 */
[----:B------:R-:W-:Y:S04]  /*2fd20*/  STL.64 [R1+0x148], R22 ;  /* 0x0001481601007387 */ /* 0x000fe80000100a00 */
[----:B------:R-:W0:Y:S04]  /*2fd30*/  LDSM.16.MT88.4 R20, [R2+UR5+0x2c100] ;  /* 0x02c100050214783b */ /* 0x000e280008004200 */
[----:B0-----:R-:W-:Y:S04]  /*2fd40*/  STL.64 [R1+0x3f70], R22 ;  /* 0x003f701601007387 */ /* 0x001fe80000100a00 */
[----:B------:R0:W-:Y:S04]  /*2fd50*/  STL.64 [R1+0x3f68], R20 ;  /* 0x003f681401007387 */ /* 0x0001e80000100a00 */
[----:B0-----:R-:W3:Y:S01]  /*2fd60*/  LDL.LU R20, [R1+0x80] ;  /* 0x0000800001147983 */ /* 0x001ee20000300800 */
[----:B------:R-:W-:Y:S01]  /*2fd70*/  IMAD.MOV.U32 R22, RZ, RZ, R27 ;  /* 0x000000ffff167224 */ /* 0x000fe200078e001b */
[----:B------:R-:W-:Y:S01]  /*2fd80*/  MOV R23, R26 ;  /* 0x0000001a00177202 */ /* 0x000fe20000000f00 */
[----:B--2---:R-:W-:Y:S01]  /*2fd90*/  HMMA.16816.F32 R4, R4, R24, R8 ;  /* 0x000000180404723c */ /* 0x004fe20000001808 */
[----:B------:R-:W2:Y:S04]  /*2fda0*/  LDL.LU.64 R10, [R1+0x4010] ;  /* 0x00401000010a7983 */ /* 0x000ea80000300a00 */
[----:B------:R-:W2:-:S14]  /*2fdb0*/  LDL.LU.64 R8, [R1+0x4008] ;  /* 0x0040080001087983 */ /* 0x000e9c0000300a00 */
[----:B------:R0:W-:Y:S01]  /*2fdc0*/  STL.64 [R1+0xf8], R6 ;  /* 0x0000f80601007387 */ /* 0x0001e20000100a00 */
[----:B------:R-:W-:Y:S01]  /*2fdd0*/  IMAD.MOV.U32 R26, RZ, RZ, R4 ;  /* 0x000000ffff1a7224 */ /* 0x000fe200078e0004 */
[----:B------:R-:W-:Y:S02]  /*2fde0*/  MOV R27, R5 ;  /* 0x00000005001b7202 */ /* 0x000fe40000000f00 */
[----:B0-----:R-:W2:Y:S04]  /*2fdf0*/  LDL.LU.64 R6, [R1+0x4000] ;  /* 0x0040000001067983 */ /* 0x001ea80000300a00 */
[----:B------:R-:W2:Y:S04]  /*2fe00*/  LDL.LU.64 R4, [R1+0x3ff8] ;  /* 0x003ff80001047983 */ /* 0x000ea80000300a00 */
        /* <DEDUP_REMOVED lines=27> */
[----:B------:R0:W-:Y:S04]  /*2ffc0*/  STL.64 [R1+0x60], R4 ;  /* 0x0000600401007387 */ /* 0x0001e80000100a00 */
[----:B------:R1:W-:Y:S01]  /*2ffd0*/  STL [R1+0x68], R6 ;  /* 0x0000680601007387 */ /* 0x0003e20000100800 */
[----:B------:R-:W-:-:S03]  /*2ffe0*/  IMAD.MOV.U32 R29, RZ, RZ, R7 ;  /* 0x000000ffff1d7224 */ /* 0x000fc600078e0007 */
[----:B0-----:R-:W2:Y:S04]  /*2fff0*/  LDL.LU R4, [R1+0x50] ;  /* 0x0000500001047983 */ /* 0x001ea80000300800 */
[----:B------:R-:W2:Y:S04]  /*30000*/  LDL.LU R5, [R1+0x54] ;  /* 0x0000540001057983 */ /* 0x000ea80000300800 */
[----:B-1----:R-:W2:Y:S04]  /*30010*/  LDL.LU R6, [R1+0x58] ;  /* 0x0000580001067983 */ /* 0x002ea80000300800 */
[----:B------:R-:W2:Y:S04]  /*30020*/  LDL.LU R7, [R1+0x5c] ;  /* 0x00005c0001077983 */ /* 0x000ea80000300800 */
[----:B------:R-:W-:Y:S01]  /*30030*/  STL [R1+0x3ea0], R29 ;  /* 0x003ea01d01007387 */ /* 0x000fe20000100800 */
[----:B--2---:R-:W-:Y:S03]  /*30040*/  HMMA.16816.F32 R8, R8, R24, R4 ;  /* 0x000000180808723c */ /* 0x004fe60000001804 */
[----:B------:R-:W0:Y:S02]  /*30050*/  LDSM.16.MT88.4 R4, [R2+UR5+0x2c180] ;  /* 0x02c180050204783b */ /* 0x000e240008004200 */
[----:B0-----:R-:W-:Y:S01]  /*30060*/  MOV R27, R4 ;  /* 0x00000004001b7202 */ /* 0x001fe20000000f00 */
[----:B------:R-:W-:Y:S01]  /*30070*/  IMAD.MOV.U32 R26, RZ, RZ, R5 ;  /* 0x000000ffff1a7224 */ /* 0x000fe200078e0005 */
[----:B------:R-:W-:Y:S01]  /*30080*/  MOV R28, R6 ;  /* 0x00000006001c7202 */ /* 0x000fe20000000f00 */
[----:B------:R-:W-:-:S02]  /*30090*/  IMAD.MOV.U32 R29, RZ, RZ, R7 ;  /* 0x000000ffff1d7224 */ /* 0x000fc400078e0007 */
[----:B----4-:R-:W-:Y:S01]  /*300a0*/  HMMA.16816.F32 R4, R12, R24, R16 ;  /* 0x000000180c04723c */ /* 0x010fe20000001810 */
[----:B------:R-:W0:Y:S08]  /*300b0*/  LDSM.16.MT88.4 R16, [R0+UR5+0x2e000] ;  /* 0x02e000050010783b */ /* 0x000e300008004200 */
[----:B------:R0:W-:Y:S04]  /*300c0*/  STL.64 [R1+0x50], R8 ;  /* 0x0000500801007387 */ /* 0x0001e80000100a00 */
[----:B------:R-:W-:Y:S04]  /*300d0*/  STL.64 [R1+0x58], R10 ;  /* 0x0000580a01007387 */ /* 0x000fe80000100a00 */
[----:B------:R-:W-:Y:S04]  /*300e0*/  STL [R1+0x3f64], R28 ;  /* 0x003f641c01007387 */ /* 0x000fe80000100800 */
[----:B------:R-:W-:Y:S04]  /*300f0*/  STL [R1+0x3f60], R26 ;  /* 0x003f601a01007387 */ /* 0x000fe80000100800 */
[----:B------:R-:W-:Y:S04]  /*30100*/  STL [R1+0x3f5c], R27 ;  /* 0x003f5c1b01007387 */ /* 0x000fe80000100800 */
[----:B------:R1:W-:Y:S04]  /*30110*/  STL [R1+0x3ea4], R2 ;  /* 0x003ea40201007387 */ /* 0x0003e80000100800 */
[----:B------:R-:W2:Y:S04]  /*30120*/  LDL.LU R12, [R1+0x70] ;  /* 0x00007000010c7983 */ /* 0x000ea80000300800 */
[----:B------:R-:W-:Y:S04]  /*30130*/  STL.64 [R1+0x120], R4 ;  /* 0x0001200401007387 */ /* 0x000fe80000100a00 */
[----:B------:R4:W-:Y:S04]  /*30140*/  STL.64 [R1+0x128], R6 ;  /* 0x0001280601007387 */ /* 0x0009e80000100a00 */
[----:B------:R-:W2:Y:S04]  /*30150*/  LDL.LU R13, [R1+0x74] ;  /* 0x00007400010d7983 */ /* 0x000ea80000300800 */
[----:B------:R-:W2:Y:S04]  /*30160*/  LDL.LU R14, [R1+0x78] ;  /* 0x00007800010e7983 */ /* 0x000ea80000300800 */
[----:B------:R-:W2:Y:S01]  /*30170*/  LDL.LU R15, [R1+0x7c] ;  /* 0x00007c00010f7983 */ /* 0x000ea20000300800 */
[----:B0-----:R-:W-:-:S02]  /*30180*/  IMAD.MOV.U32 R8, RZ, RZ, R18 ;  /* 0x000000ffff087224 */ /* 0x001fc400078e0012 */
[----:B-1----:R-:W-:Y:S01]  /*30190*/  IMAD.MOV.U32 R2, RZ, RZ, R19 ;  /* 0x000000ffff027224 */ /* 0x002fe200078e0013 */
[----:B------:R-:W-:Y:S02]  /*301a0*/  MOV R9, R17 ;  /* 0x0000001100097202 */ /* 0x000fe40000000f00 */
[----:B----4-:R-:W-:Y:S01]  /*301b0*/  MOV R7, R16 ;  /* 0x0000001000077202 */ /* 0x010fe20000000f00 */
[----:B------:R-:W3:Y:S04]  /*301c0*/  LDL.LU.64 R18, [R1+0x3f80] ;  /* 0x003f800001127983 */ /* 0x000ee80000300a00 */
[----:B------:R-:W3:Y:S02]  /*301d0*/  LDL.LU.64 R16, [R1+0x3f78] ;  /* 0x003f780001107983 */ /* 0x000ee40000300a00 */
[----:B---3--:R-:W-:Y:S02]  /*301e0*/  HMMA.16816.F32 R16, R16, R24, R20 ;  /* 0x000000181010723c */ /* 0x008fe40000001814 */
[----:B------:R-:W2:Y:S04]  /*301f0*/  LDL.LU.64 R22, [R1+0x3f70] ;  /* 0x003f700001167983 */ /* 0x000ea80000300a00 */
[----:B------:R-:W2:-:S13]  /*30200*/  LDL.LU.64 R20, [R1+0x3f68] ;  /* 0x003f680001147983 */ /* 0x000e9a0000300a00 */
[----:B------:R-:W-:Y:S04]  /*30210*/  STL.64 [R1+0xd0], R16 ;  /* 0x0000d01001007387 */ /* 0x000fe80000100a00 */
[----:B------:R-:W-:Y:S04]  /*30220*/  STL.64 [R1+0xd8], R18 ;  /* 0x0000d81201007387 */ /* 0x000fe80000100a00 */
[----:B------:R-:W0:Y:S02]  /*30230*/  LDSM.16.MT88.4 R16, [R0+UR5+0x2e080] ;  /* 0x02e080050010783b */ /* 0x000e240008004200 */
[----:B0-----:R-:W-:Y:S01]  /*30240*/  MOV R6, R16 ;  /* 0x0000001000067202 */ /* 0x001fe20000000f00 */
[----:B------:R-:W-:Y:S01]  /*30250*/  IMAD.MOV.U32 R5, RZ, RZ, R17 ;  /* 0x000000ffff057224 */ /* 0x000fe200078e0011 */
[----:B------:R-:W-:-:S02]  /*30260*/  MOV R4, R18 ;  /* 0x0000001200047202 */ /* 0x000fc40000000f00 */
[----:B------:R-:W-:Y:S01]  /*30270*/  MOV R17, R7 ;  /* 0x0000000700117202 */ /* 0x000fe20000000f00 */
[----:B------:R-:W-:Y:S01]  /*30280*/  IMAD.MOV.U32 R16, RZ, RZ, R19 ;  /* 0x000000ffff107224 */ /* 0x000fe200078e0013 */
[----:B------:R-:W-:Y:S01]  /*30290*/  MOV R18, R9 ;  /* 0x0000000900127202 */ /* 0x000fe20000000f00 */
[----:B------:R-:W-:Y:S01]  /*302a0*/  IMAD.MOV.U32 R19, RZ, RZ, R8 ;  /* 0x000000ffff137224 */ /* 0x000fe200078e0008 */
[----:B--2---:R-:W-:Y:S01]  /*302b0*/  HMMA.16816.F32 R12, R20, R24, R12 ;  /* 0x00000018140c723c */ /* 0x004fe2000000180c */
[----:B------:R-:W-:Y:S01]  /*302c0*/  IMAD.MOV.U32 R21, RZ, RZ, R6 ;  /* 0x000000ffff157224 */ /* 0x000fe200078e0006 */
[----:B------:R-:W-:Y:S01]  /*302d0*/  MOV R22, R5 ;  /* 0x0000000500167202 */ /* 0x000fe20000000f00 */
[----:B------:R-:W-:Y:S02]  /*302e0*/  IMAD.MOV.U32 R23, RZ, RZ, R4 ;  /* 0x000000ffff177224 */ /* 0x000fe400078e0004 */
[----:B------:R-:W0:Y:S02]  /*302f0*/  LDSM.16.MT88.4 R4, [R0+UR5+0x2e100] ;  /* 0x02e100050004783b */ /* 0x000e240008004200 */
[----:B0-----:R-:W-:Y:S01]  /*30300*/  MOV R28, R4 ;  /* 0x00000004001c7202 */ /* 0x001fe20000000f00 */
[----:B------:R-:W-:Y:S01]  /*30310*/  IMAD.MOV.U32 R26, RZ, RZ, R5 ;  /* 0x000000ffff1a7224 */ /* 0x000fe200078e0005 */
[----:B------:R-:W-:Y:S01]  /*30320*/  MOV R27, R6 ;  /* 0x00000006001b7202 */ /* 0x000fe20000000f00 */
[----:B------:R-:W-:-:S02]  /*30330*/  IMAD.MOV.U32 R20, RZ, RZ, R7 ;  /* 0x000000ffff147224 */ /* 0x000fc400078e0007 */
[----:B------:R-:W0:Y:S07]  /*30340*/  LDSM.16.MT88.4 R4, [R0+UR5+0x2e180] ;  /* 0x02e180050004783b */ /* 0x000e2e0008004200 */
[----:B------:R-:W-:Y:S01]  /*30350*/  STL.64 [R1+0xc0], R12 ;  /* 0x0000c00c01007387 */ /* 0x000fe20000100a00 */
[----:B0-----:R-:W-:Y:S01]  /*30360*/  MOV R11, R4 ;  /* 0x00000004000b7202 */ /* 0x001fe20000000f00 */
[----:B------:R-:W-:Y:S01]  /*30370*/  IMAD.MOV.U32 R10, RZ, RZ, R5 ;  /* 0x000000ffff0a7224 */ /* 0x000fe200078e0005 */
[----:B------:R-:W-:Y:S01]  /*30380*/  MOV R9, R6 ;  /* 0x0000000600097202 */ /* 0x000fe20000000f00 */
[----:B------:R-:W-:-:S02]  /*30390*/  IMAD.MOV.U32 R8, RZ, RZ, R7 ;  /* 0x000000ffff087224 */ /* 0x000fc400078e0007 */
[----:B------:R-:W0:Y:S04]  /*303a0*/  LDSM.16.MT88.4 R4, [R3+UR5+0x2e000] ;  /* 0x02e000050304783b */ /* 0x000e280008004200 */
[----:B------:R-:W-:Y:S04]  /*303b0*/  STL.64 [R1+0xc8], R14 ;  /* 0x0000c80e01007387 */ /* 0x000fe80000100a00 */
[----:B------:R-:W-:Y:S04]  /*303c0*/  STL [R1+0x3e88], R0 ;  /* 0x003e880001007387 */ /* 0x000fe80000100800 */
[----:B------:R-:W-:Y:S04]  /*303d0*/  LDSM.16.MT88.4 R12, [R3+UR5+0x2e100] ;  /* 0x02e10005030c783b */ /* 0x000fe80008004200 */
[----:B0-----:R0:W-:Y:S04]  /*303e0*/  STL.64 [R1+0x3ed0], R6 ;  /* 0x003ed00601007387 */ /* 0x0011e80000100a00 */
[----:B------:R1:W-:Y:S01]  /*303f0*/  STL.64 [R1+0x3ec8], R4 ;  /* 0x003ec80401007387 */ /* 0x0003e20000100a00 */
[----:B0-----:R-:W-:-:S02]  /*30400*/  MOV R6, R9 ;  /* 0x0000000900067202 */ /* 0x001fc40000000f00 */
[----:B-1----:R-:W-:Y:S01]  /*30410*/  MOV R4, R11 ;  /* 0x0000000b00047202 */ /* 0x002fe20000000f00 */
[----:B------:R-:W-:Y:S02]  /*30420*/  IMAD.MOV.U32 R5, RZ, RZ, R10 ;  /* 0x000000ffff057224 */ /* 0x000fe400078e000a */
[----:B------:R-:W-:Y:S02]  /*30430*/  IMAD.MOV.U32 R7, RZ, RZ, R8 ;  /* 0x000000ffff077224 */ /* 0x000fe400078e0008 */
[----:B------:R-:W0:Y:S04]  /*30440*/  LDSM.16.MT88.4 R8, [R3+UR5+0x2e080] ;  /* 0x02e080050308783b */ /* 0x000e280008004200 */
[----:B------:R-:W-:Y:S04]  /*30450*/  STL.64 [R1+0x3ef0], R6 ;  /* 0x003ef00601007387 */ /* 0x000fe80000100a00 */
[----:B------:R1:W-:Y:S02]  /*30460*/  STL.64 [R1+0x3ee8], R4 ;  /* 0x003ee80401007387 */ /* 0x0003e40000100a00 */
[----:B-1----:R-:W-:Y:S01]  /*30470*/  MOV R4, R28 ;  /* 0x0000001c00047202 */ /* 0x002fe20000000f00 */
[----:B------:R-:W-:Y:S01]  /*30480*/  IMAD.MOV.U32 R5, RZ, RZ, R26 ;  /* 0x000000ffff057224 */ /* 0x000fe200078e001a */
[----:B------:R-:W-:Y:S01]  /*30490*/  MOV R6, R27 ;  /* 0x0000001b00067202 */ /* 0x000fe20000000f00 */
[----:B0-----:R-:W-:Y:S04]  /*304a0*/  STL [R1+0x3eb4], R8 ;  /* 0x003eb40801007387 */ /* 0x001fe80000100800 */
        /* <DEDUP_REMOVED lines=8> */
[----:B------:R-:W3:Y:S04]  /*30530*/  LDL.LU R15, [R1+0x15c] ;  /* 0x00015c00010f7983 */ /* 0x000ee80000300800 */
[----:B------:R-:W4:Y:S04]  /*30540*/  LDL.LU R28, [R1+0x3f64] ;  /* 0x003f6400011c7983 */ /* 0x000f280000300800 */
[----:B------:R-:W5:Y:S04]  /*30550*/  LDL.LU R26, [R1+0x3f60] ;  /* 0x003f6000011a7983 */ /* 0x000f680000300800 */
[----:B------:R-:W2:Y:S01]  /*30560*/  LDL.LU R27, [R1+0x3f5c] ;  /* 0x003f5c00011b7983 */ /* 0x000ea20000300800 */
[----:B------:R-:W-:Y:S01]  /*30570*/  MOV R10, R23 ;  /* 0x00000017000a7202 */ /* 0x000fe20000000f00 */
[----:B------:R-:W-:Y:S01]  /*30580*/  IMAD.MOV.U32 R11, RZ, RZ, R16 ;  /* 0x000000ffff0b7224 */ /* 0x000fe200078e0010 */
[----:B------:R-:W-:Y:S01]  /*30590*/  MOV R8, R21 ;  /* 0x0000001500087202 */ /* 0x000fe20000000f00 */
[----:B------:R-:W-:-:S03]  /*305a0*/  IMAD.MOV.U32 R9, RZ, RZ, R22 ;  /* 0x000000ffff097224 */ /* 0x000fc600078e0016 */
[----:B------:R0:W-:Y:S04]  /*305b0*/  STL.64 [R1+0x3f20], R10 ;  /* 0x003f200a01007387 */ /* 0x0001e80000100a00 */
[----:B------:R1:W-:Y:S01]  /*305c0*/  STL.64 [R1+0x3f18], R8 ;  /* 0x003f180801007387 */ /* 0x0003e20000100a00 */
[----:B------:R-:W-:Y:S01]  /*305d0*/  IMAD.MOV.U32 R7, RZ, RZ, R20 ;  /* 0x000000ffff077224 */ /* 0x000fe200078e0014 */
[----:B0-----:R-:W-:Y:S01]  /*305e0*/  MOV R10, R19 ;  /* 0x00000013000a7202 */ /* 0x001fe20000000f00 */
[----:B------:R-:W-:Y:S01]  /*305f0*/  IMAD.MOV.U32 R11, RZ, RZ, R2 ;  /* 0x000000ffff0b7224 */ /* 0x000fe200078e0002 */
[----:B-1----:R-:W-:Y:S01]  /*30600*/  MOV R8, R17 ;  /* 0x0000001100087202 */ /* 0x002fe20000000f00 */
[----:B------:R-:W-:Y:S02]  /*30610*/  IMAD.MOV.U32 R9, RZ, RZ, R18 ;  /* 0x000000ffff097224 */ /* 0x000fe400078e0012 */
[----:B------:R-:W0:Y:S04]  /*30620*/  LDSM.16.MT88.4 R16, [R3+UR5+0x2e180] ;  /* 0x02e180050310783b */ /* 0x000e280008004200 */
[----:B------:R-:W-:Y:S04]  /*30630*/  STL.64 [R1+0x3f40], R10 ;  /* 0x003f400a01007387 */ /* 0x000fe80000100a00 */
[----:B------:R1:W-:Y:S01]  /*30640*/  STL.64 [R1+0x3f38], R8 ;  /* 0x003f380801007387 */ /* 0x0003e20000100a00 */
[----:B----4-:R-:W-:Y:S01]  /*30650*/  MOV R22, R28 ;  /* 0x0000001c00167202 */ /* 0x010fe20000000f00 */
[----:B-----5:R-:W-:Y:S01]  /*30660*/  IMAD.MOV.U32 R21, RZ, RZ, R26 ;  /* 0x000000ffff157224 */ /* 0x020fe200078e001a */
[----:B--2---:R-:W-:-:S02]  /*30670*/  MOV R20, R27 ;  /* 0x0000001b00147202 */ /* 0x004fc40000000f00 */
[----:B------:R-:W2:Y:S04]  /*30680*/  LDL.LU R27, [R1+0x3f58] ;  /* 0x003f5800011b7983 */ /* 0x000ea80000300800 */
[----:B------:R-:W4:Y:S04]  /*30690*/  LDL.LU R26, [R1+0x3f54] ;  /* 0x003f5400011a7983 */ /* 0x000f280000300800 */
[----:B------:R-:W5:Y:S04]  /*306a0*/  LDL.LU R28, [R1+0x3f50] ;  /* 0x003f5000011c7983 */ /* 0x000f680000300800 */
[----:B-1----:R-:W2:Y:S04]  /*306b0*/  LDL.LU R8, [R1+0x180] ;  /* 0x0001800001087983 */ /* 0x002ea80000300800 */
[----:B------:R-:W2:Y:S04]  /*306c0*/  LDL.LU R9, [R1+0x184] ;  /* 0x0001840001097983 */ /* 0x000ea80000300800 */
[----:B------:R-:W2:Y:S04]  /*306d0*/  LDL.LU R10, [R1+0x188] ;  /* 0x00018800010a7983 */ /* 0x000ea80000300800 */
[----:B------:R-:W2:Y:S04]  /*306e0*/  LDL.LU R11, [R1+0x18c] ;  /* 0x00018c00010b7983 */ /* 0x000ea80000300800 */
[----:B------:R-:W-:Y:S04]  /*306f0*/  STL.64 [R1+0x3f10], R6 ;  /* 0x003f100601007387 */ /* 0x000fe80000100a00 */
[----:B------:R1:W-:Y:S04]  /*30700*/  STL.64 [R1+0x3f08], R4 ;  /* 0x003f080401007387 */ /* 0x0003e80000100a00 */
[----:B-1----:R-:W2:Y:S04]  /*30710*/  LDL.LU R4, [R1+0x1a0] ;  /* 0x0001a00001047983 */ /* 0x002ea80000300800 */
[----:B------:R-:W2:Y:S04]  /*30720*/  LDL.LU R5, [R1+0x1a4] ;  /* 0x0001a40001057983 */ /* 0x000ea80000300800 */
[----:B------:R-:W2:Y:S04]  /*30730*/  LDL.LU R6, [R1+0x1a8] ;  /* 0x0001a80001067983 */ /* 0x000ea80000300800 */
[----:B------:R-:W2:Y:S04]  /*30740*/  LDL.LU R7, [R1+0x1ac] ;  /* 0x0001ac0001077983 */ /* 0x000ea80000300800 */
[----:B--2---:R-:W-:Y:S04]  /*30750*/  STL.64 [R1+0x3f30], R6 ;  /* 0x003f300601007387 */ /* 0x004fe80000100a00 */
[----:B------:R1:W-:Y:S04]  /*30760*/  STL.64 [R1+0x3f28], R4 ;  /* 0x003f280401007387 */ /* 0x0003e80000100a00 */
[----:B-1----:R-:W2:Y:S04]  /*30770*/  LDL.LU R4, [R1+0x170] ;  /* 0x0001700001047983 */ /* 0x002ea80000300800 */
[----:B------:R-:W2:Y:S04]  /*30780*/  LDL.LU R5, [R1+0x174] ;  /* 0x0001740001057983 */ /* 0x000ea80000300800 */
[----:B------:R-:W2:Y:S04]  /*30790*/  LDL.LU R6, [R1+0x178] ;  /* 0x0001780001067983 */ /* 0x000ea80000300800 */
[----:B------:R-:W2:Y:S04]  /*307a0*/  LDL.LU R7, [R1+0x17c] ;  /* 0x00017c0001077983 */ /* 0x000ea80000300800 */
[----:B---3--:R-:W-:Y:S04]  /*307b0*/  STL.64 [R1+0x3ee0], R14 ;  /* 0x003ee00e01007387 */ /* 0x008fe80000100a00 */
[----:B------:R1:W-:Y:S04]  /*307c0*/  STL.64 [R1+0x3ed8], R12 ;  /* 0x003ed80c01007387 */ /* 0x0003e80000100a00 */
[----:B-1----:R-:W3:Y:S04]  /*307d0*/  LDL.LU R12, [R1+0x160] ;  /* 0x00016000010c7983 */ /* 0x002ee80000300800 */
[----:B------:R-:W3:Y:S04]  /*307e0*/  LDL.LU R13, [R1+0x164] ;  /* 0x00016400010d7983 */ /* 0x000ee80000300800 */
[----:B------:R-:W2:Y:S04]  /*307f0*/  LDL.LU R14, [R1+0x168] ;  /* 0x00016800010e7983 */ /* 0x000ea80000300800 */
[----:B------:R-:W2:Y:S01]  /*30800*/  LDL.LU R15, [R1+0x16c] ;  /* 0x00016c00010f7983 */ /* 0x000ea20000300800 */
[----:B------:R-:W-:-:S07]  /*30810*/  IMAD.MOV.U32 R23, RZ, RZ, R29 ;  /* 0x000000ffff177224 */ /* 0x000fce00078e001d */
[----:B------:R-:W-:Y:S01]  /*30820*/  HMMA.16816.F32 R20, R20, R24, R8 ;  /* 0x000000181414723c */ /* 0x000fe20000001808 */
[----:B--2---:R-:W-:Y:S04]  /*30830*/  STL.64 [R1+0x3f00], R14 ;  /* 0x003f000e01007387 */ /* 0x004fe80000100a00 */
[----:B---3--:R1:W-:Y:S04]  /*30840*/  STL.64 [R1+0x3ef8], R12 ;  /* 0x003ef80c01007387 */ /* 0x0083e80000100a00 */
[----:B-1----:R-:W2:Y:S04]  /*30850*/  LDL.LU R12, [R1+0x190] ;  /* 0x00019000010c7983 */ /* 0x002ea80000300800 */
[----:B------:R-:W2:Y:S04]  /*30860*/  LDL.LU R13, [R1+0x194] ;  /* 0x00019400010d7983 */ /* 0x000ea80000300800 */
[----:B------:R-:W2:Y:S04]  /*30870*/  LDL.LU R14, [R1+0x198] ;  /* 0x00019800010e7983 */ /* 0x000ea80000300800 */
[----:B------:R-:W2:Y:S04]  /*30880*/  LDL.LU R15, [R1+0x19c] ;  /* 0x00019c00010f7983 */ /* 0x000ea80000300800 */
[----:B0-----:R-:W-:Y:S04]  /*30890*/  STL.64 [R1+0x3e98], R18 ;  /* 0x003e981201007387 */ /* 0x001fe80000100a00 */
[----:B------:R4:W-:Y:S02]  /*308a0*/  STL.64 [R1+0x3e90], R16 ;  /* 0x003e901001007387 */ /* 0x0009e40000100a00 */
[----:B----4-:R-:W-:Y:S01]  /*308b0*/  MOV R16, R26 ;  /* 0x0000001a00107202 */ /* 0x010fe20000000f00 */
[----:B------:R-:W-:Y:S01]  /*308c0*/  IMAD.MOV.U32 R17, RZ, RZ, R27 ;  /* 0x000000ffff117224 */ /* 0x000fe200078e001b */
[----:B------:R-:W3:Y:S04]  /*308d0*/  LDL.LU R26, [R1+0x3f4c] ;  /* 0x003f4c00011a7983 */ /* 0x000ee80000300800 */
[----:B------:R-:W3:Y:S04]  /*308e0*/  LDL.LU R27, [R1+0x3f48] ;  /* 0x003f4800011b7983 */ /* 0x000ee80000300800 */
[----:B------:R-:W4:Y:S04]  /*308f0*/  LDL.LU R18, [R1+0xf8] ;  /* 0x0000f80001127983 */ /* 0x000f280000300800 */
[----:B------:R-:W4:Y:S04]  /*30900*/  LDL.LU R19, [R1+0xfc] ;  /* 0x0000fc0001137983 */ /* 0x000f280000300800 */
[----:B------:R-:W-:Y:S04]  /*30910*/  STL [R1+0x3e8c], R3 ;  /* 0x003e8c0301007387 */ /* 0x000fe80000100800 */
[----:B------:R-:W3:Y:S04]  /*30920*/  LDL.LU.64 R10, [R1+0x3f40] ;  /* 0x003f4000010a7983 */ /* 0x000ee80000300a00 */
[----:B------:R-:W3:Y:S04]  /*30930*/  LDL.LU.64 R8, [R1+0x3f38] ;  /* 0x003f380001087983 */ /* 0x000ee80000300a00 */
[----:B------:R-:W-:Y:S04]  /*30940*/  STL.64 [R1+0xa0], R20 ;  /* 0x0000a01401007387 */ /* 0x000fe80000100a00 */
[----:B------:R-:W-:Y:S04]  /*30950*/  STL.64 [R1+0xa8], R22 ;  /* 0x0000a81601007387 */ /* 0x000fe80000100a00 */
[----:B-----5:R-:W-:Y:S01]  /*30960*/  LDSM.16.MT88.4 R20, [R28+UR5+0x2e000] ;  /* 0x02e000051c14783b */ /* 0x020fe20008004200 */
[----:B---3--:R-:W-:Y:S03]  /*30970*/  HMMA.16816.F32 R8, R8, R26, R4 ;  /* 0x0000001a0808723c */ /* 0x008fe60000001804 */
[----:B------:R-:W3:Y:S04]  /*30980*/  LDL.LU.64 R6, [R1+0x3f30] ;  /* 0x003f300001067983 */ /* 0x000ee80000300a00 */
[----:B------:R-:W3:-:S12]  /*30990*/  LDL.LU.64 R4, [R1+0x3f28] ;  /* 0x003f280001047983 */ /* 0x000ed80000300a00 */
[----:B------:R-:W-:Y:S04]  /*309a0*/  STL.64 [R1+0xb0], R8 ;  /* 0x0000b00801007387 */ /* 0x000fe80000100a00 */
[----:B------:R-:W-:Y:S04]  /*309b0*/  STL.64 [R1+0xb8], R10 ;  /* 0x0000b80a01007387 */ /* 0x000fe80000100a00 */
[----:B------:R-:W0:Y:S02]  /*309c0*/  LDSM.16.MT88.4 R8, [R28+UR5+0x2e080] ;  /* 0x02e080051c08783b */ /* 0x000e240008004200 */
[----:B0-----:R-:W-:-:S02]  /*309d0*/  MOV R3, R10 ;  /* 0x0000000a00037202 */ /* 0x001fc40000000f00 */
        /* <DEDUP_REMOVED lines=10> */
[----:B------:R-:W0:-:S15]  /*30a80*/  LDSM.16.MT88.4 R4, [R28+UR5+0x2e180] ;  /* 0x02e180051c04783b */ /* 0x000e1e0008004200 */
[----:B------:R-:W-:Y:S02]  /*30a90*/  NOP ;  /* 0x0000000000007918 */ /* 0x000fe40000000000 */
[----:B------:R-:W-:Y:S04]  /*30aa0*/  STL.64 [R1+0x90], R8 ;  /* 0x0000900801007387 */ /* 0x000fe80000100a00 */
[----:B------:R0:W-:Y:S02]  /*30ab0*/  STL.64 [R1+0x98], R10 ;  /* 0x0000980a01007387 */ /* 0x0001e40000100a00 */
        /* <DEDUP_REMOVED lines=26> */
[----:B0-----:R-:W-:Y:S02]  /*30c60*/  MOV R4, R8 ;  /* 0x0000000800047202 */ /* 0x001fe40000000f00 */
        /* <DEDUP_REMOVED lines=12> */
[----:B------:R-:W2:Y:S01]  /*30d30*/  LDL.LU R7, [R1+0x14c] ;  /* 0x00014c0001077983 */ /* 0x000ea20000300800 */
[----:B----4-:R-:W-:-:S15]  /*30d40*/  HMMA.16816.F32 R12, R12, R26, R16 ;  /* 0x0000001a0c0c723c */ /* 0x010fde0000001810 */
[----:B------:R-:W-:-:S04]  /*30d50*/  NOP ;  /* 0x0000000000007918 */ /* 0x000fc80000000000 */
[----:B------:R-:W-:Y:S01]  /*30d60*/  MOV R28, R15 ;  /* 0x0000000f001c7202 */ /* 0x000fe20000000f00 */
[----:B--2---:R-:W-:Y:S01]  /*30d70*/  HMMA.16816.F32 R8, R8, R26, R4 ;  /* 0x0000001a0808723c */ /* 0x004fe20000001804 */
[----:B------:R-:W2:-:S15]  /*30d80*/  LDL.LU R4, [R1+0xe0] ;  /* 0x0000e00001047983 */ /* 0x000e9e0000300800 */
[----:B------:R-:W-:-:S03]  /*30d90*/  NOP ;  /* 0x0000000000007918 */ /* 0x000fc60000000000 */
[----:B------:R0:W-:Y:S04]  /*30da0*/  STL.64 [R1+0x140], R8 ;  /* 0x0001400801007387 */ /* 0x0001e80000100a00 */
[----:B------:R1:W-:Y:S04]  /*30db0*/  STL.64 [R1+0x148], R10 ;  /* 0x0001480a01007387 */ /* 0x0003e80000100a00 */
[----:B------:R-:W2:Y:S04]  /*30dc0*/  LDL.LU R5, [R1+0xe4] ;  /* 0x0000e40001057983 */ /* 0x000ea80000300800 */
[----:B------:R-:W2:Y:S04]  /*30dd0*/  LDL.LU R6, [R1+0xe8] ;  /* 0x0000e80001067983 */ /* 0x000ea80000300800 */
[----:B------:R-:W2:Y:S01]  /*30de0*/  LDL.LU R7, [R1+0xec] ;  /* 0x0000ec0001077983 */ /* 0x000ea20000300800 */
[----:B0-----:R-:W-:Y:S01]  /*30df0*/  MOV R8, R2 ;  /* 0x0000000200087202 */ /* 0x001fe20000000f00 */
[----:B------:R-:W-:-:S02]  /*30e00*/  IMAD.MOV.U32 R9, RZ, RZ, R29 ;  /* 0x000000ffff097224 */ /* 0x000fc400078e001d */
[----:B------:R-:W3:Y:S04]  /*30e10*/  LDL.LU R2, [R1+0x3ea4] ;  /* 0x003ea40001027983 */ /* 0x000ee80000300800 */
[----:B------:R-:W4:Y:S04]  /*30e20*/  LDL.LU R29, [R1+0x3ea0] ;  /* 0x003ea000011d7983 */ /* 0x000f280000300800 */
[----:B------:R-:W5:Y:S01]  /*30e30*/  LDL.LU.64 R18, [R1+0x3e98] ;  /* 0x003e980001127983 */ /* 0x000f620000300a00 */
[----:B-1----:R-:W-:-:S03]  /*30e40*/  IMAD.MOV.U32 R11, RZ, RZ, R24 ;  /* 0x000000ffff0b7224 */ /* 0x002fc600078e0018 */
[----:B------:R-:W5:Y:S01]  /*30e50*/  LDL.LU.64 R16, [R1+0x3e90] ;  /* 0x003e900001107983 */ /* 0x000f620000300a00 */
[----:B------:R-:W-:Y:S02]  /*30e60*/  MOV R10, R25 ;  /* 0x00000019000a7202 */ /* 0x000fe40000000f00 */
[----:B------:R-:W-:Y:S01]  /*30e70*/  MOV R24, R12 ;  /* 0x0000000c00187202 */ /* 0x000fe20000000f00 */
[----:B------:R0:W-:Y:S01]  /*30e80*/  STL [R1+0xf8], R14 ;  /* 0x0000f80e01007387 */ /* 0x0001e20000100800 */
[----:B------:R-:W-:-:S03]  /*30e90*/  IMAD.MOV.U32 R25, RZ, RZ, R13 ;  /* 0x000000ffff197224 */ /* 0x000fc600078e000d */
[----:B------:R-:W5:Y:S04]  /*30ea0*/  LDL.LU R12, [R1+0x110] ;  /* 0x00011000010c7983 */ /* 0x000f680000300800 */
[----:B------:R-:W5:Y:S04]  /*30eb0*/  LDL.LU R13, [R1+0x114] ;  /* 0x00011400010d7983 */ /* 0x000f680000300800 */
[----:B0-----:R-:W5:Y:S04]  /*30ec0*/  LDL.LU R14, [R1+0x118] ;  /* 0x00011800010e7983 */ /* 0x001f680000300800 */
[----:B------:R-:W5:Y:S04]  /*30ed0*/  LDL.LU R15, [R1+0x11c] ;  /* 0x00011c00010f7983 */ /* 0x000f680000300800 */
[----:B------:R-:W-:Y:S04]  /*30ee0*/  STL [R1+0x3e20], R28 ;  /* 0x003e201c01007387 */ /* 0x000fe80000100800 */
[----:B------:R-:W-:Y:S04]  /*30ef0*/  STL [R1+0x3e1c], R25 ;  /* 0x003e1c1901007387 */ /* 0x000fe80000100800 */
[----:B------:R-:W-:Y:S01]  /*30f00*/  STL [R1+0x3e18], R24 ;  /* 0x003e181801007387 */ /* 0x000fe20000100800 */
[----:B-----5:R-:W-:Y:S03]  /*30f10*/  HMMA.16816.F32 R12, R16, R26, R12 ;  /* 0x0000001a100c723c */ /* 0x020fe6000000180c */
[----:B------:R-:W5:-:S15]  /*30f20*/  LDL.LU R16, [R1+0x130] ;  /* 0x0001300001107983 */ /* 0x000f5e0000300800 */
[----:B------:R-:W-:Y:S01]  /*30f30*/  NOP ;  /* 0x0000000000007918 */ /* 0x000fe20000000000 */
[----:B------:R-:W-:Y:S04]  /*30f40*/  STL.64 [R1+0x110], R12 ;  /* 0x0001100c01007387 */ /* 0x000fe80000100a00 */
[----:B------:R-:W-:Y:S04]  /*30f50*/  STL.64 [R1+0x118], R14 ;  /* 0x0001180e01007387 */ /* 0x000fe80000100a00 */
[----:B------:R-:W5:Y:S04]  /*30f60*/  LDL.LU R17, [R1+0x134] ;  /* 0x0001340001117983 */ /* 0x000f680000300800 */
[----:B------:R-:W5:Y:S04]  /*30f70*/  LDL.LU R18, [R1+0x138] ;  /* 0x0001380001127983 */ /* 0x000f680000300800 */
[----:B------:R-:W5:Y:S04]  /*30f80*/  LDL.LU R19, [R1+0x13c] ;  /* 0x00013c0001137983 */ /* 0x000f680000300800 */
        /* <DEDUP_REMOVED lines=8> */
[----:B------:R-:W5:-:S15]  /*31010*/  LDL.LU R20, [R1+0x60] ;  /* 0x0000600001147983 */ /* 0x000f5e0000300800 */
[----:B------:R-:W-:Y:S01]  /*31020*/  NOP ;  /* 0x0000000000007918 */ /* 0x000fe20000000000 */
[----:B------:R-:W-:Y:S04]  /*31030*/  STL.64 [R1+0x150], R16 ;  /* 0x0001501001007387 */ /* 0x000fe80000100a00 */
[----:B------:R-:W-:Y:S04]  /*31040*/  STL.64 [R1+0x158], R18 ;  /* 0x0001581201007387 */ /* 0x000fe80000100a00 */
[----:B------:R-:W0:Y:S04]  /*31050*/  LDSM.16.MT88.4 R16, [R2+UR5+0x2e080] ;  /* 0x02e080050210783b */ /* 0x000e280008004200 */
[----:B------:R-:W5:Y:S04]  /*31060*/  LDL.LU R21, [R1+0x64] ;  /* 0x0000640001157983 */ /* 0x000f680000300800 */
[----:B------:R-:W5:Y:S01]  /*31070*/  LDL.LU R22, [R1+0x68] ;  /* 0x0000680001167983 */ /* 0x000f620000300800 */
[----:B----4-:R-:W-:-:S03]  /*31080*/  IMAD.MOV.U32 R23, RZ, RZ, R29 ;  /* 0x000000ffff177224 */ /* 0x010fc600078e001d */
[----:B------:R-:W4:Y:S04]  /*31090*/  LDL R29, [R1+0x1f0] ;  /* 0x0001f000011d7983 */ /* 0x000f280000100800 */
[----:B0-----:R-:W-:Y:S04]  /*310a0*/  STL.64 [R1+0x3e60], R18 ;  /* 0x003e601201007387 */ /* 0x001fe80000100a00 */
[----:B------:R0:W-:Y:S04]  /*310b0*/  STL.64 [R1+0x3e58], R16 ;  /* 0x003e581001007387 */ /* 0x0001e80000100a00 */
[----:B0-----:R-:W2:Y:S04]  /*310c0*/  LDL.LU R16, [R1+0x30] ;  /* 0x0000300001107983 */ /* 0x001ea80000300800 */
[----:B------:R-:W2:Y:S01]  /*310d0*/  LDL.LU R17, [R1+0x34] ;  /* 0x0000340001117983 */ /* 0x000ea20000300800 */
[----:B------:R-:W-:Y:S01]  /*310e0*/  MOV R18, R3 ;  /* 0x0000000300127202 */ /* 0x000fe20000000f00 */
[----:B------:R-:W-:-:S02]  /*310f0*/  IMAD.MOV.U32 R19, RZ, RZ, R0 ;  /* 0x000000ffff137224 */ /* 0x000fc400078e0000 */
[----:B------:R-:W3:Y:S04]  /*31100*/  LDL.LU R3, [R1+0x3e8c] ;  /* 0x003e8c0001037983 */ /* 0x000ee80000300800 */
[----:B------:R-:W3:Y:S01]  /*31110*/  LDL.LU R0, [R1+0x3e88] ;  /* 0x003e880001007983 */ /* 0x000ee20000300800 */
[----:B--2---:R-:W-:Y:S03]  /*31120*/  HMMA.16816.F32 R16, R16, R26, R4 ;  /* 0x0000001a1010723c */ /* 0x004fe60000001804 */
[----:B------:R-:W3:Y:S04]  /*31130*/  LDL.LU.64 R6, [R1+0x3e80] ;  /* 0x003e800001067983 */ /* 0x000ee80000300a00 */
[----:B------:R-:W3:-:S12]  /*31140*/  LDL.LU.64 R4, [R1+0x3e78] ;  /* 0x003e780001047983 */ /* 0x000ed80000300a00 */
[----:B------:R-:W-:Y:S04]  /*31150*/  STL.64 [R1+0x130], R16 ;  /* 0x0001301001007387 */ /* 0x000fe80000100a00 */
[----:B------:R5:W-:Y:S02]  /*31160*/  STL.64 [R1+0x138], R18 ;  /* 0x0001381201007387 */ /* 0x000be40000100a00 */
[----:B-----5:R-:W-:Y:S02]  /*31170*/  HMMA.16816.F32 R16, R8, R26, R20 ;  /* 0x0000001a0810723c */ /* 0x020fe40000001814 */
[----:B------:R-:W0:Y:S04]  /*31180*/  LDSM.16.MT88.4 R8, [R2+UR5+0x2e100] ;  /* 0x02e100050208783b */ /* 0x000e280008004200 */
[----:B0-----:R-:W-:-:S13]  /*31190*/  STL [R1+0x3e30], R8 ;  /* 0x003e300801007387 */ /* 0x001fda0000100800 */
[----:B------:R-:W-:Y:S04]  /*311a0*/  STL.64 [R1+0x190], R16 ;  /* 0x0001901001007387 */ /* 0x000fe80000100a00 */
[----:B------:R-:W-:Y:S04]  /*311b0*/  STL.64 [R1+0x198], R18 ;  /* 0x0001981201007387 */ /* 0x000fe80000100a00 */
[----:B------:R-:W-:Y:S04]  /*311c0*/  STL [R1+0x3e2c], R9 ;  /* 0x003e2c0901007387 */ /* 0x000fe80000100800 */
[----:B------:R-:W-:Y:S04]  /*311d0*/  STL [R1+0x3e28], R10 ;  /* 0x003e280a01007387 */ /* 0x000fe80000100800 */
[----:B------:R3:W-:Y:S02]  /*311e0*/  STL [R1+0x3e24], R11 ;  /* 0x003e240b01007387 */ /* 0x0007e40000100800 */
[----:B---3--:R-:W-:Y:S02]  /*311f0*/  HMMA.16816.F32 R8, R4, R26, R12 ;  /* 0x0000001a0408723c */ /* 0x008fe4000000180c */
[----:B------:R-:W0:Y:S04]  /*31200*/  LDSM.16.MT88.4 R4, [R2+UR5+0x2e180] ;  /* 0x02e180050204783b */ /* 0x000e280008004200 */
[----:B------:R-:W1:-:S13]  /*31210*/  LDSM.16.MT88.4 R12, [R0+UR5+0x30080] ;  /* 0x03008005000c783b */ /* 0x000e5a0008004200 */
[----:B------:R1:W-:Y:S04]  /*31220*/  STL.64 [R1+0x180], R8 ;  /* 0x0001800801007387 */ /* 0x0003e80000100a00 */
[----:B------:R2:W-:Y:S04]  /*31230*/  STL.64 [R1+0x188], R10 ;  /* 0x0001880a01007387 */ /* 0x0005e80000100a00 */
[----:B------:R-:W3:Y:S04]  /*31240*/  LDL.LU R16, [R1+0x120] ;  /* 0x0001200001107983 */ /* 0x000ee80000300800 */
[----:B------:R-:W3:Y:S04]  /*31250*/  LDL.LU R17, [R1+0x124] ;  /* 0x0001240001117983 */ /* 0x000ee80000300800 */
[----:B------:R-:W3:Y:S04]  /*31260*/  LDL.LU R18, [R1+0x128] ;  /* 0x0001280001127983 */ /* 0x000ee80000300800 */
[----:B------:R-:W3:Y:S01]  /*31270*/  LDL.LU R19, [R1+0x12c] ;  /* 0x00012c0001137983 */ /* 0x000ee20000300800 */
[----:B0-----:R-:W-:Y:S01]  /*31280*/  IMAD.MOV.U32 R20, RZ, RZ, R7 ;  /* 0x000000ffff147224 */ /* 0x001fe200078e0007 */
[----:B------:R-:W-:Y:S01]  /*31290*/  MOV R21, R6 ;  /* 0x0000000600157202 */ /* 0x000fe20000000f00 */
[----:B------:R-:W-:Y:S01]  /*312a0*/  IMAD.MOV.U32 R22, RZ, RZ, R5 ;  /* 0x000000ffff167224 */ /* 0x000fe200078e0005 */
[----:B------:R-:W-:-:S02]  /*312b0*/  MOV R23, R4 ;  /* 0x0000000400177202 */ /* 0x000fc40000000f00 */
[----:B------:R-:W-:Y:S04]  /*312c0*/  STL [R1+0x3e44], R20 ;  /* 0x003e441401007387 */ /* 0x000fe80000100800 */
[----:B------:R-:W-:Y:S04]  /*312d0*/  STL [R1+0x3e40], R21 ;  /* 0x003e401501007387 */ /* 0x000fe80000100800 */
[----:B------:R-:W-:Y:S04]  /*312e0*/  STL [R1+0x3e3c], R22 ;  /* 0x003e3c1601007387 */ /* 0x000fe80000100800 */
[----:B------:R-:W-:Y:S04]  /*312f0*/  STL [R1+0x3e38], R23 ;  /* 0x003e381701007387 */ /* 0x000fe80000100800 */
[----:B------:R0:W-:Y:S04]  /*31300*/  STL [R1+0x3e34], R2 ;  /* 0x003e340201007387 */ /* 0x0001e80000100800 */
[----:B------:R-:W5:Y:S01]  /*31310*/  LDSM.16.MT88.4 R4, [R0+UR5+0x30000] ;  /* 0x030000050004783b */ /* 0x000f620008004200 */
[----:B-1----:R-:W-:Y:S01]  /*31320*/  IMAD.MOV.U32 R8, RZ, RZ, R13 ;  /* 0x000000ffff087224 */ /* 0x002fe200078e000d */
[----:B------:R-:W-:Y:S01]  /*31330*/  MOV R9, R14 ;  /* 0x0000000e00097202 */ /* 0x000fe20000000f00 */
[----:B--2---:R-:W-:Y:S01]  /*31340*/  IMAD.MOV.U32 R10, RZ, RZ, R15 ;  /* 0x000000ffff0a7224 */ /* 0x004fe200078e000f */
[----:B0-----:R-:W-:-:S02]  /*31350*/  MOV R2, R12 ;  /* 0x0000000c00027202 */ /* 0x001fc40000000f00 */
[----:B------:R-:W0:Y:S01]  /*31360*/  LDSM.16.MT88.4 R12, [R0+UR5+0x30100] ;  /* 0x03010005000c783b */ /* 0x000e220008004200 */
[----:B-----5:R-:W-:Y:S01]  /*31370*/  MOV R11, R4 ;  /* 0x00000004000b7202 */ /* 0x020fe20000000f00 */
[----:B------:R-:W-:Y:S01]  /*31380*/  IMAD.MOV.U32 R28, RZ, RZ, R5 ;  /* 0x000000ffff1c7224 */ /* 0x000fe200078e0005 */
[----:B------:R-:W-:Y:S01]  /*31390*/  MOV R25, R6 ;  /* 0x0000000600197202 */ /* 0x000fe20000000f00 */
[----:B------:R-:W-:Y:S02]  /*313a0*/  IMAD.MOV.U32 R24, RZ, RZ, R7 ;  /* 0x000000ffff187224 */ /* 0x000fe400078e0007 */
[----:B----4-:R-:W1:Y:S01]  /*313b0*/  LDSM.16.M88.4 R4, [R29+UR5+0x40300] ;  /* 0x040300051d04783b */ /* 0x010e620008000200 */
[----:B0-----:R-:W-:Y:S01]  /*313c0*/  MOV R20, R12 ;  /* 0x0000000c00147202 */ /* 0x001fe20000000f00 */
[----:B------:R-:W-:Y:S01]  /*313d0*/  IMAD.MOV.U32 R21, RZ, RZ, R13 ;  /* 0x000000ffff157224 */ /* 0x000fe200078e000d */
[----:B------:R-:W-:Y:S01]  /*313e0*/  MOV R22, R14 ;  /* 0x0000000e00167202 */ /* 0x000fe20000000f00 */
[----:B------:R-:W-:-:S02]  /*313f0*/  IMAD.MOV.U32 R23, RZ, RZ, R15 ;  /* 0x000000ffff177224 */ /* 0x000fc400078e000f */
[----:B------:R-:W0:Y:S04]  /*31400*/  LDSM.16.MT88.4 R12, [R0+UR5+0x30180] ;  /* 0x03018005000c783b */ /* 0x000e280008004200 */
[----:B------:R-:W-:Y:S04]  /*31410*/  STL [R1+0x3e50], R25 ;  /* 0x003e501901007387 */ /* 0x000fe80000100800 */
[----:B------:R-:W-:Y:S04]  /*31420*/  STL [R1+0x3e4c], R28 ;  /* 0x003e4c1c01007387 */ /* 0x000fe80000100800 */
[----:B------:R0:W-:Y:S04]  /*31430*/  STL [R1+0x3e48], R11 ;  /* 0x003e480b01007387 */ /* 0x0001e80000100800 */
[----:B-1----:R1:W-:Y:S04]  /*31440*/  STL [R1+0x3cbc], R6 ;  /* 0x003cbc0601007387 */ /* 0x0023e80000100800 */
[----:B------:R2:W-:Y:S01]  /*31450*/  STL [R1+0x3cb8], R7 ;  /* 0x003cb80701007387 */ /* 0x0005e20000100800 */
[----:B0-----:R-:W-:Y:S01]  /*31460*/  MOV R11, R14 ;  /* 0x0000000e000b7202 */ /* 0x001fe20000000f00 */
[----:B------:R-:W-:Y:S01]  /*31470*/  IMAD.MOV.U32 R29, RZ, RZ, R15 ;  /* 0x000000ffff1d7224 */ /* 0x000fe200078e000f */
[----:B------:R-:W-:Y:S01]  /*31480*/  MOV R25, R12 ;  /* 0x0000000c00197202 */ /* 0x000fe20000000f00 */
[----:B------:R-:W-:Y:S01]  /*31490*/  IMAD.MOV.U32 R28, RZ, RZ, R13 ;  /* 0x000000ffff1c7224 */ /* 0x000fe200078e000d */
[----:B------:R-:W3:Y:S04]  /*314a0*/  LDL.LU.64 R14, [R1+0x3e70] ;  /* 0x003e7000010e7983 */ /* 0x000ee80000300a00 */
[----:B------:R-:W3:Y:S04]  /*314b0*/  LDL.LU.64 R12, [R1+0x3e68] ;  /* 0x003e6800010c7983 */ /* 0x000ee80000300a00 */
[----:B------:R-:W-:Y:S01]  /*314c0*/  STL [R1+0x3d38], R0 ;  /* 0x003d380001007387 */ /* 0x000fe20000100800 */
[----:B---3--:R-:W-:Y:S03]  /*314d0*/  HMMA.16816.F32 R12, R12, R26, R16 ;  /* 0x0000001a0c0c723c */ /* 0x008fe60000001810 */
[----:B------:R-:W3:Y:S04]  /*314e0*/  LDL.LU.64 R18, [R1+0x3e60] ;  /* 0x003e600001127983 */ /* 0x000ee80000300a00 */
[----:B------:R-:W3:-:S12]  /*314f0*/  LDL.LU.64 R16, [R1+0x3e58] ;  /* 0x003e580001107983 */ /* 0x000ed80000300a00 */
[----:B-1----:R-:W-:Y:S01]  /*31500*/  IMAD.MOV.U32 R6, RZ, RZ, R15 ;  /* 0x000000ffff067224 */ /* 0x002fe200078e000f */
[----:B--2---:R-:W-:Y:S01]  /*31510*/  MOV R7, R14 ;  /* 0x0000000e00077202 */ /* 0x004fe20000000f00 */
[----:B------:R-:W-:Y:S04]  /*31520*/  STL.64 [R1+0x160], R12 ;  /* 0x0001600c01007387 */ /* 0x000fe80000100a00 */
[----:B------:R-:W-:Y:S04]  /*31530*/  STL [R1+0x3d40], R6 ;  /* 0x003d400601007387 */ /* 0x000fe80000100800 */
[----:B------:R-:W0:Y:S04]  /*31540*/  LDSM.16.MT88.4 R12, [R3+UR5+0x30000] ;  /* 0x03000005030c783b */ /* 0x000e280008004200 */
[----:B------:R-:W-:Y:S04]  /*31550*/  STL [R1+0x3d3c], R7 ;  /* 0x003d3c0701007387 */ /* 0x000fe80000100800 */
[----:B------:R1:W-:Y:S04]  /*31560*/  STL.64 [R1+0x3df0], R4 ;  /* 0x003df00401007387 */ /* 0x0003e80000100a00 */
[----:B-1----:R-:W3:Y:S04]  /*31570*/  LDL.LU R4, [R1+0xd0] ;  /* 0x0000d00001047983 */ /* 0x002ee80000300800 */
[----:B------:R-:W3:Y:S04]  /*31580*/  LDL.LU R5, [R1+0xd4] ;  /* 0x0000d40001057983 */ /* 0x000ee80000300800 */
[----:B------:R-:W3:Y:S04]  /*31590*/  LDL.LU R6, [R1+0xd8] ;  /* 0x0000d80001067983 */ /* 0x000ee80000300800 */
[----:B------:R-:W3:Y:S04]  /*315a0*/  LDL.LU R7, [R1+0xdc] ;  /* 0x0000dc0001077983 */ /* 0x000ee80000300800 */
[----:B0-----:R0:W-:Y:S04]  /*315b0*/  STL.64 [R1+0x3d70], R14 ;  /* 0x003d700e01007387 */ /* 0x0011e80000100a00 */
[----:B------:R1:W-:Y:S01]  /*315c0*/  STL.64 [R1+0x3d68], R12 ;  /* 0x003d680c01007387 */ /* 0x0003e20000100a00 */
[----:B0-----:R-:W-:Y:S01]  /*315d0*/  MOV R14, R11 ;  /* 0x0000000b000e7202 */ /* 0x001fe20000000f00 */
[----:B------:R-:W-:Y:S01]  /*315e0*/  IMAD.MOV.U32 R15, RZ, RZ, R29 ;  /* 0x000000ffff0f7224 */ /* 0x000fe200078e001d */
[----:B-1----:R-:W-:Y:S01]  /*315f0*/  MOV R12, R25 ;  /* 0x00000019000c7202 */ /* 0x002fe20000000f00 */
[----:B------:R-:W-:Y:S01]  /*31600*/  IMAD.MOV.U32 R13, RZ, RZ, R28 ;  /* 0x000000ffff0d7224 */ /* 0x000fe200078e001c */
[----:B------:R-:W2:Y:S04]  /*31610*/  LDL.LU R25, [R1+0x3e50] ;  /* 0x003e500001197983 */ /* 0x000ea80000300800 */
[----:B------:R-:W4:Y:S04]  /*31620*/  LDL.LU R28, [R1+0x3e4c] ;  /* 0x003e4c00011c7983 */ /* 0x000f280000300800 */
[----:B------:R-:W5:Y:S04]  /*31630*/  LDL.LU R11, [R1+0x3e48] ;  /* 0x003e4800010b7983 */ /* 0x000f680000300800 */
[----:B------:R0:W-:Y:S04]  /*31640*/  STL.64 [R1+0x3d90], R14 ;  /* 0x003d900e01007387 */ /* 0x0001e80000100a00 */
[----:B------:R1:W-:Y:S01]  /*31650*/  STL.64 [R1+0x3d88], R12 ;  /* 0x003d880c01007387 */ /* 0x0003e20000100a00 */
[----:B0-----:R-:W-:-:S02]  /*31660*/  IMAD.MOV.U32 R14, RZ, RZ, R22 ;  /* 0x000000ffff0e7224 */ /* 0x001fc400078e0016 */
[----:B-1----:R-:W-:Y:S01]  /*31670*/  IMAD.MOV.U32 R12, RZ, RZ, R20 ;  /* 0x000000ffff0c7224 */ /* 0x002fe200078e0014 */
[----:B------:R-:W-:Y:S02]  /*31680*/  MOV R15, R23 ;  /* 0x00000017000f7202 */ /* 0x000fe40000000f00 */
[----:B------:R-:W-:Y:S01]  /*31690*/  MOV R13, R21 ;  /* 0x00000015000d7202 */ /* 0x000fe20000000f00 */
[----:B---3--:R-:W-:Y:S01]  /*316a0*/  HMMA.16816.F32 R4, R16, R26, R4 ;  /* 0x0000001a1004723c */ /* 0x008fe20000001804 */
[----:B------:R-:W0:-:S15]  /*316b0*/  LDSM.16.MT88.4 R16, [R3+UR5+0x30080] ;  /* 0x030080050310783b */ /* 0x000e1e0008004200 */
[----:B------:R-:W-:-:S03]  /*316c0*/  NOP ;  /* 0x0000000000007918 */ /* 0x000fc60000000000 */
[----:B------:R-:W-:Y:S04]  /*316d0*/  STL.64 [R1+0x120], R4 ;  /* 0x0001200401007387 */ /* 0x000fe80000100a00 */
[----:B------:R-:W-:Y:S04]  /*316e0*/  STL [R1+0x128], R6 ;  /* 0x0001280601007387 */ /* 0x000fe80000100800 */
[----:B------:R-:W3:Y:S04]  /*316f0*/  LDL.LU R20, [R1+0x3e44] ;  /* 0x003e440001147983 */ /* 0x000ee80000300800 */
[----:B------:R-:W3:Y:S04]  /*31700*/  LDL.LU R21, [R1+0x3e40] ;  /* 0x003e400001157983 */ /* 0x000ee80000300800 */
[----:B------:R-:W3:Y:S04]  /*31710*/  LDL.LU R22, [R1+0x3e3c] ;  /* 0x003e3c0001167983 */ /* 0x000ee80000300800 */
[----:B------:R-:W3:Y:S04]  /*31720*/  LDL.LU R23, [R1+0x3e38] ;  /* 0x003e380001177983 */ /* 0x000ee80000300800 */
[----:B------:R1:W-:Y:S04]  /*31730*/  STL.64 [R1+0x3db0], R14 ;  /* 0x003db00e01007387 */ /* 0x0003e80000100a00 */
[----:B------:R0:W-:Y:S01]  /*31740*/  STL.64 [R1+0x3da8], R12 ;  /* 0x003da80c01007387 */ /* 0x0001e20000100a00 */
[----:B------:R-:W-:Y:S01]  /*31750*/  MOV R29, R7 ;  /* 0x00000007001d7202 */ /* 0x000fe20000000f00 */
[----:B-1----:R-:W-:-:S02]  /*31760*/  IMAD.MOV.U32 R14, RZ, RZ, R9 ;  /* 0x000000ffff0e7224 */ /* 0x002fc400078e0009 */
[----:B0-----:R-:W-:Y:S01]  /*31770*/  IMAD.MOV.U32 R12, RZ, RZ, R2 ;  /* 0x000000ffff0c7224 */ /* 0x001fe200078e0002 */
[----:B------:R-:W-:Y:S01]  /*31780*/  MOV R15, R10 ;  /* 0x0000000a000f7202 */ /* 0x000fe20000000f00 */
[----:B------:R-:W3:Y:S01]  /*31790*/  LDL.LU R2, [R1+0x3e34] ;  /* 0x003e340001027983 */ /* 0x000ee20000300800 */
[----:B------:R-:W-:-:S03]  /*317a0*/  MOV R13, R8 ;  /* 0x00000008000d7202 */ /* 0x000fc60000000f00 */
[----:B------:R-:W3:Y:S04]  /*317b0*/  LDL.LU R8, [R1+0x3e30] ;  /* 0x003e300001087983 */ /* 0x000ee80000300800 */
[----:B------:R-:W3:Y:S04]  /*317c0*/  LDL.LU R9, [R1+0x3e2c] ;  /* 0x003e2c0001097983 */ /* 0x000ee80000300800 */
[----:B------:R-:W3:Y:S04]  /*317d0*/  LDL.LU R10, [R1+0x3e28] ;  /* 0x003e2800010a7983 */ /* 0x000ee80000300800 */
[----:B------:R-:W-:Y:S04]  /*317e0*/  STL.64 [R1+0x3dd0], R14 ;  /* 0x003dd00e01007387 */ /* 0x000fe80000100a00 */
[----:B------:R-:W-:Y:S04]  /*317f0*/  STL.64 [R1+0x3dc8], R12 ;  /* 0x003dc80c01007387 */ /* 0x000fe80000100a00 */
[----:B------:R-:W-:Y:S04]  /*31800*/  STL [R1+0x3cf4], R29 ;  /* 0x003cf41d01007387 */ /* 0x000fe80000100800 */
[----:B------:R-:W-:Y:S04]  /*31810*/  STL.64 [R1+0x3d60], R18 ;  /* 0x003d601201007387 */ /* 0x000fe80000100a00 */
[----:B------:R0:W-:Y:S04]  /*31820*/  STL.64 [R1+0x3d58], R16 ;  /* 0x003d581001007387 */ /* 0x0001e80000100a00 */
[----:B0-----:R-:W3:Y:S04]  /*31830*/  LDL.LU R16, [R1+0x100] ;  /* 0x0001000001107983 */ /* 0x001ee80000300800 */
[----:B------:R-:W3:Y:S04]  /*31840*/  LDL.LU R17, [R1+0x104] ;  /* 0x0001040001117983 */ /* 0x000ee80000300800 */
[----:B------:R-:W3:Y:S04]  /*31850*/  LDL.LU R18, [R1+0x108] ;  /* 0x0001080001127983 */ /* 0x000ee80000300800 */
[----:B------:R-:W3:Y:S01]  /*31860*/  LDL.LU R19, [R1+0x10c] ;  /* 0x00010c0001137983 */ /* 0x000ee20000300800 */
[----:B-----5:R-:W-:-:S02]  /*31870*/  IMAD.MOV.U32 R12, RZ, RZ, R11 ;  /* 0x000000ffff0c7224 */ /* 0x020fc400078e000b */
[----:B--2---:R-:W-:Y:S01]  /*31880*/  IMAD.MOV.U32 R14, RZ, RZ, R25 ;  /* 0x000000ffff0e7224 */ /* 0x004fe200078e0019 */
[----:B------:R-:W-:Y:S01]  /*31890*/  MOV R15, R24 ;  /* 0x00000018000f7202 */ /* 0x000fe20000000f00 */
[----:B------:R-:W2:Y:S01]  /*318a0*/  LDL.LU R11, [R1+0x3e24] ;  /* 0x003e2400010b7983 */ /* 0x000ea20000300800 */
[----:B----4-:R-:W-:-:S03]  /*318b0*/  MOV R13, R28 ;  /* 0x0000001c000d7202 */ /* 0x010fc60000000f00 */
[----:B------:R-:W4:Y:S04]  /*318c0*/  LDL.LU R28, [R1+0x3e20] ;  /* 0x003e2000011c7983 */ /* 0x000f280000300800 */
[----:B------:R-:W5:Y:S04]  /*318d0*/  LDL.LU R25, [R1+0x3e1c] ;  /* 0x003e1c0001197983 */ /* 0x000f680000300800 */
[----:B------:R-:W5:Y:S04]  /*318e0*/  LDL.LU R24, [R1+0x3e18] ;  /* 0x003e180001187983 */ /* 0x000f680000300800 */
[----:B------:R-:W-:Y:S04]  /*318f0*/  STL.64 [R1+0x3e00], R14 ;  /* 0x003e000e01007387 */ /* 0x000fe80000100a00 */
[----:B------:R0:W-:Y:S01]  /*31900*/  STL.64 [R1+0x3df8], R12 ;  /* 0x003df80c01007387 */ /* 0x0001e20000100a00 */
[----:B---3--:R-:W-:Y:S01]  /*31910*/  MOV R7, R20 ;  /* 0x0000001400077202 */ /* 0x008fe20000000f00 */
[----:B------:R-:W-:Y:S01]  /*31920*/  IMAD.MOV.U32 R6, RZ, RZ, R21 ;  /* 0x000000ffff067224 */ /* 0x000fe200078e0015 */
[----:B------:R-:W-:Y:S01]  /*31930*/  MOV R5, R22 ;  /* 0x0000001600057202 */ /* 0x000fe20000000f00 */
[----:B------:R-:W-:-:S02]  /*31940*/  IMAD.MOV.U32 R4, RZ, RZ, R23 ;  /* 0x000000ffff047224 */ /* 0x000fc400078e0017 */
[----:B------:R-:W1:Y:S04]  /*31950*/  LDSM.16.MT88.4 R20, [R3+UR5+0x30100] ;  /* 0x030100050314783b */ /* 0x000e680008004200 */
[----:B------:R-:W-:Y:S04]  /*31960*/  STL.64 [R1+0x3e10], R6 ;  /* 0x003e100601007387 */ /* 0x000fe80000100a00 */
[----:B------:R3:W-:Y:S04]  /*31970*/  STL.64 [R1+0x3e08], R4 ;  /* 0x003e080401007387 */ /* 0x0007e80000100a00 */
[----:B0-----:R-:W2:Y:S04]  /*31980*/  LDL.LU R12, [R1+0xa0] ;  /* 0x0000a000010c7983 */ /* 0x001ea80000300800 */
[----:B------:R-:W2:Y:S04]  /*31990*/  LDL.LU R13, [R1+0xa4] ;  /* 0x0000a400010d7983 */ /* 0x000ea80000300800 */
[----:B------:R-:W2:Y:S04]  /*319a0*/  LDL.LU R14, [R1+0xa8] ;  /* 0x0000a800010e7983 */ /* 0x000ea80000300800 */
[----:B------:R-:W2:Y:S04]  /*319b0*/  LDL.LU R15, [R1+0xac] ;  /* 0x0000ac00010f7983 */ /* 0x000ea80000300800 */
[----:B---3--:R-:W2:Y:S04]  /*319c0*/  LDL.LU R4, [R1+0xc0] ;  /* 0x0000c00001047983 */ /* 0x008ea80000300800 */
[----:B------:R-:W2:Y:S04]  /*319d0*/  LDL.LU R5, [R1+0xc4] ;  /* 0x0000c40001057983 */ /* 0x000ea80000300800 */
[----:B------:R-:W2:Y:S04]  /*319e0*/  LDL.LU R6, [R1+0xc8] ;  /* 0x0000c80001067983 */ /* 0x000ea80000300800 */
[----:B------:R-:W2:Y:S04]  /*319f0*/  LDL.LU R7, [R1+0xcc] ;  /* 0x0000cc0001077983 */ /* 0x000ea80000300800 */
[----:B------:R-:W-:Y:S04]  /*31a00*/  STL.64 [R1+0x3d80], R18 ;  /* 0x003d801201007387 */ /* 0x000fe80000100a00 */
        /* <DEDUP_REMOVED lines=17> */
[-C--:B------:R-:W-:Y:S03]  /*31b20*/  HMMA.16816.F32 R8, R8, R26.reuse, R4 ;  /* 0x0000001a0808723c */ /* 0x080fe60000001804 */
        /* <DEDUP_REMOVED lines=20> */
[----:B------:R0:W-:Y:S04]  /*31c70*/  STL.64 [R1+0xa0], R4 ;  /* 0x0000a00401007387 */ /* 0x0001e80000100a00 */
[----:B------:R-:W-:Y:S04]  /*31c80*/  STL.64 [R1+0xa8], R6 ;  /* 0x0000a80601007387 */ /* 0x000fe80000100a00 */
[----:B0-----:R-:W2:Y:S04]  /*31c90*/  LDL.LU.64 R4, [R1+0x3df0] ;  /* 0x003df00001047983 */ /* 0x001ea80000300a00 */
[----:B------:R-:W5:Y:S01]  /*31ca0*/  LDL.LU R26, [R1+0xf8] ;  /* 0x0000f800011a7983 */ /* 0x000f620000300800 */
[----:B----4-:R-:W-:-:S03]  /*31cb0*/  IMAD.MOV.U32 R27, RZ, RZ, R28 ;  /* 0x000000ffff1b7224 */ /* 0x010fc600078e001c */
        /* <DEDUP_REMOVED lines=27> */
[----:B----4-:R-:W0:Y:S02]  /*31e70*/  LDSM.16.MT88.4 R12, [R28+UR5+0x30000] ;  /* 0x030000051c0c783b */ /* 0x010e240008004200 */
[----:B0-----:R-:W-:Y:S01]  /*31e80*/  MOV R0, R14 ;  /* 0x0000000e00007202 */ /* 0x001fe20000000f00 */
[----:B------:R-:W-:Y:S01]  /*31e90*/  IMAD.MOV.U32 R29, RZ, RZ, R15 ;  /* 0x000000ffff1d7224 */ /* 0x000fe200078e000f */
[----:B------:R-:W-:Y:S01]  /*31ea0*/  MOV R6, R12 ;  /* 0x0000000c00067202 */ /* 0x000fe20000000f00 */
[----:B------:R-:W-:Y:S01]  /*31eb0*/  IMAD.MOV.U32 R7, RZ, RZ, R13 ;  /* 0x000000ffff077224 */ /* 0x000fe200078e000d */
[----:B------:R-:W2:Y:S04]  /*31ec0*/  LDL.LU.64 R14, [R1+0x3d70] ;  /* 0x003d7000010e7983 */ /* 0x000ea80000300a00 */
[----:B------:R-:W2:Y:S02]  /*31ed0*/  LDL.LU.64 R12, [R1+0x3d68] ;  /* 0x003d6800010c7983 */ /* 0x000ea40000300a00 */
[----:B--2---:R-:W-:Y:S02]  /*31ee0*/  HMMA.16816.F32 R12, R12, R4, R16 ;  /* 0x000000040c0c723c */ /* 0x004fe40000001810 */
[----:B------:R-:W0:-:S15]  /*31ef0*/  LDSM.16.MT88.4 R16, [R28+UR5+0x30080] ;  /* 0x030080051c10783b */ /* 0x000e1e0008004200 */
[----:B------:R-:W-:Y:S02]  /*31f00*/  NOP ;  /* 0x0000000000007918 */ /* 0x000fe40000000000 */
[----:B------:R0:W-:Y:S04]  /*31f10*/  STL.64 [R1+0x70], R12 ;  /* 0x0000700c01007387 */ /* 0x0001e80000100a00 */
[----:B------:R1:W-:Y:S01]  /*31f20*/  STL.64 [R1+0x78], R14 ;  /* 0x0000780e01007387 */ /* 0x0003e20000100a00 */
[----:B0-----:R-:W-:Y:S01]  /*31f30*/  MOV R13, R18 ;  /* 0x00000012000d7202 */ /* 0x001fe20000000f00 */
[----:B------:R-:W-:Y:S01]  /*31f40*/  IMAD.MOV.U32 R12, RZ, RZ, R19 ;  /* 0x000000ffff0c7224 */ /* 0x000fe200078e0013 */
[----:B-1----:R-:W-:Y:S01]  /*31f50*/  MOV R15, R16 ;  /* 0x00000010000f7202 */ /* 0x002fe20000000f00 */
[----:B------:R-:W-:Y:S01]  /*31f60*/  IMAD.MOV.U32 R14, RZ, RZ, R17 ;  /* 0x000000ffff0e7224 */ /* 0x000fe200078e0011 */
[----:B------:R-:W3:Y:S04]  /*31f70*/  LDL.LU.64 R18, [R1+0x3d60] ;  /* 0x003d600001127983 */ /* 0x000ee80000300a00 */
[----:B------:R-:W3:Y:S02]  /*31f80*/  LDL.LU.64 R16, [R1+0x3d58] ;  /* 0x003d580001107983 */ /* 0x000ee40000300a00 */
[----:B---3--:R-:W-:Y:S02]  /*31f90*/  HMMA.16816.F32 R16, R16, R4, R20 ;  /* 0x000000041010723c */ /* 0x008fe40000001814 */
[----:B------:R-:W5:Y:S04]  /*31fa0*/  LDL.LU.64 R22, [R1+0x3d50] ;  /* 0x003d500001167983 */ /* 0x000f680000300a00 */
[----:B------:R-:W5:-:S13]  /*31fb0*/  LDL.LU.64 R20, [R1+0x3d48] ;  /* 0x003d480001147983 */ /* 0x000f5a0000300a00 */
[----:B------:R0:W-:Y:S04]  /*31fc0*/  STL.64 [R1+0xe0], R16 ;  /* 0x0000e01001007387 */ /* 0x0001e80000100a00 */
[----:B------:R1:W-:Y:S04]  /*31fd0*/  STL.64 [R1+0xe8], R18 ;  /* 0x0000e81201007387 */ /* 0x0003e80000100a00 */
[----:B0-----:R-:W2:Y:S04]  /*31fe0*/  LDL.LU R16, [R1+0x110] ;  /* 0x0001100001107983 */ /* 0x001ea80000300800 */
[----:B------:R-:W2:Y:S04]  /*31ff0*/  LDL.LU R17, [R1+0x114] ;  /* 0x0001140001117983 */ /* 0x000ea80000300800 */
[----:B-1----:R-:W2:Y:S04]  /*32000*/  LDL.LU R18, [R1+0x118] ;  /* 0x0001180001127983 */ /* 0x002ea80000300800 */
[----:B------:R-:W2:Y:S01]  /*32010*/  LDL.LU R19, [R1+0x11c] ;  /* 0x00011c0001137983 */ /* 0x000ea20000300800 */
[----:B-----5:R-:W-:Y:S03]  /*32020*/  HMMA.16816.F32 R20, R20, R4, R24 ;  /* 0x000000041414723c */ /* 0x020fe60000001818 */
[----:B------:R-:W0:Y:S04]  /*32030*/  LDSM.16.MT88.4 R24, [R28+UR5+0x30100] ;  /* 0x030100051c18783b */ /* 0x000e280008004200 */
[----:B0-----:R0:W-:-:S12]  /*32040*/  STL.64 [R1+0x3d18], R26 ;  /* 0x003d181a01007387 */ /* 0x0011d80000100a00 */
[----:B------:R-:W-:Y:S04]  /*32050*/  STL.64 [R1+0xb0], R20 ;  /* 0x0000b01401007387 */ /* 0x000fe80000100a00 */
[----:B------:R-:W-:Y:S04]  /*32060*/  STL.64 [R1+0xb8], R22 ;  /* 0x0000b81601007387 */ /* 0x000fe80000100a00 */
[----:B------:R-:W1:Y:S01]  /*32070*/  LDSM.16.MT88.4 R20, [R2+UR5+0x30000] ;  /* 0x030000050214783b */ /* 0x000e620008004200 */
[----:B--2---:R-:W-:Y:S03]  /*32080*/  HMMA.16816.F32 R8, R8, R4, R16 ;  /* 0x000000040808723c */ /* 0x004fe60000001810 */
[----:B------:R2:W-:Y:S04]  /*32090*/  STL.64 [R1+0x3d10], R24 ;  /* 0x003d101801007387 */ /* 0x0005e80000100a00 */
[----:B------:R-:W3:Y:S01]  /*320a0*/  LDSM.16.MT88.4 R16, [R2+UR5+0x30080] ;  /* 0x030080050210783b */ /* 0x000ee20008004200 */
[----:B0-----:R-:W-:Y:S01]  /*320b0*/  MOV R26, R13 ;  /* 0x0000000d001a7202 */ /* 0x001fe20000000f00 */
[----:B------:R-:W-:Y:S01]  /*320c0*/  IMAD.MOV.U32 R27, RZ, RZ, R12 ;  /* 0x000000ffff1b7224 */ /* 0x000fe200078e000c */
[----:B--2---:R-:W-:Y:S01]  /*320d0*/  MOV R24, R15 ;  /* 0x0000000f00187202 */ /* 0x004fe20000000f00 */
[----:B------:R-:W-:-:S02]  /*320e0*/  IMAD.MOV.U32 R25, RZ, RZ, R14 ;  /* 0x000000ffff197224 */ /* 0x000fc400078e000e */
[----:B------:R-:W-:Y:S06]  /*320f0*/  LDSM.16.MT88.4 R12, [R2+UR5+0x30100] ;  /* 0x03010005020c783b */ /* 0x000fec0008004200 */
[----:B------:R-:W-:Y:S04]  /*32100*/  STL.64 [R1+0xd0], R8 ;  /* 0x0000d00801007387 */ /* 0x000fe80000100a00 */
[----:B------:R-:W-:Y:S04]  /*32110*/  STL.64 [R1+0xd8], R10 ;  /* 0x0000d80a01007387 */ /* 0x000fe80000100a00 */
[----:B------:R-:W-:Y:S04]  /*32120*/  STL.64 [R1+0x3d30], R26 ;  /* 0x003d301a01007387 */ /* 0x000fe80000100a00 */
[----:B------:R-:W-:Y:S04]  /*32130*/  STL.64 [R1+0x3d28], R24 ;  /* 0x003d281801007387 */ /* 0x000fe80000100a00 */
[----:B------:R-:W-:Y:S04]  /*32140*/  STL [R1+0x3ca0], R28 ;  /* 0x003ca01c01007387 */ /* 0x000fe80000100800 */
[----:B------:R-:W0:Y:S04]  /*32150*/  LDSM.16.MT88.4 R8, [R28+UR5+0x30180] ;  /* 0x030180051c08783b */ /* 0x000e280008004200 */
[----:B-1----:R-:W-:Y:S04]  /*32160*/  STL.64 [R1+0x3cd8], R22 ;  /* 0x003cd81601007387 */ /* 0x002fe80000100a00 */
[----:B------:R1:W-:Y:S02]  /*32170*/  STL.64 [R1+0x3cd0], R20 ;  /* 0x003cd01401007387 */ /* 0x0003e40000100a00 */
[----:B-1----:R-:W-:Y:S01]  /*32180*/  MOV R20, R6 ;  /* 0x0000000600147202 */ /* 0x002fe20000000f00 */
[----:B------:R-:W-:Y:S01]  /*32190*/  IMAD.MOV.U32 R21, RZ, RZ, R7 ;  /* 0x000000ffff157224 */ /* 0x000fe200078e0007 */
[----:B------:R-:W2:Y:S04]  /*321a0*/  LDL.LU R6, [R1+0x3d40] ;  /* 0x003d400001067983 */ /* 0x000ea80000300800 */
[----:B------:R-:W4:Y:S01]  /*321b0*/  LDL.LU R7, [R1+0x3d3c] ;  /* 0x003d3c0001077983 */ /* 0x000f220000300800 */
[----:B------:R-:W-:-:S03]  /*321c0*/  MOV R22, R0 ;  /* 0x0000000000167202 */ /* 0x000fc60000000f00 */
[----:B------:R-:W5:Y:S04]  /*321d0*/  LDL.LU R0, [R1+0x3d38] ;  /* 0x003d380001007983 */ /* 0x000f680000300800 */
[----:B---3--:R-:W-:Y:S04]  /*321e0*/  STL.64 [R1+0x3ce8], R18 ;  /* 0x003ce81201007387 */ /* 0x008fe80000100a00 */
[----:B------:R1:W-:Y:S04]  /*321f0*/  STL.64 [R1+0x3ce0], R16 ;  /* 0x003ce01001007387 */ /* 0x0003e80000100a00 */
[----:B-1----:R-:W3:Y:S04]  /*32200*/  LDL.LU R16, [R1+0x150] ;  /* 0x0001500001107983 */ /* 0x002ee80000300800 */
[----:B------:R-:W3:Y:S04]  /*32210*/  LDL.LU R17, [R1+0x154] ;  /* 0x0001540001117983 */ /* 0x000ee80000300800 */
[----:B------:R-:W3:Y:S04]  /*32220*/  LDL.LU R18, [R1+0x158] ;  /* 0x0001580001127983 */ /* 0x000ee80000300800 */
[----:B------:R-:W3:Y:S01]  /*32230*/  LDL.LU R19, [R1+0x15c] ;  /* 0x00015c0001137983 */ /* 0x000ee20000300800 */
        /* <DEDUP_REMOVED lines=8> */
[----:B------:R1:W-:Y:S04]  /*322c0*/  STL [R1+0x3d20], R12 ;  /* 0x003d200c01007387 */ /* 0x0003e80000100800 */
[----:B-1----:R-:W2:Y:S04]  /*322d0*/  LDL.LU R12, [R1+0x130] ;  /* 0x00013000010c7983 */ /* 0x002ea80000300800 */
[----:B------:R-:W2:Y:S04]  /*322e0*/  LDL.LU R13, [R1+0x134] ;  /* 0x00013400010d7983 */ /* 0x000ea80000300800 */
[----:B------:R-:W2:Y:S04]  /*322f0*/  LDL.LU R14, [R1+0x138] ;  /* 0x00013800010e7983 */ /* 0x000ea80000300800 */
[----:B------:R-:W2:Y:S04]  /*32300*/  LDL.LU R15, [R1+0x13c] ;  /* 0x00013c00010f7983 */ /* 0x000ea80000300800 */
[----:B0-----:R-:W-:Y:S04]  /*32310*/  STL.64 [R1+0x3cc8], R10 ;  /* 0x003cc80a01007387 */ /* 0x001fe80000100a00 */
[----:B------:R-:W-:Y:S01]  /*32320*/  STL.64 [R1+0x3cc0], R8 ;  /* 0x003cc00801007387 */ /* 0x000fe20000100a00 */
[----:B------:R-:W-:-:S03]  /*32330*/  IMAD.MOV.U32 R23, RZ, RZ, R29 ;  /* 0x000000ffff177224 */ /* 0x000fc600078e001d */
[----:B------:R-:W-:Y:S04]  /*32340*/  STL [R1+0x3ca4], R2 ;  /* 0x003ca40201007387 */ /* 0x000fe80000100800 */
[----:B-----5:R-:W0:Y:S04]  /*32350*/  LDSM.16.MT88.4 R8, [R0+UR5+0x32000] ;  /* 0x032000050008783b */ /* 0x020e280008004200 */
[----:B0-----:R-:W-:Y:S04]  /*32360*/  STL.64 [R1+0x40], R8 ;  /* 0x0000400801007387 */ /* 0x001fe80000100a00 */
[----:B------:R3:W-:Y:S02]  /*32370*/  STL.64 [R1+0x48], R10 ;  /* 0x0000480a01007387 */ /* 0x0007e40000100a00 */
[----:B---3--:R-:W-:Y:S01]  /*32380*/  HMMA.16816.F32 R8, R20, R4, R16 ;  /* 0x000000041408723c */ /* 0x008fe20000001810 */
[----:B------:R-:W-:Y:S01]  /*32390*/  MOV R20, R27 ;  /* 0x0000001b00147202 */ /* 0x000fe20000000f00 */
[----:B------:R-:W-:Y:S01]  /*323a0*/  IMAD.MOV.U32 R21, RZ, RZ, R26 ;  /* 0x000000ffff157224 */ /* 0x000fe200078e001a */
[----:B------:R-:W-:Y:S01]  /*323b0*/  MOV R22, R25 ;  /* 0x0000001900167202 */ /* 0x000fe20000000f00 */
[----:B------:R-:W-:-:S02]  /*323c0*/  IMAD.MOV.U32 R23, RZ, RZ, R24 ;  /* 0x000000ffff177224 */ /* 0x000fc400078e0018 */
[----:B------:R-:W0:-:S13]  /*323d0*/  LDSM.16.MT88.4 R24, [R0+UR5+0x32080] ;  /* 0x032080050018783b */ /* 0x000e1a0008004200 */
[----:B------:R-:W-:Y:S04]  /*323e0*/  STL.64 [R1+0x170], R8 ;  /* 0x0001700801007387 */ /* 0x000fe80000100a00 */
[----:B------:R-:W-:Y:S04]  /*323f0*/  STL.64 [R1+0x178], R10 ;  /* 0x0001780a01007387 */ /* 0x000fe80000100a00 */
[----:B------:R-:W-:Y:S04]  /*32400*/  STL.64 [R1+0x3d08], R22 ;  /* 0x003d081601007387 */ /* 0x000fe80000100a00 */
[----:B------:R1:W-:Y:S04]  /*32410*/  STL.64 [R1+0x3d00], R20 ;  /* 0x003d001401007387 */ /* 0x0003e80000100a00 */
[----:B-1----:R-:W3:Y:S04]  /*32420*/  LDL.LU R20, [R1+0x190] ;  /* 0x0001900001147983 */ /* 0x002ee80000300800 */
[----:B------:R-:W3:Y:S04]  /*32430*/  LDL.LU R21, [R1+0x194] ;  /* 0x0001940001157983 */ /* 0x000ee80000300800 */
[----:B------:R-:W3:Y:S04]  /*32440*/  LDL.LU R22, [R1+0x198] ;  /* 0x0001980001167983 */ /* 0x000ee80000300800 */
[----:B------:R-:W3:Y:S04]  /*32450*/  LDL.LU R23, [R1+0x19c] ;  /* 0x00019c0001177983 */ /* 0x000ee80000300800 */
[----:B------:R-:W5:Y:S04]  /*32460*/  LDL.LU R16, [R1+0x180] ;  /* 0x0001800001107983 */ /* 0x000f680000300800 */
[----:B------:R-:W5:Y:S04]  /*32470*/  LDL.LU R17, [R1+0x184] ;  /* 0x0001840001117983 */ /* 0x000f680000300800 */
[----:B------:R-:W5:Y:S04]  /*32480*/  LDL.LU R18, [R1+0x188] ;  /* 0x0001880001127983 */ /* 0x000f680000300800 */
[----:B------:R-:W5:Y:S04]  /*32490*/  LDL.LU R19, [R1+0x18c] ;  /* 0x00018c0001137983 */ /* 0x000f680000300800 */
[----:B------:R-:W3:Y:S04]  /*324a0*/  LDL.LU R8, [R1+0x160] ;  /* 0x0001600001087983 */ /* 0x000ee80000300800 */
[----:B------:R-:W3:Y:S01]  /*324b0*/  LDL.LU R9, [R1+0x164] ;  /* 0x0001640001097983 */ /* 0x000ee20000300800 */
[----:B----4-:R-:W-:Y:S01]  /*324c0*/  MOV R10, R7 ;  /* 0x00000007000a7202 */ /* 0x010fe20000000f00 */
[----:B--2---:R-:W-:Y:S01]  /*324d0*/  IMAD.MOV.U32 R11, RZ, RZ, R6 ;  /* 0x000000ffff0b7224 */ /* 0x004fe200078e0006 */
[----:B0-----:R-:W-:Y:S01]  /*324e0*/  MOV R6, R26 ;  /* 0x0000001a00067202 */ /* 0x001fe20000000f00 */
[----:B------:R0:W-:Y:S01]  /*324f0*/  STL.64 [R1+0x30], R24 ;  /* 0x0000301801007387 */ /* 0x0001e20000100a00 */
[----:B------:R-:W-:-:S03]  /*32500*/  IMAD.MOV.U32 R7, RZ, RZ, R27 ;  /* 0x000000ffff077224 */ /* 0x000fc600078e001b */
[----:B------:R-:W2:Y:S04]  /*32510*/  LDL.LU.64 R26, [R1+0x3d30] ;  /* 0x003d3000011a7983 */ /* 0x000ea80000300a00 */
[----:B0-----:R-:W2:Y:S02]  /*32520*/  LDL.LU.64 R24, [R1+0x3d28] ;  /* 0x003d280001187983 */ /* 0x001ea40000300a00 */
[----:B--2---:R-:W-:Y:S02]  /*32530*/  HMMA.16816.F32 R24, R24, R4, R12 ;  /* 0x000000041818723c */ /* 0x004fe4000000180c */
[----:B------:R-:W2:-:S15]  /*32540*/  LDL.LU R12, [R1+0x3d20] ;  /* 0x003d2000010c7983 */ /* 0x000e9e0000300800 */
[----:B------:R-:W-:Y:S02]  /*32550*/  NOP ;  /* 0x0000000000007918 */ /* 0x000fe40000000000 */
[----:B------:R-:W-:Y:S04]  /*32560*/  STL.64 [R1+0x150], R24 ;  /* 0x0001501801007387 */ /* 0x000fe80000100a00 */
[----:B------:R-:W-:Y:S04]  /*32570*/  STL.64 [R1+0x158], R26 ;  /* 0x0001581a01007387 */ /* 0x000fe80000100a00 */
[----:B------:R-:W0:Y:S02]  /*32580*/  LDSM.16.MT88.4 R24, [R0+UR5+0x32100] ;  /* 0x032100050018783b */ /* 0x000e240008004200 */
[----:B0-----:R-:W-:Y:S01]  /*32590*/  MOV R13, R24 ;  /* 0x00000018000d7202 */ /* 0x001fe20000000f00 */
[----:B------:R-:W-:Y:S01]  /*325a0*/  IMAD.MOV.U32 R14, RZ, RZ, R25 ;  /* 0x000000ffff0e7224 */ /* 0x000fe200078e0019 */
[----:B------:R-:W-:Y:S01]  /*325b0*/  MOV R29, R26 ;  /* 0x0000001a001d7202 */ /* 0x000fe20000000f00 */
[----:B------:R-:W-:-:S02]  /*325c0*/  IMAD.MOV.U32 R15, RZ, RZ, R27 ;  /* 0x000000ffff0f7224 */ /* 0x000fc400078e001b */
[----:B------:R-:W0:Y:S02]  /*325d0*/  LDSM.16.MT88.4 R24, [R0+UR5+0x32180] ;  /* 0x032180050018783b */ /* 0x000e240008004200 */
[----:B0-----:R-:W-:Y:S02]  /*325e0*/  MOV R2, R26 ;  /* 0x0000001a00027202 */ /* 0x001fe40000000f00 */
[----:B------:R0:W-:Y:S01]  /*325f0*/  STL.64 [R1+0x10], R24 ;  /* 0x0000101801007387 */ /* 0x0001e20000100a00 */
[----:B------:R-:W-:-:S03]  /*32600*/  IMAD.MOV.U32 R28, RZ, RZ, R27 ;  /* 0x000000ffff1c7224 */ /* 0x000fc600078e001b */
[----:B------:R-:W3:Y:S04]  /*32610*/  LDL.LU.64 R26, [R1+0x3d18] ;  /* 0x003d1800011a7983 */ /* 0x000ee80000300a00 */
[----:B0-----:R-:W3:Y:S04]  /*32620*/  LDL.LU.64 R24, [R1+0x3d10] ;  /* 0x003d100001187983 */ /* 0x001ee80000300a00 */
[----:B------:R-:W-:Y:S01]  /*32630*/  STL [R1+0x3c2c], R0 ;  /* 0x003c2c0001007387 */ /* 0x000fe20000100800 */
[----:B---3--:R-:W-:Y:S03]  /*32640*/  HMMA.16816.F32 R24, R24, R4, R20 ;  /* 0x000000041818723c */ /* 0x008fe60000001814 */
[----:B------:R-:W5:Y:S04]  /*32650*/  LDL.LU.64 R22, [R1+0x3d08] ;  /* 0x003d080001167983 */ /* 0x000f680000300a00 */
[----:B------:R-:W5:-:S12]  /*32660*/  LDL.LU.64 R20, [R1+0x3d00] ;  /* 0x003d000001147983 */ /* 0x000f580000300a00 */
        /* <DEDUP_REMOVED lines=9> */
[----:B-----5:R-:W-:-:S15]  /*32700*/  HMMA.16816.F32 R20, R20, R4, R16 ;  /* 0x000000041414723c */ /* 0x020fde0000001810 */
[----:B------:R-:W-:-:S04]  /*32710*/  NOP ;  /* 0x0000000000007918 */ /* 0x000fc80000000000 */
[----:B------:R-:W-:Y:S01]  /*32720*/  IMAD.MOV.U32 R0, RZ, RZ, R22 ;  /* 0x000000ffff007224 */ /* 0x000fe200078e0016 */
[----:B----4-:R0:W-:Y:S04]  /*32730*/  STL.64 [R1+0x3c68], R26 ;  /* 0x003c681a01007387 */ /* 0x0101e80000100a00 */
[----:B---3--:R1:W-:Y:S01]  /*32740*/  STL.64 [R1+0x3c60], R24 ;  /* 0x003c601801007387 */ /* 0x0083e20000100a00 */
[----:B0-----:R-:W-:Y:S02]  /*32750*/  MOV R26, R29 ;  /* 0x0000001d001a7202 */ /* 0x001fe40000000f00 */
[----:B-1----:R-:W-:Y:S01]  /*32760*/  MOV R24, R13 ;  /* 0x0000000d00187202 */ /* 0x002fe20000000f00 */
[----:B------:R-:W-:Y:S01]  /*32770*/  IMAD.MOV.U32 R27, RZ, RZ, R15 ;  /* 0x000000ffff1b7224 */ /* 0x000fe200078e000f */
[----:B------:R-:W2:Y:S01]  /*32780*/  LDL.LU R13, [R1+0x3cfc] ;  /* 0x003cfc00010d7983 */ /* 0x000ea20000300800 */
[----:B------:R-:W-:-:S03]  /*32790*/  IMAD.MOV.U32 R25, RZ, RZ, R14 ;  /* 0x000000ffff197224 */ /* 0x000fc600078e000e */
[----:B------:R-:W2:Y:S04]  /*327a0*/  LDL.LU R14, [R1+0x3cf8] ;  /* 0x003cf800010e7983 */ /* 0x000ea80000300800 */
[----:B------:R-:W3:Y:S04]  /*327b0*/  LDL.LU R29, [R1+0x3cf4] ;  /* 0x003cf400011d7983 */ /* 0x000ee80000300800 */
[----:B------:R-:W2:Y:S04]  /*327c0*/  LDL.LU R15, [R1+0x3cf0] ;  /* 0x003cf000010f7983 */ /* 0x000ea80000300800 */
[----:B------:R-:W-:Y:S04]  /*327d0*/  STL.64 [R1+0x3c88], R26 ;  /* 0x003c881a01007387 */ /* 0x000fe80000100a00 */
[----:B------:R0:W-:Y:S04]  /*327e0*/  STL.64 [R1+0x3c80], R24 ;  /* 0x003c801801007387 */ /* 0x0001e80000100a00 */
[----:B0-----:R-:W4:Y:S04]  /*327f0*/  LDL.LU R24, [R1+0x120] ;  /* 0x0001200001187983 */ /* 0x001f280000300800 */
[----:B------:R-:W4:Y:S04]  /*32800*/  LDL.LU R25, [R1+0x124] ;  /* 0x0001240001197983 */ /* 0x000f280000300800 */
[----:B------:R-:W4:Y:S04]  /*32810*/  LDL.LU R26, [R1+0x128] ;  /* 0x00012800011a7983 */ /* 0x000f280000300800 */
[----:B------:R-:W4:Y:S04]  /*32820*/  LDL.LU.64 R18, [R1+0x3ce8] ;  /* 0x003ce80001127983 */ /* 0x000f280000300a00 */
[----:B------:R-:W4:Y:S04]  /*32830*/  LDL.LU.64 R16, [R1+0x3ce0] ;  /* 0x003ce00001107983 */ /* 0x000f280000300a00 */
[----:B------:R-:W-:Y:S04]  /*32840*/  STL.64 [R1+0x110], R20 ;  /* 0x0001101401007387 */ /* 0x000fe80000100a00 */
[----:B------:R0:W-:Y:S04]  /*32850*/  STL [R1+0x11c], R23 ;  /* 0x00011c1701007387 */ /* 0x0001e80000100800 */
[----:B0-----:R-:W5:Y:S04]  /*32860*/  LDL.LU.64 R22, [R1+0x3cd8] ;  /* 0x003cd80001167983 */ /* 0x001f680000300a00 */
[----:B------:R-:W5:Y:S04]  /*32870*/  LDL.LU.64 R20, [R1+0x3cd0] ;  /* 0x003cd00001147983 */ /* 0x000f680000300a00 */
[----:B------:R-:W-:Y:S01]  /*32880*/  STL [R1+0x3c30], R0 ;  /* 0x003c300001007387 */ /* 0x000fe20000100800 */
[----:B---3--:R-:W-:Y:S01]  /*32890*/  MOV R27, R29 ;  /* 0x0000001d001b7202 */ /* 0x008fe20000000f00 */
[----:B-----5:R-:W-:-:S15]  /*328a0*/  HMMA.16816.F32 R8, R20, R4, R8 ;  /* 0x000000041408723c */ /* 0x020fde0000001808 */
[----:B------:R-:W-:-:S04]  /*328b0*/  NOP ;  /* 0x0000000000007918 */ /* 0x000fc80000000000 */
[----:B------:R0:W-:Y:S04]  /*328c0*/  STL [R1+0x164], R9 ;  /* 0x0001640901007387 */ /* 0x0001e80000100800 */
[----:B------:R1:W-:Y:S01]  /*328d0*/  STL.64 [R1+0x168], R10 ;  /* 0x0001680a01007387 */ /* 0x0003e20000100a00 */
[----:B------:R-:W-:-:S03]  /*328e0*/  MOV R29, R8 ;  /* 0x00000008001d7202 */ /* 0x000fc60000000f00 */
[----:B------:R-:W2:Y:S04]  /*328f0*/  LDL.LU R8, [R1+0xc0] ;  /* 0x0000c00001087983 */ /* 0x000ea80000300800 */
[----:B0-----:R-:W2:Y:S04]  /*32900*/  LDL.LU R9, [R1+0xc4] ;  /* 0x0000c40001097983 */ /* 0x001ea80000300800 */
[----:B-1----:R-:W2:Y:S04]  /*32910*/  LDL.LU R10, [R1+0xc8] ;  /* 0x0000c800010a7983 */ /* 0x002ea80000300800 */
[----:B------:R-:W2:Y:S04]  /*32920*/  LDL.LU R11, [R1+0xcc] ;  /* 0x0000cc00010b7983 */ /* 0x000ea80000300800 */
[----:B------:R-:W3:Y:S04]  /*32930*/  LDL.LU R20, [R1+0x40] ;  /* 0x0000400001147983 */ /* 0x000ee80000300800 */
[----:B------:R-:W3:Y:S04]  /*32940*/  LDL.LU R21, [R1+0x44] ;  /* 0x0000440001157983 */ /* 0x000ee80000300800 */
[----:B------:R-:W5:Y:S04]  /*32950*/  LDL.LU R22, [R1+0x48] ;  /* 0x0000480001167983 */ /* 0x000f680000300800 */
[----:B------:R-:W5:Y:S01]  /*32960*/  LDL.LU R23, [R1+0x4c] ;  /* 0x00004c0001177983 */ /* 0x000f620000300800 */
[-C--:B----4-:R-:W-:Y:S03]  /*32970*/  HMMA.16816.F32 R16, R16, R4.reuse, R24 ;  /* 0x000000041010723c */ /* 0x090fe60000001818 */
[----:B-----5:R-:W-:Y:S04]  /*32980*/  STL.64 [R1+0x3cb0], R22 ;  /* 0x003cb01601007387 */ /* 0x020fe80000100a00 */
[----:B---3--:R0:W-:Y:S04]  /*32990*/  STL.64 [R1+0x3ca8], R20 ;  /* 0x003ca81401007387 */ /* 0x0081e80000100a00 */
        /* <DEDUP_REMOVED lines=9> */
[----:B------:R-:W5:Y:S04]  /*32a30*/  LDL.LU R26, [R1+0x98] ;  /* 0x00009800011a7983 */ /* 0x000f680000300800 */
[----:B------:R-:W5:Y:S04]  /*32a40*/  LDL.LU R27, [R1+0x9c] ;  /* 0x00009c00011b7983 */ /* 0x000f680000300800 */
[----:B-----5:R-:W-:Y:S04]  /*32a50*/  STL.64 [R1+0x3c98], R26 ;  /* 0x003c981a01007387 */ /* 0x020fe80000100a00 */
[----:B----4-:R0:W-:Y:S04]  /*32a60*/  STL.64 [R1+0x3c90], R24 ;  /* 0x003c901801007387 */ /* 0x0101e80000100a00 */
        /* <DEDUP_REMOVED lines=18> */
[----:B------:R1:W-:Y:S04]  /*32b90*/  STL.64 [R1+0x128], R14 ;  /* 0x0001280e01007387 */ /* 0x0003e80000100a00 */
[----:B0-----:R-:W5:Y:S04]  /*32ba0*/  LDL.LU R12, [R1+0x30] ;  /* 0x00003000010c7983 */ /* 0x001f680000300800 */
[----:B------:R-:W5:Y:S01]  /*32bb0*/  LDL.LU R13, [R1+0x34] ;  /* 0x00003400010d7983 */ /* 0x000f620000300800 */
[----:B-1----:R-:W-:Y:S01]  /*32bc0*/  IMAD.MOV.U32 R14, RZ, RZ, R6 ;  /* 0x000000ffff0e7224 */ /* 0x002fe200078e0006 */
[----:B------:R-:W-:-:S02]  /*32bd0*/  MOV R15, R7 ;  /* 0x00000007000f7202 */ /* 0x000fc40000000f00 */
        /* <DEDUP_REMOVED lines=8> */
[----:B------:R-:W3:Y:S01]  /*32c60*/  LDL.LU R9, [R1+0x14] ;  /* 0x0000140001097983 */ /* 0x000ee20000300800 */
[----:B-1----:R-:W-:Y:S01]  /*32c70*/  IMAD.MOV.U32 R10, RZ, RZ, R2 ;  /* 0x000000ffff0a7224 */ /* 0x002fe200078e0002 */
[----:B------:R-:W-:-:S02]  /*32c80*/  MOV R11, R28 ;  /* 0x0000001c000b7202 */ /* 0x000fc40000000f00 */
[----:B------:R-:W2:Y:S04]  /*32c90*/  LDL.LU R2, [R1+0x3ca4] ;  /* 0x003ca40001027983 */ /* 0x000ea80000300800 */
[----:B------:R-:W2:Y:S01]  /*32ca0*/  LDL.LU R28, [R1+0x3ca0] ;  /* 0x003ca000011c7983 */ /* 0x000ea20000300800 */
[----:B----4-:R-:W-:Y:S03]  /*32cb0*/  HMMA.16816.F32 R20, R20, R6, R24 ;  /* 0x000000061414723c */ /* 0x010fe60000001818 */
[----:B------:R-:W0:-:S15]  /*32cc0*/  LDSM.16.MT88.4 R24, [R3+UR5+0x32080] ;  /* 0x032080050318783b */ /* 0x000e1e0008004200 */
[----:B------:R-:W-:Y:S01]  /*32cd0*/  NOP ;  /* 0x0000000000007918 */ /* 0x000fe20000000000 */
[----:B------:R-:W-:Y:S01]  /*32ce0*/  MOV R5, R21 ;  /* 0x0000001500057202 */ /* 0x000fe20000000f00 */
[----:B------:R-:W-:Y:S01]  /*32cf0*/  IMAD.MOV.U32 R4, RZ, RZ, R20 ;  /* 0x000000ffff047224 */ /* 0x000fe200078e0014 */
[----:B------:R-:W-:Y:S04]  /*32d00*/  STL.64 [R1+0xf8], R22 ;  /* 0x0000f81601007387 */ /* 0x000fe80000100a00 */
[----:B------:R0:W-:Y:S04]  /*32d10*/  STL [R1+0x3b74], R5 ;  /* 0x003b740501007387 */ /* 0x0001e80000100800 */
[----:B------:R1:W-:Y:S01]  /*32d20*/  STL [R1+0x3b70], R4 ;  /* 0x003b700401007387 */ /* 0x0003e20000100800 */
[----:B0-----:R-:W-:Y:S01]  /*32d30*/  IMAD.MOV.U32 R5, RZ, RZ, R26 ;  /* 0x000000ffff057224 */ /* 0x001fe200078e001a */
[----:B-1----:R-:W-:Y:S01]  /*32d40*/  MOV R4, R27 ;  /* 0x0000001b00047202 */ /* 0x002fe20000000f00 */
[----:B------:R-:W-:Y:S01]  /*32d50*/  IMAD.MOV.U32 R21, RZ, RZ, R24 ;  /* 0x000000ffff157224 */ /* 0x000fe200078e0018 */
[----:B------:R-:W-:Y:S01]  /*32d60*/  MOV R20, R25 ;  /* 0x0000001900147202 */ /* 0x000fe20000000f00 */
[----:B------:R-:W5:Y:S04]  /*32d70*/  LDL.LU.64 R26, [R1+0x3c98] ;  /* 0x003c9800011a7983 */ /* 0x000f680000300a00 */
[----:B------:R-:W5:Y:S02]  /*32d80*/  LDL.LU.64 R24, [R1+0x3c90] ;  /* 0x003c900001187983 */ /* 0x000f640000300a00 */
[----:B-----5:R-:W-:Y:S02]  /*32d90*/  HMMA.16816.F32 R12, R12, R6, R24 ;  /* 0x000000060c0c723c */ /* 0x020fe40000001818 */
[----:B------:R-:W2:Y:S04]  /*32da0*/  LDL.LU.64 R26, [R1+0x3c88] ;  /* 0x003c8800011a7983 */ /* 0x000ea80000300a00 */
[----:B------:R-:W2:-:S13]  /*32db0*/  LDL.LU.64 R24, [R1+0x3c80] ;  /* 0x003c800001187983 */ /* 0x000e9a0000300a00 */
[----:B------:R-:W-:Y:S04]  /*32dc0*/  STL.64 [R1+0xc0], R12 ;  /* 0x0000c00c01007387 */ /* 0x000fe80000100a00 */
[----:B------:R-:W-:Y:S04]  /*32dd0*/  STL.64 [R1+0xc8], R14 ;  /* 0x0000c80e01007387 */ /* 0x000fe80000100a00 */
[----:B------:R-:W-:Y:S01]  /*32de0*/  LDSM.16.MT88.4 R12, [R3+UR5+0x32100] ;  /* 0x03210005030c783b */ /* 0x000fe20008004200 */
[----:B--2---:R-:W-:Y:S03]  /*32df0*/  HMMA.16816.F32 R24, R24, R6, R16 ;  /* 0x000000061818723c */ /* 0x004fe60000001810 */
[----:B------:R-:W2:Y:S04]  /*32e00*/  LDL.LU.64 R18, [R1+0x3c78] ;  /* 0x003c780001127983 */ /* 0x000ea80000300a00 */
[----:B------:R-:W2:-:S12]  /*32e10*/  LDL.LU.64 R16, [R1+0x3c70] ;  /* 0x003c700001107983 */ /* 0x000e980000300a00 */
[----:B------:R-:W-:Y:S04]  /*32e20*/  STL.64 [R1+0x1a0], R24 ;  /* 0x0001a01801007387 */ /* 0x000fe80000100a00 */
[----:B------:R0:W-:Y:S04]  /*32e30*/  STL.64 [R1+0x1a8], R26 ;  /* 0x0001a81a01007387 */ /* 0x0001e80000100a00 */
[----:B0-----:R-:W3:Y:S04]  /*32e40*/  LDL.LU.64 R26, [R1+0x3c68] ;  /* 0x003c6800011a7983 */ /* 0x001ee80000300a00 */
[----:B------:R-:W3:Y:S02]  /*32e50*/  LDL.LU.64 R24, [R1+0x3c60] ;  /* 0x003c600001187983 */ /* 0x000ee40000300a00 */
[----:B---3--:R-:W-:Y:S02]  /*32e60*/  HMMA.16816.F32 R8, R8, R6, R24 ;  /* 0x000000060808723c */ /* 0x008fe40000001818 */
[----:B------:R-:W2:Y:S04]  /*32e70*/  LDL.LU.64 R26, [R1+0x3c58] ;  /* 0x003c5800011a7983 */ /* 0x000ea80000300a00 */
[----:B------:R-:W2:-:S13]  /*32e80*/  LDL.LU.64 R24, [R1+0x3c50] ;  /* 0x003c500001187983 */ /* 0x000e9a0000300a00 */
[----:B------:R-:W-:Y:S04]  /*32e90*/  STL.64 [R1+0x190], R8 ;  /* 0x0001900801007387 */ /* 0x000fe80000100a00 */
[----:B------:R-:W-:Y:S04]  /*32ea0*/  STL.64 [R1+0x198], R10 ;  /* 0x0001980a01007387 */ /* 0x000fe80000100a00 */
[----:B------:R-:W0:Y:S02]  /*32eb0*/  LDSM.16.MT88.4 R8, [R3+UR5+0x32180] ;  /* 0x032180050308783b */ /* 0x000e240008004200 */
[----:B0-----:R-:W-:-:S02]  /*32ec0*/  IMAD.MOV.U32 R29, RZ, RZ, R10 ;  /* 0x000000ffff1d7224 */ /* 0x001fc400078e000a */
[----:B------:R-:W-:Y:S01]  /*32ed0*/  STL.64 [R1+0x40], R8 ;  /* 0x0000400801007387 */ /* 0x000fe20000100a00 */
[----:B------:R-:W-:-:S03]  /*32ee0*/  MOV R0, R11 ;  /* 0x0000000b00007202 */ /* 0x000fc60000000f00 */
[----:B------:R-:W0:Y:S04]  /*32ef0*/  LDSM.16.MT88.4 R8, [R28+UR5+0x32000] ;  /* 0x032000051c08783b */ /* 0x000e280008004200 */
[----:B------:R0:W-:Y:S04]  /*32f00*/  STL [R1+0x3c3c], R29 ;  /* 0x003c3c1d01007387 */ /* 0x0001e80000100800 */
[----:B------:R1:W-:Y:S04]  /*32f10*/  STL [R1+0x3c38], R0 ;  /* 0x003c380001007387 */ /* 0x0003e80000100800 */
[----:B------:R3:W-:Y:S01]  /*32f20*/  STL [R1+0x3b68], R3 ;  /* 0x003b680301007387 */ /* 0x0007e20000100800 */
[----:B0-----:R-:W-:Y:S01]  /*32f30*/  IMAD.MOV.U32 R29, RZ, RZ, R8 ;  /* 0x000000ffff1d7224 */ /* 0x001fe200078e0008 */
[----:B-1----:R-:W-:Y:S01]  /*32f40*/  MOV R0, R9 ;  /* 0x0000000900007202 */ /* 0x002fe20000000f00 */
[----:B---3--:R-:W-:Y:S01]  /*32f50*/  IMAD.MOV.U32 R3, RZ, RZ, R11 ;  /* 0x000000ffff037224 */ /* 0x008fe200078e000b */
[----:B--2---:R-:W-:Y:S01]  /*32f60*/  HMMA.16816.F32 R16, R24, R6, R16 ;  /* 0x000000061810723c */ /* 0x004fe20000001810 */
[----:B------:R-:W-:-:S15]  /*32f70*/  LDSM.16.MT88.4 R24, [R2+UR5+0x32100] ;  /* 0x032100050218783b */ /* 0x000fde0008004200 */
[----:B------:R-:W-:-:S03]  /*32f80*/  NOP ;  /* 0x0000000000007918 */ /* 0x000fc60000000000 */
[----:B------:R-:W-:Y:S04]  /*32f90*/  STL.64 [R1+0x1b0], R16 ;  /* 0x0001b01001007387 */ /* 0x000fe80000100a00 */
[----:B------:R-:W-:Y:S04]  /*32fa0*/  STL.64 [R1+0x1b8], R18 ;  /* 0x0001b81201007387 */ /* 0x000fe80000100a00 */
[----:B------:R-:W0:Y:S04]  /*32fb0*/  LDSM.16.MT88.4 R16, [R28+UR5+0x32080] ;  /* 0x032080051c10783b */ /* 0x000e280008004200 */
[----:B------:R-:W-:Y:S04]  /*32fc0*/  STL [R1+0x28], R10 ;  /* 0x0000280a01007387 */ /* 0x000fe80000100800 */
[----:B------:R-:W1:Y:S04]  /*32fd0*/  LDSM.16.MT88.4 R8, [R28+UR5+0x32100] ;  /* 0x032100051c08783b */ /* 0x000e680008004200 */
[----:B------:R1:W-:Y:S04]  /*32fe0*/  STL [R1+0x3c48], R3 ;  /* 0x003c480301007387 */ /* 0x0003e80000100800 */
[----:B------:R2:W-:Y:S04]  /*32ff0*/  STL [R1+0x3c44], R0 ;  /* 0x003c440001007387 */ /* 0x0005e80000100800 */
[----:B------:R3:W-:Y:S04]  /*33000*/  STL [R1+0x3c40], R29 ;  /* 0x003c401d01007387 */ /* 0x0007e80000100800 */
[----:B0-----:R-:W-:Y:S04]  /*33010*/  STL.64 [R1+0x10], R16 ;  /* 0x0000101001007387 */ /* 0x001fe80000100a00 */
[----:B------:R-:W-:Y:S01]  /*33020*/  STL.64 [R1+0x18], R18 ;  /* 0x0000181201007387 */ /* 0x000fe20000100a00 */
[----:B-1----:R-:W-:Y:S01]  /*33030*/  MOV R3, R9 ;  /* 0x0000000900037202 */ /* 0x002fe20000000f00 */
[----:B--2---:R-:W-:-:S02]  /*33040*/  IMAD.MOV.U32 R0, RZ, RZ, R10 ;  /* 0x000000ffff007224 */ /* 0x004fc400078e000a */
[----:B------:R-:W-:Y:S01]  /*33050*/  STL [R1], R8 ;  /* 0x0000000801007387 */ /* 0x000fe20000100800 */
[----:B---3--:R-:W-:-:S03]  /*33060*/  MOV R29, R11 ;  /* 0x0000000b001d7202 */ /* 0x008fc60000000f00 */
[----:B------:R-:W0:Y:S04]  /*33070*/  LDSM.16.MT88.4 R8, [R28+UR5+0x32180] ;  /* 0x032180051c08783b */ /* 0x000e280008004200 */
[----:B------:R-:W1:Y:S04]  /*33080*/  LDSM.16.MT88.4 R16, [R2+UR5+0x32000] ;  /* 0x032000050210783b */ /* 0x000e680008004200 */
[----:B0-----:R-:W-:Y:S04]  /*33090*/  STL.64 [R1+0x3bc0], R10 ;  /* 0x003bc00a01007387 */ /* 0x001fe80000100a00 */
[----:B------:R0:W-:Y:S04]  /*330a0*/  STL.64 [R1+0x3bb8], R8 ;  /* 0x003bb80801007387 */ /* 0x0001e80000100a00 */
[----:B0-----:R-:W2:Y:S04]  /*330b0*/  LDL.LU R8, [R1+0xb0] ;  /* 0x0000b00001087983 */ /* 0x001ea80000300800 */
[----:B------:R-:W2:Y:S04]  /*330c0*/  LDL.LU R9, [R1+0xb4] ;  /* 0x0000b40001097983 */ /* 0x000ea80000300800 */
[----:B------:R-:W2:Y:S04]  /*330d0*/  LDL.LU R10, [R1+0xb8] ;  /* 0x0000b800010a7983 */ /* 0x000ea80000300800 */
[----:B------:R-:W2:Y:S04]  /*330e0*/  LDL.LU R11, [R1+0xbc] ;  /* 0x0000bc00010b7983 */ /* 0x000ea80000300800 */
[----:B------:R-:W-:Y:S04]  /*330f0*/  STL [R1+0x3b6c], R28 ;  /* 0x003b6c1c01007387 */ /* 0x000fe80000100800 */
[----:B-1----:R-:W-:Y:S04]  /*33100*/  STL.64 [R1+0x3bb0], R18 ;  /* 0x003bb01201007387 */ /* 0x002fe80000100a00 */
[----:B------:R0:W-:Y:S02]  /*33110*/  STL.64 [R1+0x3ba8], R16 ;  /* 0x003ba81001007387 */ /* 0x0001e40000100a00 */
[----:B0-----:R-:W-:Y:S01]  /*33120*/  IMAD.MOV.U32 R16, RZ, RZ, R21 ;  /* 0x000000ffff107224 */ /* 0x001fe200078e0015 */
[----:B------:R-:W-:-:S02]  /*33130*/  MOV R17, R20 ;  /* 0x0000001400117202 */ /* 0x000fc40000000f00 */
[----:B------:R-:W0:Y:S04]  /*33140*/  LDSM.16.MT88.4 R20, [R2+UR5+0x32080] ;  /* 0x032080050214783b */ /* 0x000e280008004200 */
[----:B0-----:R-:W-:Y:S04]  /*33150*/  STL.64 [R1+0x3ba0], R22 ;  /* 0x003ba01601007387 */ /* 0x001fe80000100a00 */
[----:B------:R0:W-:Y:S04]  /*33160*/  STL.64 [R1+0x3b98], R20 ;  /* 0x003b981401007387 */ /* 0x0001e80000100a00 */
[----:B0-----:R-:W3:Y:S04]  /*33170*/  LDL.LU R20, [R1+0xe0] ;  /* 0x0000e00001147983 */ /* 0x001ee80000300800 */
[----:B------:R-:W3:Y:S04]  /*33180*/  LDL.LU R21, [R1+0xe4] ;  /* 0x0000e40001157983 */ /* 0x000ee80000300800 */
[----:B------:R-:W3:Y:S04]  /*33190*/  LDL.LU R22, [R1+0xe8] ;  /* 0x0000e80001167983 */ /* 0x000ee80000300800 */
[----:B------:R-:W3:Y:S01]  /*331a0*/  LDL.LU R23, [R1+0xec] ;  /* 0x0000ec0001177983 */ /* 0x000ee20000300800 */
[----:B------:R-:W-:Y:S01]  /*331b0*/  IMAD.MOV.U32 R18, RZ, RZ, R5 ;  /* 0x000000ffff127224 */ /* 0x000fe200078e0005 */
[----:B------:R-:W-:-:S02]  /*331c0*/  MOV R19, R4 ;  /* 0x0000000400137202 */ /* 0x000fc40000000f00 */
[----:B------:R-:W-:Y:S04]  /*331d0*/  STL.64 [R1+0x3b80], R26 ;  /* 0x003b801a01007387 */ /* 0x000fe80000100a00 */
[----:B------:R-:W-:Y:S01]  /*331e0*/  STL.64 [R1+0x3b78], R24 ;  /* 0x003b781801007387 */ /* 0x000fe20000100a00 */
[-C--:B--2---:R-:W-:Y:S08]  /*331f0*/  HMMA.16816.F32 R8, R12, R6.reuse, R8 ;  /* 0x000000060c08723c */ /* 0x084ff00000001808 */
[----:B---3--:R-:W-:Y:S01]  /*33200*/  HMMA.16816.F32 R20, R16, R6, R20 ;  /* 0x000000061014723c */ /* 0x008fe20000001814 */
[----:B------:R-:W0:-:S15]  /*33210*/  LDSM.16.MT88.4 R16, [R2+UR5+0x32180] ;  /* 0x032180050210783b */ /* 0x000e1e0008004200 */
[----:B------:R-:W-:-:S03]  /*33220*/  NOP ;  /* 0x0000000000007918 */ /* 0x000fc60000000000 */
[----:B------:R-:W-:Y:S04]  /*33230*/  STL.64 [R1+0x1d0], R20 ;  /* 0x0001d01401007387 */ /* 0x000fe80000100a00 */
[----:B------:R-:W-:Y:S01]  /*33240*/  STL.64 [R1+0x1d8], R22 ;  /* 0x0001d81601007387 */ /* 0x000fe20000100a00 */
[----:B0-----:R-:W-:Y:S01]  /*33250*/  MOV R4, R19 ;  /* 0x0000001300047202 */ /* 0x001fe20000000f00 */
[----:B------:R-:W-:Y:S02]  /*33260*/  IMAD.MOV.U32 R5, RZ, RZ, R18 ;  /* 0x000000ffff057224 */ /* 0x000fe400078e0012 */
[----:B------:R-:W-:Y:S04]  /*33270*/  STL.64 [R1+0x30], R16 ;  /* 0x0000301001007387 */ /* 0x000fe80000100a00 */
        /* <DEDUP_REMOVED lines=9> */
[----:B---3--:R-:W-:Y:S04]  /*33310*/  STL.64 [R1+0x3bd0], R26 ;  /* 0x003bd01a01007387 */ /* 0x008fe80000100a00 */
[----:B--2---:R2:W-:Y:S04]  /*33320*/  STL.64 [R1+0x3bc8], R24 ;  /* 0x003bc81801007387 */ /* 0x0045e80000100a00 */
[----:B0-----:R-:W3:Y:S01]  /*33330*/  LDL.LU R8, [R1] ;  /* 0x0000000001087983 */ /* 0x001ee20000300800 */
[----:B-1----:R-:W-:Y:S01]  /*33340*/  MOV R10, R0 ;  /* 0x00000000000a7202 */ /* 0x002fe20000000f00 */
[----:B------:R-:W-:-:S02]  /*33350*/  IMAD.MOV.U32 R11, RZ, RZ, R29 ;  /* 0x000000ffff0b7224 */ /* 0x000fc400078e001d */
[----:B------:R-:W-:Y:S02]  /*33360*/  IMAD.MOV.U32 R9, RZ, RZ, R3 ;  /* 0x000000ffff097224 */ /* 0x000fe400078e0003 */
[----:B------:R-:W4:Y:S04]  /*33370*/  LDL.LU R3, [R1+0x3c48] ;  /* 0x003c480001037983 */ /* 0x000f280000300800 */
[----:B------:R-:W5:Y:S04]  /*33380*/  LDL.LU R0, [R1+0x3c44] ;  /* 0x003c440001007983 */ /* 0x000f680000300800 */
[----:B------:R-:W4:Y:S04]  /*33390*/  LDL.LU R29, [R1+0x3c40] ;  /* 0x003c4000011d7983 */ /* 0x000f280000300800 */
[----:B------:R-:W-:Y:S04]  /*333a0*/  STL.64 [R1+0x3be0], R10 ;  /* 0x003be00a01007387 */ /* 0x000fe80000100a00 */
[----:B---3--:R0:W-:Y:S04]  /*333b0*/  STL.64 [R1+0x3bd8], R8 ;  /* 0x003bd80801007387 */ /* 0x0081e80000100a00 */
[----:B--2---:R-:W2:Y:S04]  /*333c0*/  LDL.LU R24, [R1+0x130] ;  /* 0x0001300001187983 */ /* 0x004ea80000300800 */
[----:B------:R-:W2:Y:S04]  /*333d0*/  LDL.LU R25, [R1+0x134] ;  /* 0x0001340001197983 */ /* 0x000ea80000300800 */
[----:B------:R-:W3:Y:S04]  /*333e0*/  LDL.LU R26, [R1+0x138] ;  /* 0x00013800011a7983 */ /* 0x000ee80000300800 */
[----:B------:R-:W3:Y:S04]  /*333f0*/  LDL.LU R27, [R1+0x13c] ;  /* 0x00013c00011b7983 */ /* 0x000ee80000300800 */
[----:B---3--:R-:W-:Y:S04]  /*33400*/  STL.64 [R1+0x3bf0], R26 ;  /* 0x003bf01a01007387 */ /* 0x008fe80000100a00 */
[----:B--2---:R-:W-:Y:S04]  /*33410*/  STL.64 [R1+0x3be8], R24 ;  /* 0x003be81801007387 */ /* 0x004fe80000100a00 */
[----:B0-----:R-:W2:Y:S04]  /*33420*/  LDL.LU R8, [R1+0x10] ;  /* 0x0000100001087983 */ /* 0x001ea80000300800 */
[----:B------:R-:W2:Y:S04]  /*33430*/  LDL.LU R9, [R1+0x14] ;  /* 0x0000140001097983 */ /* 0x000ea80000300800 */
[----:B------:R-:W3:Y:S04]  /*33440*/  LDL.LU R10, [R1+0x18] ;  /* 0x00001800010a7983 */ /* 0x000ee80000300800 */
[----:B------:R-:W3:Y:S04]  /*33450*/  LDL.LU R11, [R1+0x1c] ;  /* 0x00001c00010b7983 */ /* 0x000ee80000300800 */
[----:B---3--:R-:W-:Y:S04]  /*33460*/  STL.64 [R1+0x3c00], R10 ;  /* 0x003c000a01007387 */ /* 0x008fe80000100a00 */
[----:B--2---:R4:W-:Y:S02]  /*33470*/  STL.64 [R1+0x3bf8], R8 ;  /* 0x003bf80801007387 */ /* 0x0049e40000100a00 */
[----:B----4-:R-:W-:Y:S01]  /*33480*/  MOV R8, R29 ;  /* 0x0000001d00087202 */ /* 0x010fe20000000f00 */
[----:B-----5:R-:W-:Y:S01]  /*33490*/  IMAD.MOV.U32 R9, RZ, RZ, R0 ;  /* 0x000000ffff097224 */ /* 0x020fe200078e0000 */
[----:B------:R-:W2:Y:S04]  /*334a0*/  LDL.LU R29, [R1+0x3c3c] ;  /* 0x003c3c00011d7983 */ /* 0x000ea80000300800 */
[----:B------:R-:W3:Y:S04]  /*334b0*/  LDL.LU R0, [R1+0x3c38] ;  /* 0x003c380001007983 */ /* 0x000ee80000300800 */
[----:B------:R-:W4:Y:S01]  /*334c0*/  LDL.LU R10, [R1+0x28] ;  /* 0x00002800010a7983 */ /* 0x000f220000300800 */
[----:B------:R-:W-:-:S05]  /*334d0*/  MOV R11, R3 ;  /* 0x00000003000b7202 */ /* 0x000fca0000000f00 */
[----:B----4-:R2:W-:Y:S04]  /*334e0*/  STL.64 [R1+0x3c20], R10 ;  /* 0x003c200a01007387 */ /* 0x0105e80000100a00 */
[----:B------:R0:W-:Y:S01]  /*334f0*/  STL.64 [R1+0x3c18], R8 ;  /* 0x003c180801007387 */ /* 0x0001e20000100a00 */
[----:B--2---:R-:W-:-:S03]  /*33500*/  IMAD.MOV.U32 R10, RZ, RZ, R29 ;  /* 0x000000ffff0a7224 */ /* 0x004fc600078e001d */
[----:B0-----:R-:W2:Y:S04]  /*33510*/  LDL.LU R8, [R1+0x40] ;  /* 0x0000400001087983 */ /* 0x001ea80000300800 */
[----:B------:R-:W2:Y:S04]  /*33520*/  LDL.LU R9, [R1+0x44] ;  /* 0x0000440001097983 */ /* 0x000ea80000300800 */
[----:B------:R-:W4:Y:S01]  /*33530*/  LDL.LU R29, [R1+0x3c34] ;  /* 0x003c3400011d7983 */ /* 0x000f220000300800 */
[----:B---3--:R-:W-:-:S03]  /*33540*/  MOV R11, R0 ;  /* 0x00000000000b7202 */ /* 0x008fc60000000f00 */
[----:B------:R-:W3:Y:S04]  /*33550*/  LDL.LU R0, [R1+0x3c30] ;  /* 0x003c300001007983 */ /* 0x000ee80000300800 */
[----:B------:R-:W5:Y:S04]  /*33560*/  LDL.LU R24, [R1+0x150] ;  /* 0x0001500001187983 */ /* 0x000f680000300800 */
[----:B------:R-:W5:Y:S04]  /*33570*/  LDL.LU R25, [R1+0x154] ;  /* 0x0001540001197983 */ /* 0x000f680000300800 */
[----:B------:R-:W2:Y:S04]  /*33580*/  LDL.LU R26, [R1+0x158] ;  /* 0x00015800011a7983 */ /* 0x000ea80000300800 */
[----:B------:R-:W2:Y:S04]  /*33590*/  LDL.LU R27, [R1+0x15c] ;  /* 0x00015c00011b7983 */ /* 0x000ea80000300800 */
[----:B--2---:R-:W-:Y:S04]  /*335a0*/  STL.64 [R1+0x3c10], R26 ;  /* 0x003c101a01007387 */ /* 0x004fe80000100a00 */
[----:B-----5:R0:W-:Y:S01]  /*335b0*/  STL.64 [R1+0x3c08], R24 ;  /* 0x003c081801007387 */ /* 0x0201e20000100a00 */
[----:B---3--:R-:W-:-:S03]  /*335c0*/  IMAD.MOV.U32 R18, RZ, RZ, R0 ;  /* 0x000000ffff127224 */ /* 0x008fc600078e0000 */
[----:B0-----:R-:W2:Y:S04]  /*335d0*/  LDL.LU R24, [R1+0x170] ;  /* 0x0001700001187983 */ /* 0x001ea80000300800 */
[----:B------:R-:W2:Y:S04]  /*335e0*/  LDL.LU R25, [R1+0x174] ;  /* 0x0001740001197983 */ /* 0x000ea80000300800 */
[----:B------:R-:W2:Y:S04]  /*335f0*/  LDL.LU R26, [R1+0x178] ;  /* 0x00017800011a7983 */ /* 0x000ea80000300800 */
[----:B------:R-:W2:Y:S04]  /*33600*/  LDL.LU R27, [R1+0x17c] ;  /* 0x00017c00011b7983 */ /* 0x000ea80000300800 */
[----:B------:R-:W3:Y:S04]  /*33610*/  LDL.LU R16, [R1+0x110] ;  /* 0x0001100001107983 */ /* 0x000ee80000300800 */
[----:B------:R-:W3:Y:S04]  /*33620*/  LDL.LU R17, [R1+0x114] ;  /* 0x0001140001117983 */ /* 0x000ee80000300800 */
[----:B------:R-:W5:Y:S04]  /*33630*/  LDL.LU R0, [R1+0x3c2c] ;  /* 0x003c2c0001007983 */ /* 0x000f680000300800 */
[----:B------:R-:W3:Y:S01]  /*33640*/  LDL.LU R19, [R1+0x11c] ;  /* 0x00011c0001137983 */ /* 0x000ee20000300800 */
[----:B----4-:R-:W-:-:S03]  /*33650*/  MOV R20, R29 ;  /* 0x0000001d00147202 */ /* 0x010fc60000000f00 */
[----:B------:R-:W4:Y:S04]  /*33660*/  LDL.LU R29, [R1+0x3c28] ;  /* 0x003c2800011d7983 */ /* 0x000f280000300800 */
[----:B------:R-:W2:Y:S04]  /*33670*/  LDL.LU R21, [R1+0x164] ;  /* 0x0001640001157983 */ /* 0x000ea80000300800 */
[----:B------:R-:W2:Y:S04]  /*33680*/  LDL.LU R22, [R1+0x168] ;  /* 0x0001680001167983 */ /* 0x000ea80000300800 */
[----:B------:R-:W2:Y:S04]  /*33690*/  LDL.LU R23, [R1+0x16c] ;  /* 0x00016c0001177983 */ /* 0x000ea80000300800 */
[----:B-----5:R-:W0:Y:S02]  /*336a0*/  LDSM.16.MT88.4 R12, [R0+UR5+0x34000] ;  /* 0x03400005000c783b */ /* 0x020e240008004200 */
[----:B0-----:R-:W-:-:S02]  /*336b0*/  IMAD.MOV.U32 R28, RZ, RZ, R14 ;  /* 0x000000ffff1c7224 */ /* 0x001fc400078e000e */
[----:B------:R-:W-:Y:S01]  /*336c0*/  STL.64 [R1+0x50], R12 ;  /* 0x0000500c01007387 */ /* 0x000fe20000100a00 */
[----:B------:R-:W-:-:S03]  /*336d0*/  MOV R3, R15 ;  /* 0x0000000f00037202 */ /* 0x000fc60000000f00 */
[----:B----4-:R-:W0:Y:S04]  /*336e0*/  LDSM.16.M88.4 R12, [R29+UR5+0x40300] ;  /* 0x040300051d0c783b */ /* 0x010e280008000200 */
[----:B------:R-:W-:Y:S04]  /*336f0*/  STL [R1+0x3b90], R28 ;  /* 0x003b901c01007387 */ /* 0x000fe80000100800 */
[----:B0-----:R-:W-:Y:S04]  /*33700*/  STL [R1+0x3a2c], R14 ;  /* 0x003a2c0e01007387 */ /* 0x001fe80000100800 */
[----:B------:R-:W-:Y:S04]  /*33710*/  STL [R1+0x3a28], R15 ;  /* 0x003a280f01007387 */ /* 0x000fe80000100800 */
[----:B------:R0:W-:Y:S04]  /*33720*/  STL.64 [R1+0x3b60], R12 ;  /* 0x003b600c01007387 */ /* 0x0001e80000100a00 */
[----:B0-----:R-:W4:Y:S04]  /*33730*/  LDL.LU R12, [R1+0xd0] ;  /* 0x0000d000010c7983 */ /* 0x001f280000300800 */
[----:B------:R-:W4:Y:S04]  /*33740*/  LDL.LU R13, [R1+0xd4] ;  /* 0x0000d400010d7983 */ /* 0x000f280000300800 */
[----:B------:R-:W4:Y:S04]  /*33750*/  LDL.LU R14, [R1+0xd8] ;  /* 0x0000d800010e7983 */ /* 0x000f280000300800 */
[----:B------:R-:W4:Y:S04]  /*33760*/  LDL.LU R15, [R1+0xdc] ;  /* 0x0000dc00010f7983 */ /* 0x000f280000300800 */
[----:B------:R-:W-:Y:S01]  /*33770*/  STL [R1+0x35b0], R29 ;  /* 0x0035b01d01007387 */ /* 0x000fe20000100800 */
[----:B----4-:R-:W-:-:S15]  /*33780*/  HMMA.16816.F32 R8, R8, R6, R12 ;  /* 0x000000060808723c */ /* 0x010fde000000180c */
[----:B------:R-:W-:-:S04]  /*33790*/  NOP ;  /* 0x0000000000007918 */ /* 0x000fc80000000000 */
[----:B------:R-:W-:Y:S04]  /*337a0*/  STL.64 [R1+0xe0], R8 ;  /* 0x0000e00801007387 */ /* 0x000fe80000100a00 */
[----:B------:R-:W-:Y:S01]  /*337b0*/  STL [R1+0xe8], R10 ;  /* 0x0000e80a01007387 */ /* 0x000fe20000100800 */
[----:B------:R-:W-:-:S03]  /*337c0*/  IMAD.MOV.U32 R2, RZ, RZ, R11 ;  /* 0x000000ffff027224 */ /* 0x000fc600078e000b */
[----:B------:R-:W4:Y:S04]  /*337d0*/  LDL.LU R12, [R1+0x100] ;  /* 0x00010000010c7983 */ /* 0x000f280000300800 */
[----:B------:R-:W0:Y:S04]  /*337e0*/  LDSM.16.MT88.4 R8, [R0+UR5+0x34080] ;  /* 0x034080050008783b */ /* 0x000e280008004200 */
[----:B------:R-:W4:Y:S04]  /*337f0*/  LDL.LU R13, [R1+0x104] ;  /* 0x00010400010d7983 */ /* 0x000f280000300800 */
[----:B------:R-:W4:Y:S04]  /*33800*/  LDL.LU R14, [R1+0x108] ;  /* 0x00010800010e7983 */ /* 0x000f280000300800 */
[----:B------:R-:W4:Y:S04]  /*33810*/  LDL.LU R15, [R1+0x10c] ;  /* 0x00010c00010f7983 */ /* 0x000f280000300800 */
        /* <DEDUP_REMOVED lines=34> */
[----:B------:R1:W-:Y:S04]  /*33a40*/  STL.64 [R1+0x68], R10 ;  /* 0x0000680a01007387 */ /* 0x0003e80000100a00 */
[----:B0-----:R-:W5:Y:S04]  /*33a50*/  LDL.LU R8, [R1+0x120] ;  /* 0x0001200001087983 */ /* 0x001f680000300800 */
[----:B------:R-:W5:Y:S04]  /*33a60*/  LDL.LU R9, [R1+0x124] ;  /* 0x0001240001097983 */ /* 0x000f680000300800 */
[----:B-1----:R-:W5:Y:S04]  /*33a70*/  LDL.LU R10, [R1+0x128] ;  /* 0x00012800010a7983 */ /* 0x002f680000300800 */
[----:B------:R-:W5:Y:S01]  /*33a80*/  LDL.LU R11, [R1+0x12c] ;  /* 0x00012c00010b7983 */ /* 0x000f620000300800 */
[----:B---3--:R-:W-:Y:S03]  /*33a90*/  HMMA.16816.F32 R16, R16, R6, R20 ;  /* 0x000000061010723c */ /* 0x008fe60000001814 */
[----:B------:R-:W2:Y:S04]  /*33aa0*/  LDL.LU.64 R22, [R1+0x3ba0] ;  /* 0x003ba00001167983 */ /* 0x000ea80000300a00 */
[----:B------:R-:W2:-:S12]  /*33ab0*/  LDL.LU.64 R20, [R1+0x3b98] ;  /* 0x003b980001147983 */ /* 0x000e980000300a00 */
[----:B------:R0:W-:Y:S04]  /*33ac0*/  STL.64 [R1+0x70], R16 ;  /* 0x0000701001007387 */ /* 0x0001e80000100a00 */
[----:B------:R1:W-:Y:S01]  /*33ad0*/  STL.64 [R1+0x78], R18 ;  /* 0x0000781201007387 */ /* 0x0003e20000100a00 */
[----:B0-----:R-:W-:Y:S01]  /*33ae0*/  IMAD.MOV.U32 R16, RZ, RZ, R28 ;  /* 0x000000ffff107224 */ /* 0x001fe200078e001c */
[----:B------:R-:W-:Y:S02]  /*33af0*/  MOV R17, R4 ;  /* 0x0000000400117202 */ /* 0x000fe40000000f00 */
[----:B------:R-:W3:Y:S04]  /*33b00*/  LDL.LU R28, [R1+0x3b90] ;  /* 0x003b9000011c7983 */ /* 0x000ee80000300800 */
[----:B------:R-:W3:Y:S01]  /*33b10*/  LDL.LU R4, [R1+0x3b8c] ;  /* 0x003b8c0001047983 */ /* 0x000ee20000300800 */
[----:B-1----:R-:W-:-:S03]  /*33b20*/  IMAD.MOV.U32 R18, RZ, RZ, R5 ;  /* 0x000000ffff127224 */ /* 0x002fc600078e0005 */
[----:B------:R-:W3:Y:S01]  /*33b30*/  LDL.LU R5, [R1+0x3b88] ;  /* 0x003b880001057983 */ /* 0x000ee20000300800 */
        /* <DEDUP_REMOVED lines=10> */
[----:B------:R-:W4:-:S15]  /*33be0*/  LDL.LU R24, [R1+0x30] ;  /* 0x0000300001187983 */ /* 0x000f1e0000300800 */
[----:B------:R-:W-:Y:S01]  /*33bf0*/  NOP ;  /* 0x0000000000007918 */ /* 0x000fe20000000000 */
[----:B------:R-:W-:Y:S04]  /*33c00*/  STL.64 [R1+0x80], R8 ;  /* 0x0000800801007387 */ /* 0x000fe80000100a00 */
[----:B------:R-:W-:Y:S04]  /*33c10*/  STL.64 [R1+0x88], R10 ;  /* 0x0000880a01007387 */ /* 0x000fe80000100a00 */
[----:B------:R-:W4:Y:S04]  /*33c20*/  LDL.LU R25, [R1+0x34] ;  /* 0x0000340001197983 */ /* 0x000f280000300800 */
[----:B------:R-:W0:Y:S01]  /*33c30*/  LDSM.16.MT88.4 R8, [R0+UR5+0x34100] ;  /* 0x034100050008783b */ /* 0x000e220008004200 */
[----:B---3--:R-:W-:Y:S01]  /*33c40*/  IMAD.MOV.U32 R26, RZ, RZ, R5 ;  /* 0x000000ffff1a7224 */ /* 0x008fe200078e0005 */
[----:B------:R-:W-:-:S02]  /*33c50*/  MOV R27, R4 ;  /* 0x00000004001b7202 */ /* 0x000fc40000000f00 */
[----:B------:R-:W3:Y:S04]  /*33c60*/  LDL.LU R5, [R1+0x3b74] ;  /* 0x003b740001057983 */ /* 0x000ee80000300800 */
[----:B------:R-:W3:Y:S04]  /*33c70*/  LDL.LU R4, [R1+0x3b70] ;  /* 0x003b700001047983 */ /* 0x000ee80000300800 */
[----:B0-----:R0:W-:Y:S04]  /*33c80*/  STL [R1+0x3b58], R8 ;  /* 0x003b580801007387 */ /* 0x0011e80000100800 */
[----:B------:R1:W-:Y:S04]  /*33c90*/  STL [R1+0x3b54], R9 ;  /* 0x003b540901007387 */ /* 0x0003e80000100800 */
[----:B------:R5:W-:Y:S04]  /*33ca0*/  STL [R1+0x3b50], R10 ;  /* 0x003b500a01007387 */ /* 0x000be80000100800 */
[----:B------:R2:W-:Y:S04]  /*33cb0*/  STL [R1+0x3b4c], R11 ;  /* 0x003b4c0b01007387 */ /* 0x0005e80000100800 */
[----:B0-----:R-:W3:Y:S04]  /*33cc0*/  LDL.LU R8, [R1+0x50] ;  /* 0x0000500001087983 */ /* 0x001ee80000300800 */
[----:B-1----:R-:W3:Y:S01]  /*33cd0*/  LDL.LU R9, [R1+0x54] ;  /* 0x0000540001097983 */ /* 0x002ee20000300800 */
[----:B-----5:R-:W-:Y:S01]  /*33ce0*/  IMAD.MOV.U32 R10, RZ, RZ, R28 ;  /* 0x000000ffff0a7224 */ /* 0x020fe200078e001c */
[----:B--2---:R-:W-:-:S02]  /*33cf0*/  MOV R11, R3 ;  /* 0x00000003000b7202 */ /* 0x004fc40000000f00 */
[----:B------:R-:W2:Y:S04]  /*33d00*/  LDL.LU R28, [R1+0x3b6c] ;  /* 0x003b6c00011c7983 */ /* 0x000ea80000300800 */
[----:B------:R-:W5:Y:S01]  /*33d10*/  LDL.LU R3, [R1+0x3b68] ;  /* 0x003b680001037983 */ /* 0x000f620000300800 */
[----:B----4-:R-:W-:Y:S03]  /*33d20*/  HMMA.16816.F32 R24, R24, R6, R12 ;  /* 0x000000061818723c */ /* 0x010fe6000000180c */
[----:B------:R-:W3:-:S15]  /*33d30*/  LDL.LU.64 R12, [R1+0x3b60] ;  /* 0x003b6000010c7983 */ /* 0x000ede0000300a00 */
[----:B------:R-:W-:Y:S01]  /*33d40*/  NOP ;  /* 0x0000000000007918 */ /* 0x000fe20000000000 */
[----:B------:R-:W-:Y:S04]  /*33d50*/  STL.64 [R1+0x140], R24 ;  /* 0x0001401801007387 */ /* 0x000fe80000100a00 */
[----:B------:R-:W-:Y:S04]  /*33d60*/  STL.64 [R1+0x148], R26 ;  /* 0x0001481a01007387 */ /* 0x000fe80000100a00 */
[----:B------:R-:W3:Y:S04]  /*33d70*/  LDL.LU R6, [R1+0xf8] ;  /* 0x0000f80001067983 */ /* 0x000ee80000300800 */
[----:B------:R-:W3:Y:S04]  /*33d80*/  LDL.LU R7, [R1+0xfc] ;  /* 0x0000fc0001077983 */ /* 0x000ee80000300800 */
[----:B------:R-:W0:Y:S01]  /*33d90*/  LDSM.16.MT88.4 R24, [R0+UR5+0x34180] ;  /* 0x034180050018783b */ /* 0x000e220008004200 */
[----:B------:R-:W-:-:S03]  /*33da0*/  MOV R19, R29 ;  /* 0x0000001d00137202 */ /* 0x000fc60000000f00 */
[----:B0-----:R-:W-:Y:S04]  /*33db0*/  STL.64 [R1+0x3b38], R26 ;  /* 0x003b381a01007387 */ /* 0x001fe80000100a00 */
[----:B------:R-:W-:Y:S01]  /*33dc0*/  STL.64 [R1+0x3b30], R24 ;  /* 0x003b301801007387 */ /* 0x000fe20000100a00 */
[----:B---3--:R-:W-:Y:S03]  /*33dd0*/  HMMA.16816.F32 R8, R8, R12, R4 ;  /* 0x0000000c0808723c */ /* 0x008fe60000001804 */
[----:B-----5:R-:W0:-:S15]  /*33de0*/  LDSM.16.MT88.4 R4, [R3+UR5+0x34000] ;  /* 0x034000050304783b */ /* 0x020e1e0008004200 */
[----:B------:R-:W-:Y:S01]  /*33df0*/  NOP ;  /* 0x0000000000007918 */ /* 0x000fe20000000000 */
[----:B------:R-:W-:Y:S01]  /*33e00*/  IMAD.MOV.U32 R14, RZ, RZ, R9 ;  /* 0x000000ffff0e7224 */ /* 0x000fe200078e0009 */
[----:B------:R-:W-:Y:S01]  /*33e10*/  MOV R15, R10 ;  /* 0x0000000a000f7202 */ /* 0x000fe20000000f00 */
[----:B------:R-:W-:Y:S01]  /*33e20*/  STL [R1+0x120], R8 ;  /* 0x0001200801007387 */ /* 0x000fe20000100800 */
[----:B------:R-:W-:-:S03]  /*33e30*/  IMAD.MOV.U32 R29, RZ, RZ, R11 ;  /* 0x000000ffff1d7224 */ /* 0x000fc600078e000b */
[----:B------:R-:W1:Y:S04]  /*33e40*/  LDSM.16.MT88.4 R8, [R3+UR5+0x34080] ;  /* 0x034080050308783b */ /* 0x000e680008004200 */
[----:B------:R-:W-:Y:S04]  /*33e50*/  STL [R1+0x3a38], R14 ;  /* 0x003a380e01007387 */ /* 0x000fe80000100800 */
[----:B------:R-:W-:Y:S04]  /*33e60*/  STL [R1+0x3a34], R15 ;  /* 0x003a340f01007387 */ /* 0x000fe80000100800 */
[----:B------:R-:W-:Y:S04]  /*33e70*/  STL [R1+0x3a30], R29 ;  /* 0x003a301d01007387 */ /* 0x000fe80000100800 */
[----:B0-----:R1:W-:Y:S04]  /*33e80*/  STL.64 [R1+0x3b28], R6 ;  /* 0x003b280601007387 */ /* 0x0013e80000100a00 */
[----:B------:R0:W-:Y:S01]  /*33e90*/  STL.64 [R1+0x3b20], R4 ;  /* 0x003b200401007387 */ /* 0x0001e20000100a00 */
[----:B-1----:R-:W-:Y:S01]  /*33ea0*/  MOV R7, R8 ;  /* 0x0000000800077202 */ /* 0x002fe20000000f00 */
[----:B------:R-:W-:Y:S01]  /*33eb0*/  IMAD.MOV.U32 R6, RZ, RZ, R9 ;  /* 0x000000ffff067224 */ /* 0x000fe200078e0009 */
[----:B0-----:R-:W-:Y:S01]  /*33ec0*/  MOV R5, R10 ;  /* 0x0000000a00057202 */ /* 0x001fe20000000f00 */
[----:B------:R-:W-:-:S02]  /*33ed0*/  IMAD.MOV.U32 R4, RZ, RZ, R11 ;  /* 0x000000ffff047224 */ /* 0x000fc400078e000b */
[----:B------:R-:W0:Y:S02]  /*33ee0*/  LDSM.16.MT88.4 R8, [R3+UR5+0x34100] ;  /* 0x034100050308783b */ /* 0x000e240008004200 */
[----:B0-----:R-:W-:Y:S01]  /*33ef0*/  MOV R25, R8 ;  /* 0x0000000800197202 */ /* 0x001fe20000000f00 */
[----:B------:R-:W-:Y:S01]  /*33f00*/  IMAD.MOV.U32 R24, RZ, RZ, R9 ;  /* 0x000000ffff187224 */ /* 0x000fe200078e0009 */
[----:B------:R-:W-:Y:S01]  /*33f10*/  MOV R15, R10 ;  /* 0x0000000a000f7202 */ /* 0x000fe20000000f00 */
[----:B------:R-:W-:Y:S02]  /*33f20*/  IMAD.MOV.U32 R14, RZ, RZ, R11 ;  /* 0x000000ffff0e7224 */ /* 0x000fe400078e000b */
[----:B------:R-:W0:Y:S01]  /*33f30*/  LDSM.16.MT88.4 R8, [R3+UR5+0x34180] ;  /* 0x034180050308783b */ /* 0x000e220008004200 */
[----:B------:R-:W-:Y:S03]  /*33f40*/  HMMA.16816.F32 R16, R16, R12, R20 ;  /* 0x0000000c1010723c */ /* 0x000fe60000001814 */
[----:B--2---:R-:W-:Y:S01]  /*33f50*/  LDSM.16.MT88.4 R20, [R28+UR5+0x34080] ;  /* 0x034080051c14783b */ /* 0x004fe20008004200 */
[----:B0-----:R-:W-:Y:S01]  /*33f60*/  MOV R2, R8 ;  /* 0x0000000800027202 */ /* 0x001fe20000000f00 */
[----:B------:R-:W-:Y:S01]  /*33f70*/  IMAD.MOV.U32 R29, RZ, RZ, R9 ;  /* 0x000000ffff1d7224 */ /* 0x000fe200078e0009 */
[----:B------:R-:W-:Y:S01]  /*33f80*/  MOV R27, R10 ;  /* 0x0000000a001b7202 */ /* 0x000fe20000000f00 */
[----:B------:R-:W-:-:S02]  /*33f90*/  IMAD.MOV.U32 R26, RZ, RZ, R11 ;  /* 0x000000ffff1a7224 */ /* 0x000fc400078e000b */
[----:B------:R-:W0:Y:S10]  /*33fa0*/  LDSM.16.MT88.4 R8, [R28+UR5+0x34000] ;  /* 0x034000051c08783b */ /* 0x000e340008004200 */
        /* <DEDUP_REMOVED lines=11> */
[----:B0-----:R0:W-:Y:S04]  /*34060*/  STL.64 [R1+0x3a78], R22 ;  /* 0x003a781601007387 */ /* 0x0011e80000100a00 */
        /* <DEDUP_REMOVED lines=16> */
[----:B------:R-:W-:Y:S04]  /*34170*/  STL.64 [R1+0x3ab8], R22 ;  /* 0x003ab81601007387 */ /* 0x000fe80000100a00 */
[----:B------:R-:W-:Y:S04]  /*34180*/  STL.64 [R1+0x3ab0], R20 ;  /* 0x003ab01401007387 */ /* 0x000fe80000100a00 */
[----:B0-----:R-:W-:Y:S04]  /*34190*/  STL.64 [R1+0x3a68], R18 ;  /* 0x003a681201007387 */ /* 0x001fe80000100a00 */
[----:B------:R0:W-:Y:S04]  /*341a0*/  STL.64 [R1+0x3a60], R16 ;  /* 0x003a601001007387 */ /* 0x0001e80000100a00 */
[----:B0-----:R-:W3:Y:S04]  /*341b0*/  LDL.LU R16, [R1+0x90] ;  /* 0x0000900001107983 */ /* 0x001ee80000300800 */
[----:B------:R-:W3:Y:S04]  /*341c0*/  LDL.LU R17, [R1+0x94] ;  /* 0x0000940001117983 */ /* 0x000ee80000300800 */
[----:B------:R-:W4:Y:S04]  /*341d0*/  LDL.LU R18, [R1+0x98] ;  /* 0x0000980001127983 */ /* 0x000f280000300800 */
[----:B------:R-:W4:Y:S01]  /*341e0*/  LDL.LU R19, [R1+0x9c] ;  /* 0x00009c0001137983 */ /* 0x000f220000300800 */
[----:B------:R-:W-:Y:S01]  /*341f0*/  MOV R22, R27 ;  /* 0x0000001b00167202 */ /* 0x000fe20000000f00 */
[----:B------:R-:W-:Y:S01]  /*34200*/  IMAD.MOV.U32 R23, RZ, RZ, R26 ;  /* 0x000000ffff177224 */ /* 0x000fe200078e001a */
[----:B------:R-:W-:Y:S01]  /*34210*/  MOV R20, R2 ;  /* 0x0000000200147202 */ /* 0x000fe20000000f00 */
[----:B------:R-:W-:Y:S01]  /*34220*/  IMAD.MOV.U32 R21, RZ, RZ, R29 ;  /* 0x000000ffff157224 */ /* 0x000fe200078e001d */
[----:B------:R-:W5:Y:S04]  /*34230*/  LDL.LU R2, [R1+0x3b48] ;  /* 0x003b480001027983 */ /* 0x000f680000300800 */
        /* <DEDUP_REMOVED lines=9> */
[----:B------:R-:W-:Y:S01]  /*342d0*/  IMAD.MOV.U32 R23, RZ, RZ, R14 ;  /* 0x000000ffff177224 */ /* 0x000fe200078e000e */
[----:B------:R-:W-:Y:S01]  /*342e0*/  MOV R20, R25 ;  /* 0x0000001900147202 */ /* 0x000fe20000000f00 */
[----:B------:R-:W-:-:S03]  /*342f0*/  IMAD.MOV.U32 R21, RZ, RZ, R24 ;  /* 0x000000ffff157224 */ /* 0x000fc600078e0018 */
[----:B------:R-:W-:Y:S04]  /*34300*/  STL.64 [R1+0x3af8], R22 ;  /* 0x003af81601007387 */ /* 0x000fe80000100a00 */
[----:B------:R-:W-:Y:S04]  /*34310*/  STL.64 [R1+0x3af0], R20 ;  /* 0x003af01401007387 */ /* 0x000fe80000100a00 */
[----:B----4-:R-:W-:Y:S04]  /*34320*/  STL.64 [R1+0x3aa8], R18 ;  /* 0x003aa81201007387 */ /* 0x010fe80000100a00 */
[----:B---3--:R0:W-:Y:S04]  /*34330*/  STL.64 [R1+0x3aa0], R16 ;  /* 0x003aa01001007387 */ /* 0x0081e80000100a00 */
[----:B0-----:R-:W3:Y:S04]  /*34340*/  LDL.LU R16, [R1+0xd0] ;  /* 0x0000d00001107983 */ /* 0x001ee80000300800 */
[----:B------:R-:W3:Y:S04]  /*34350*/  LDL.LU R17, [R1+0xd4] ;  /* 0x0000d40001117983 */ /* 0x000ee80000300800 */
[----:B------:R-:W4:Y:S01]  /*34360*/  LDL.LU R18, [R1+0xd8] ;  /* 0x0000d80001127983 */ /* 0x000f220000300800 */
[----:B-----5:R-:W-:-:S03]  /*34370*/  MOV R19, R2 ;  /* 0x0000000200137202 */ /* 0x020fc60000000f00 */
[----:B------:R-:W5:Y:S04]  /*34380*/  LDL.LU R2, [R1+0x3b44] ;  /* 0x003b440001027983 */ /* 0x000f680000300800 */
[----:B------:R-:W2:Y:S04]  /*34390*/  LDL.LU R24, [R1+0x1a0] ;  /* 0x0001a00001187983 */ /* 0x000ea80000300800 */
[----:B------:R-:W2:Y:S04]  /*343a0*/  LDL.LU R25, [R1+0x1a4] ;  /* 0x0001a40001197983 */ /* 0x000ea80000300800 */
[----:B------:R-:W2:Y:S04]  /*343b0*/  LDL.LU R26, [R1+0x1a8] ;  /* 0x0001a800011a7983 */ /* 0x000ea80000300800 */
[----:B------:R-:W2:Y:S01]  /*343c0*/  LDL.LU R27, [R1+0x1ac] ;  /* 0x0001ac00011b7983 */ /* 0x000ea20000300800 */
[----:B------:R-:W-:Y:S01]  /*343d0*/  IMAD.MOV.U32 R22, RZ, RZ, R5 ;  /* 0x000000ffff167224 */ /* 0x000fe200078e0005 */
[----:B------:R-:W-:Y:S01]  /*343e0*/  MOV R23, R4 ;  /* 0x0000000400177202 */ /* 0x000fe20000000f00 */
[----:B------:R-:W-:Y:S01]  /*343f0*/  IMAD.MOV.U32 R20, RZ, RZ, R7 ;  /* 0x000000ffff147224 */ /* 0x000fe200078e0007 */
[----:B------:R-:W-:Y:S01]  /*34400*/  MOV R21, R6 ;  /* 0x0000000600157202 */ /* 0x000fe20000000f00 */
        /* <DEDUP_REMOVED lines=10> */
[----:B----4-:R-:W-:Y:S04]  /*344b0*/  STL.64 [R1+0x3ac8], R18 ;  /* 0x003ac81201007387 */ /* 0x010fe80000100a00 */
[----:B---3--:R0:W-:Y:S04]  /*344c0*/  STL.64 [R1+0x3ac0], R16 ;  /* 0x003ac01001007387 */ /* 0x0081e80000100a00 */
[----:B0-----:R-:W3:Y:S04]  /*344d0*/  LDL.LU R16, [R1+0xe0] ;  /* 0x0000e00001107983 */ /* 0x001ee80000300800 */
[----:B------:R-:W3:Y:S04]  /*344e0*/  LDL.LU R17, [R1+0xe4] ;  /* 0x0000e40001117983 */ /* 0x000ee80000300800 */
[----:B------:R-:W4:Y:S01]  /*344f0*/  LDL.LU R18, [R1+0xe8] ;  /* 0x0000e80001127983 */ /* 0x000f220000300800 */
[----:B-----5:R-:W-:-:S03]  /*34500*/  IMAD.MOV.U32 R19, RZ, RZ, R2 ;  /* 0x000000ffff137224 */ /* 0x020fc600078e0002 */
[----:B------:R-:W5:Y:S04]  /*34510*/  LDL.LU R2, [R1+0x3b40] ;  /* 0x003b400001027983 */ /* 0x000f680000300800 */
[----:B----4-:R-:W-:Y:S04]  /*34520*/  STL.64 [R1+0x3ae8], R18 ;  /* 0x003ae81201007387 */ /* 0x010fe80000100a00 */
[----:B---3--:R0:W-:Y:S04]  /*34530*/  STL.64 [R1+0x3ae0], R16 ;  /* 0x003ae01001007387 */ /* 0x0081e80000100a00 */
[----:B0-----:R-:W3:Y:S04]  /*34540*/  LDL.LU R16, [R1+0x180] ;  /* 0x0001800001107983 */ /* 0x001ee80000300800 */
[----:B------:R-:W3:Y:S04]  /*34550*/  LDL.LU R17, [R1+0x184] ;  /* 0x0001840001117983 */ /* 0x000ee80000300800 */
[----:B------:R-:W4:Y:S04]  /*34560*/  LDL.LU R18, [R1+0x188] ;  /* 0x0001880001127983 */ /* 0x000f280000300800 */
[----:B------:R-:W4:Y:S01]  /*34570*/  LDL.LU R19, [R1+0x18c] ;  /* 0x00018c0001137983 */ /* 0x000f220000300800 */
[-C--:B--2---:R-:W-:Y:S03]  /*34580*/  HMMA.16816.F32 R8, R8, R12.reuse, R24 ;  /* 0x0000000c0808723c */ /* 0x084fe60000001818 */
[----:B----4-:R-:W-:Y:S04]  /*34590*/  STL.64 [R1+0x3b08], R18 ;  /* 0x003b081201007387 */ /* 0x010fe80000100a00 */
[----:B---3--:R0:W-:Y:S04]  /*345a0*/  STL.64 [R1+0x3b00], R16 ;  /* 0x003b001001007387 */ /* 0x0081e80000100a00 */
        /* <DEDUP_REMOVED lines=8> */
[----:B-----5:R-:W0:Y:S04]  /*34630*/  LDSM.16.MT88.4 R8, [R2+UR5+0x34000] ;  /* 0x034000050208783b */ /* 0x020e280008004200 */
[----:B0-----:R-:W-:Y:S04]  /*34640*/  STL.64 [R1+0x3a58], R10 ;  /* 0x003a580a01007387 */ /* 0x001fe80000100a00 */
[----:B------:R0:W-:Y:S04]  /*34650*/  STL.64 [R1+0x3a50], R8 ;  /* 0x003a500801007387 */ /* 0x0001e80000100a00 */
[----:B0-----:R-:W4:Y:S04]  /*34660*/  LDL.LU R8, [R1+0x60] ;  /* 0x0000600001087983 */ /* 0x001f280000300800 */
[----:B------:R-:W4:Y:S04]  /*34670*/  LDL.LU R9, [R1+0x64] ;  /* 0x0000640001097983 */ /* 0x000f280000300800 */
[----:B------:R-:W4:Y:S04]  /*34680*/  LDL.LU R10, [R1+0x68] ;  /* 0x00006800010a7983 */ /* 0x000f280000300800 */
[----:B------:R-:W4:Y:S01]  /*34690*/  LDL.LU R11, [R1+0x6c] ;  /* 0x00006c00010b7983 */ /* 0x000f220000300800 */
        /* <DEDUP_REMOVED lines=57> */
[----:B------:R1:W-:Y:S04]  /*34a30*/  STL.64 [R1+0xe8], R22 ;  /* 0x0000e81601007387 */ /* 0x0003e80000100a00 */
[----:B0-----:R-:W2:Y:S04]  /*34a40*/  LDL.LU R20, [R1+0x80] ;  /* 0x0000800001147983 */ /* 0x001ea80000300800 */
[----:B------:R-:W2:Y:S04]  /*34a50*/  LDL.LU R21, [R1+0x84] ;  /* 0x0000840001157983 */ /* 0x000ea80000300800 */
[----:B-1----:R-:W2:Y:S04]  /*34a60*/  LDL.LU R22, [R1+0x88] ;  /* 0x0000880001167983 */ /* 0x002ea80000300800 */
[----:B------:R-:W2:Y:S01]  /*34a70*/  LDL.LU R23, [R1+0x8c] ;  /* 0x00008c0001177983 */ /* 0x000ea20000300800 */
[----:B----4-:R-:W-:Y:S03]  /*34a80*/  HMMA.16816.F32 R16, R16, R12, R8 ;  /* 0x0000000c1010723c */ /* 0x010fe60000001808 */
        /* <DEDUP_REMOVED lines=10> */
[----:B------:R-:W-:Y:S01]  /*34b30*/  STL [R1+0x3a10], R2 ;  /* 0x003a100201007387 */ /* 0x000fe20000100800 */
[----:B-----5:R-:W-:Y:S03]  /*34b40*/  HMMA.16816.F32 R24, R8, R12, R24 ;  /* 0x0000000c0818723c */ /* 0x020fe60000001818 */
[----:B------:R-:W3:-:S15]  /*34b50*/  LDL.LU R8, [R1+0xa0] ;  /* 0x0000a00001087983 */ /* 0x000ede0000300800 */
[----:B------:R-:W-:Y:S01]  /*34b60*/  NOP ;  /* 0x0000000000007918 */ /* 0x000fe20000000000 */
[----:B------:R-:W-:Y:S04]  /*34b70*/  STL.64 [R1+0x60], R24 ;  /* 0x0000601801007387 */ /* 0x000fe80000100a00 */
[----:B------:R-:W-:Y:S04]  /*34b80*/  STL.64 [R1+0x68], R26 ;  /* 0x0000681a01007387 */ /* 0x000fe80000100a00 */
[----:B------:R-:W0:Y:S04]  /*34b90*/  LDSM.16.MT88.4 R24, [R0+UR5+0x36000] ;  /* 0x036000050018783b */ /* 0x000e280008004200 */
[----:B------:R-:W3:Y:S04]  /*34ba0*/  LDL.LU R9, [R1+0xa4] ;  /* 0x0000a40001097983 */ /* 0x000ee80000300800 */
[----:B------:R-:W3:Y:S04]  /*34bb0*/  LDL.LU R10, [R1+0xa8] ;  /* 0x0000a800010a7983 */ /* 0x000ee80000300800 */
[----:B------:R-:W3:Y:S04]  /*34bc0*/  LDL.LU R11, [R1+0xac] ;  /* 0x0000ac00010b7983 */ /* 0x000ee80000300800 */
[----:B0-----:R0:W-:Y:S01]  /*34bd0*/  STL [R1+0x5c], R27 ;  /* 0x00005c1b01007387 */ /* 0x0011e20000100800 */
[----:B------:R-:W-:-:S02]  /*34be0*/  MOV R29, R26 ;  /* 0x0000001a001d7202 */ /* 0x000fc40000000f00 */
[----:B------:R-:W-:Y:S01]  /*34bf0*/  MOV R14, R24 ;  /* 0x00000018000e7202 */ /* 0x000fe20000000f00 */
[----:B------:R-:W-:Y:S01]  /*34c00*/  IMAD.MOV.U32 R15, RZ, RZ, R25 ;  /* 0x000000ffff0f7224 */ /* 0x000fe200078e0019 */
[----:B0-----:R-:W3:Y:S04]  /*34c10*/  LDL.LU.64 R26, [R1+0x3a48] ;  /* 0x003a4800011a7983 */ /* 0x001ee80000300a00 */
[----:B------:R-:W3:Y:S01]  /*34c20*/  LDL.LU.64 R24, [R1+0x3a40] ;  /* 0x003a400001187983 */ /* 0x000ee20000300a00 */
[----:B--2---:R-:W-:Y:S03]  /*34c30*/  HMMA.16816.F32 R4, R4, R12, R20 ;  /* 0x0000000c0404723c */ /* 0x004fe60000001814 */
[----:B------:R-:W0:Y:S02]  /*34c40*/  LDSM.16.MT88.4 R20, [R0+UR5+0x36100] ;  /* 0x036100050014783b */ /* 0x000e240008004200 */
[----:B0-----:R-:W-:-:S03]  /*34c50*/  IMAD.MOV.U32 R2, RZ, RZ, R23 ;  /* 0x000000ffff027224 */ /* 0x001fc600078e0017 */
[----:B---3--:R-:W-:Y:S01]  /*34c60*/  HMMA.16816.F32 R8, R24, R12, R8 ;  /* 0x0000000c1808723c */ /* 0x008fe20000001808 */
[----:B------:R-:W-:-:S15]  /*34c70*/  LDSM.16.MT88.4 R24, [R0+UR5+0x36080] ;  /* 0x036080050018783b */ /* 0x000fde0008004200 */
[----:B------:R-:W-:-:S03]  /*34c80*/  NOP ;  /* 0x0000000000007918 */ /* 0x000fc60000000000 */
[----:B------:R-:W-:Y:S04]  /*34c90*/  STL.64 [R1+0x180], R8 ;  /* 0x0001800801007387 */ /* 0x000fe80000100a00 */
[----:B------:R-:W-:Y:S04]  /*34ca0*/  STL.64 [R1+0x188], R10 ;  /* 0x0001880a01007387 */ /* 0x000fe80000100a00 */
[----:B------:R-:W-:Y:S04]  /*34cb0*/  STL.64 [R1+0x20], R20 ;  /* 0x0000201401007387 */ /* 0x000fe80000100a00 */
[----:B------:R-:W-:Y:S04]  /*34cc0*/  STL.64 [R1+0x160], R4 ;  /* 0x0001600401007387 */ /* 0x000fe80000100a00 */
[----:B------:R-:W-:Y:S04]  /*34cd0*/  STL.64 [R1+0x168], R6 ;  /* 0x0001680601007387 */ /* 0x000fe80000100a00 */
[----:B------:R-:W-:Y:S04]  /*34ce0*/  STL [R1+0x28], R22 ;  /* 0x0000281601007387 */ /* 0x000fe80000100800 */
[----:B------:R-:W0:Y:S04]  /*34cf0*/  LDSM.16.MT88.4 R20, [R0+UR5+0x36180] ;  /* 0x036180050014783b */ /* 0x000e280008004200 */
[----:B------:R-:W1:Y:S04]  /*34d00*/  LDSM.16.MT88.4 R4, [R3+UR5+0x36000] ;  /* 0x036000050304783b */ /* 0x000e680008004200 */
[----:B------:R2:W-:Y:S04]  /*34d10*/  STL [R1+0x3a14], R2 ;  /* 0x003a140201007387 */ /* 0x0005e80000100800 */
[----:B------:R-:W-:Y:S04]  /*34d20*/  STL [R1+0x3958], R0 ;  /* 0x0039580001007387 */ /* 0x000fe80000100800 */
[----:B0-----:R-:W-:Y:S04]  /*34d30*/  STL.64 [R1+0x10], R20 ;  /* 0x0000101401007387 */ /* 0x001fe80000100a00 */
[----:B------:R-:W-:Y:S04]  /*34d40*/  STL.64 [R1+0x18], R22 ;  /* 0x0000181601007387 */ /* 0x000fe80000100a00 */
[----:B-1----:R-:W-:Y:S04]  /*34d50*/  STL.64 [R1], R4 ;  /* 0x0000000401007387 */ /* 0x002fe80000100a00 */
[----:B------:R-:W-:Y:S01]  /*34d60*/  STL [R1+0x8], R6 ;  /* 0x0000080601007387 */ /* 0x000fe20000100800 */
[----:B--2---:R-:W-:Y:S01]  /*34d70*/  MOV R2, R7 ;  /* 0x0000000700027202 */ /* 0x004fe20000000f00 */
[----:B------:R-:W-:-:S02]  /*34d80*/  IMAD.MOV.U32 R11, RZ, RZ, R24 ;  /* 0x000000ffff0b7224 */ /* 0x000fc400078e0018 */
[----:B------:R-:W0:Y:S01]  /*34d90*/  LDSM.16.MT88.4 R4, [R3+UR5+0x36080] ;  /* 0x036080050304783b */ /* 0x000e220008004200 */
[----:B------:R-:W-:Y:S01]  /*34da0*/  MOV R10, R25 ;  /* 0x00000019000a7202 */ /* 0x000fe20000000f00 */
[----:B------:R-:W-:Y:S01]  /*34db0*/  IMAD.MOV.U32 R9, RZ, RZ, R26 ;  /* 0x000000ffff097224 */ /* 0x000fe200078e001a */
[----:B------:R-:W-:Y:S01]  /*34dc0*/  MOV R8, R27 ;  /* 0x0000001b00087202 */ /* 0x000fe20000000f00 */
        /* <DEDUP_REMOVED lines=8> */
[----:B------:R-:W0:Y:S04]  /*34e50*/  LDSM.16.MT88.4 R8, [R3+UR5+0x36100] ;  /* 0x036100050308783b */ /* 0x000e280008004200 */
[----:B------:R1:W-:Y:S04]  /*34e60*/  STL.64 [R1+0x3a20], R6 ;  /* 0x003a200601007387 */ /* 0x0003e80000100a00 */
[----:B------:R2:W-:Y:S01]  /*34e70*/  STL.64 [R1+0x3a18], R4 ;  /* 0x003a180401007387 */ /* 0x0005e20000100a00 */
[----:B-1----:R-:W-:Y:S02]  /*34e80*/  IMAD.MOV.U32 R6, RZ, RZ, R17 ;  /* 0x000000ffff067224 */ /* 0x002fe400078e0011 */
[----:B--2---:R-:W-:Y:S01]  /*34e90*/  IMAD.MOV.U32 R4, RZ, RZ, R19 ;  /* 0x000000ffff047224 */ /* 0x004fe200078e0013 */
[----:B------:R-:W-:-:S02]  /*34ea0*/  MOV R5, R18 ;  /* 0x0000001200057202 */ /* 0x000fc40000000f00 */
[----:B------:R-:W-:Y:S02]  /*34eb0*/  MOV R7, R16 ;  /* 0x0000001000077202 */ /* 0x000fe40000000f00 */
[----:B------:R-:W1:Y:S04]  /*34ec0*/  LDSM.16.MT88.4 R16, [R3+UR5+0x36180] ;  /* 0x036180050310783b */ /* 0x000e680008004200 */
[----:B0-----:R-:W-:Y:S04]  /*34ed0*/  STL.64 [R1+0x39a8], R10 ;  /* 0x0039a80a01007387 */ /* 0x001fe80000100a00 */
[----:B------:R0:W-:Y:S04]  /*34ee0*/  STL.64 [R1+0x39a0], R8 ;  /* 0x0039a00801007387 */ /* 0x0001e80000100a00 */
[----:B0-----:R-:W2:Y:S04]  /*34ef0*/  LDL.LU R8, [R1+0x100] ;  /* 0x0001000001087983 */ /* 0x001ea80000300800 */
[----:B------:R-:W2:Y:S04]  /*34f00*/  LDL.LU R9, [R1+0x104] ;  /* 0x0001040001097983 */ /* 0x000ea80000300800 */
[----:B------:R-:W2:Y:S04]  /*34f10*/  LDL.LU R10, [R1+0x108] ;  /* 0x00010800010a7983 */ /* 0x000ea80000300800 */
[----:B------:R-:W2:Y:S04]  /*34f20*/  LDL.LU R11, [R1+0x10c] ;  /* 0x00010c00010b7983 */ /* 0x000ea80000300800 */
[----:B-1----:R0:W-:Y:S04]  /*34f30*/  STL [R1+0x399c], R16 ;  /* 0x00399c1001007387 */ /* 0x0021e80000100800 */
[----:B------:R1:W-:Y:S04]  /*34f40*/  STL [R1+0x3998], R17 ;  /* 0x0039981101007387 */ /* 0x0003e80000100800 */
[----:B------:R3:W-:Y:S04]  /*34f50*/  STL [R1+0x3984], R18 ;  /* 0x0039841201007387 */ /* 0x0007e80000100800 */
[----:B------:R4:W-:Y:S04]  /*34f60*/  STL [R1+0x3980], R19 ;  /* 0x0039801301007387 */ /* 0x0009e80000100800 */
[----:B0-----:R-:W5:Y:S04]  /*34f70*/  LDL.LU R16, [R1+0x140] ;  /* 0x0001400001107983 */ /* 0x001f680000300800 */
[----:B-1----:R-:W5:Y:S04]  /*34f80*/  LDL.LU R17, [R1+0x144] ;  /* 0x0001440001117983 */ /* 0x002f680000300800 */
[----:B---3--:R-:W5:Y:S04]  /*34f90*/  LDL.LU R18, [R1+0x148] ;  /* 0x0001480001127983 */ /* 0x008f680000300800 */
[----:B----4-:R-:W5:Y:S04]  /*34fa0*/  LDL.LU R19, [R1+0x14c] ;  /* 0x00014c0001137983 */ /* 0x010f680000300800 */
[----:B------:R-:W-:Y:S04]  /*34fb0*/  STL [R1+0x395c], R3 ;  /* 0x00395c0301007387 */ /* 0x000fe80000100800 */
[----:B------:R-:W-:Y:S04]  /*34fc0*/  STL.64 [R1+0x3978], R22 ;  /* 0x0039781601007387 */ /* 0x000fe80000100a00 */
[----:B------:R0:W-:Y:S02]  /*34fd0*/  STL.64 [R1+0x3970], R20 ;  /* 0x0039701401007387 */ /* 0x0001e40000100a00 */
[----:B0-----:R-:W-:Y:S01]  /*34fe0*/  IMAD.MOV.U32 R20, RZ, RZ, R14 ;  /* 0x000000ffff147224 */ /* 0x001fe200078e000e */
[----:B------:R-:W-:Y:S01]  /*34ff0*/  MOV R21, R15 ;  /* 0x0000000f00157202 */ /* 0x000fe20000000f00 */
[----:B------:R-:W3:Y:S04]  /*35000*/  LDL.LU R14, [R1+0x3a38] ;  /* 0x003a3800010e7983 */ /* 0x000ee80000300800 */
[----:B------:R-:W4:Y:S01]  /*35010*/  LDL.LU R15, [R1+0x3a34] ;  /* 0x003a3400010f7983 */ /* 0x000f220000300800 */
[----:B------:R-:W-:-:S03]  /*35020*/  IMAD.MOV.U32 R22, RZ, RZ, R29 ;  /* 0x000000ffff167224 */ /* 0x000fc600078e001d */
[----:B------:R-:W2:Y:S04]  /*35030*/  LDL.LU R29, [R1+0x3a30] ;  /* 0x003a3000011d7983 */ /* 0x000ea80000300800 */
[----:B------:R-:W2:Y:S04]  /*35040*/  LDL.LU R23, [R1+0x5c] ;  /* 0x00005c0001177983 */ /* 0x000ea80000300800 */
[----:B------:R-:W-:Y:S04]  /*35050*/  STL.64 [R1+0x3968], R26 ;  /* 0x0039681a01007387 */ /* 0x000fe80000100a00 */
[----:B------:R0:W-:Y:S04]  /*35060*/  STL.64 [R1+0x3960], R24 ;  /* 0x0039601801007387 */ /* 0x0001e80000100a00 */
[----:B0-----:R-:W2:Y:S01]  /*35070*/  LDL.LU R24, [R1+0x120] ;  /* 0x0001200001187983 */ /* 0x001ea20000300800 */
[----:B-----5:R-:W-:Y:S03]  /*35080*/  HMMA.16816.F32 R16, R4, R12, R16 ;  /* 0x0000000c0410723c */ /* 0x020fe60000001810 */
[----:B------:R-:W0:Y:S01]  /*35090*/  LDSM.16.MT88.4 R4, [R28+UR5+0x36100] ;  /* 0x036100051c04783b */ /* 0x000e220008004200 */
[----:B---3--:R-:W-:Y:S01]  /*350a0*/  MOV R25, R14 ;  /* 0x0000000e00197202 */ /* 0x008fe20000000f00 */
[----:B----4-:R-:W-:-:S02]  /*350b0*/  IMAD.MOV.U32 R26, RZ, RZ, R15 ;  /* 0x000000ffff1a7224 */ /* 0x010fc400078e000f */
[----:B------:R-:W3:Y:S04]  /*350c0*/  LDL.LU R14, [R1+0x3a2c] ;  /* 0x003a2c00010e7983 */ /* 0x000ee80000300800 */
[----:B------:R-:W3:Y:S08]  /*350d0*/  LDL.LU R15, [R1+0x3a28] ;  /* 0x003a2800010f7983 */ /* 0x000ef00000300800 */
[----:B------:R0:W-:Y:S04]  /*350e0*/  STL.64 [R1+0x150], R16 ;  /* 0x0001501001007387 */ /* 0x0001e80000100a00 */
[----:B------:R-:W-:Y:S01]  /*350f0*/  STL.64 [R1+0x158], R18 ;  /* 0x0001581201007387 */ /* 0x000fe20000100a00 */
[----:B0-----:R-:W-:-:S03]  /*35100*/  IMAD.MOV.U32 R16, RZ, RZ, R6 ;  /* 0x000000ffff107224 */ /* 0x001fc600078e0006 */
[----:B------:R0:W-:Y:S01]  /*35110*/  STL.64 [R1+0x30], R4 ;  /* 0x0000300401007387 */ /* 0x0001e20000100a00 */
[----:B------:R-:W-:-:S03]  /*35120*/  MOV R17, R7 ;  /* 0x0000000700117202 */ /* 0x000fc60000000f00 */
[----:B------:R-:W4:Y:S04]  /*35130*/  LDL.LU.64 R6, [R1+0x3a20] ;  /* 0x003a200001067983 */ /* 0x000f280000300a00 */
[----:B0-----:R-:W4:Y:S01]  /*35140*/  LDL.LU.64 R4, [R1+0x3a18] ;  /* 0x003a180001047983 */ /* 0x001f220000300a00 */
[----:B--2---:R-:W-:-:S07]  /*35150*/  MOV R27, R29 ;  /* 0x0000001d001b7202 */ /* 0x004fce0000000f00 */
[----:B---3--:R-:W-:-:S15]  /*35160*/  HMMA.16816.F32 R20, R20, R14, R24 ;  /* 0x0000000e1414723c */ /* 0x008fde0000001818 */
[----:B------:R-:W-:-:S04]  /*35170*/  NOP ;  /* 0x0000000000007918 */ /* 0x000fc80000000000 */
[----:B------:R-:W-:Y:S04]  /*35180*/  STL.64 [R1+0x140], R20 ;  /* 0x0001401401007387 */ /* 0x000fe80000100a00 */
[----:B------:R-:W-:Y:S01]  /*35190*/  STL [R1+0x148], R22 ;  /* 0x0001481601007387 */ /* 0x000fe20000100800 */
[----:B------:R-:W-:-:S03]  /*351a0*/  IMAD.MOV.U32 R29, RZ, RZ, R23 ;  /* 0x000000ffff1d7224 */ /* 0x000fc600078e0017 */
[----:B------:R-:W0:Y:S01]  /*351b0*/  LDSM.16.MT88.4 R20, [R28+UR5+0x36180] ;  /* 0x036180051c14783b */ /* 0x000e220008004200 */
[----:B----4-:R-:W-:Y:S03]  /*351c0*/  HMMA.16816.F32 R4, R4, R14, R8 ;  /* 0x0000000e0404723c */ /* 0x010fe60000001808 */
[----:B------:R1:W-:-:S15]  /*351d0*/  STL [R1+0x38f0], R29 ;  /* 0x0038f01d01007387 */ /* 0x0003de0000100800 */
[----:B------:R-:W-:Y:S01]  /*351e0*/  NOP ;  /* 0x0000000000007918 */ /* 0x000fe20000000000 */
[----:B-1----:R-:W-:Y:S01]  /*351f0*/  MOV R29, R6 ;  /* 0x00000006001d7202 */ /* 0x002fe20000000f00 */
[----:B0-----:R-:W-:Y:S04]  /*35200*/  STL.64 [R1+0x50], R20 ;  /* 0x0000501401007387 */ /* 0x001fe80000100a00 */
[----:B------:R-:W-:Y:S04]  /*35210*/  STL [R1+0x38f4], R28 ;  /* 0x0038f41c01007387 */ /* 0x000fe80000100800 */
[----:B------:R0:W-:Y:S04]  /*35220*/  STL.64 [R1+0x120], R4 ;  /* 0x0001200401007387 */ /* 0x0001e80000100a00 */
[----:B------:R1:W-:Y:S04]  /*35230*/  STL [R1+0x12c], R7 ;  /* 0x00012c0701007387 */ /* 0x0003e80000100800 */
[----:B0-----:R-:W2:Y:S04]  /*35240*/  LDL.LU R4, [R1] ;  /* 0x0000000001047983 */ /* 0x001ea80000300800 */
[----:B------:R-:W2:Y:S04]  /*35250*/  LDL.LU R5, [R1+0x4] ;  /* 0x0000040001057983 */ /* 0x000ea80000300800 */
[----:B------:R-:W3:Y:S01]  /*35260*/  LDL.LU R6, [R1+0x8] ;  /* 0x0000080001067983 */ /* 0x000ee20000300800 */
[----:B-1----:R-:W-:-:S03]  /*35270*/  IMAD.MOV.U32 R7, RZ, RZ, R2 ;  /* 0x000000ffff077224 */ /* 0x002fc600078e0002 */
[----:B------:R-:W4:Y:S04]  /*35280*/  LDL.LU R2, [R1+0x3a14] ;  /* 0x003a140001027983 */ /* 0x000f280000300800 */
[----:B---3--:R-:W-:Y:S04]  /*35290*/  STL.64 [R1+0x39d8], R6 ;  /* 0x0039d80601007387 */ /* 0x008fe80000100a00 */
[----:B--2---:R-:W-:Y:S04]  /*352a0*/  STL.64 [R1+0x39d0], R4 ;  /* 0x0039d00401007387 */ /* 0x004fe80000100a00 */
[----:B------:R-:W2:Y:S04]  /*352b0*/  LDL.LU R24, [R1+0x10] ;  /* 0x0000100001187983 */ /* 0x000ea80000300800 */
[----:B------:R-:W2:Y:S04]  /*352c0*/  LDL.LU R25, [R1+0x14] ;  /* 0x0000140001197983 */ /* 0x000ea80000300800 */
[----:B------:R-:W3:Y:S04]  /*352d0*/  LDL.LU R26, [R1+0x18] ;  /* 0x00001800011a7983 */ /* 0x000ee80000300800 */
[----:B------:R-:W3:Y:S04]  /*352e0*/  LDL.LU R27, [R1+0x1c] ;  /* 0x00001c00011b7983 */ /* 0x000ee80000300800 */
[----:B---3--:R-:W-:Y:S04]  /*352f0*/  STL.64 [R1+0x39e8], R26 ;  /* 0x0039e81a01007387 */ /* 0x008fe80000100a00 */
[----:B--2---:R0:W-:Y:S04]  /*35300*/  STL.64 [R1+0x39e0], R24 ;  /* 0x0039e01801007387 */ /* 0x0041e80000100a00 */
[----:B0-----:R-:W2:Y:S04]  /*35310*/  LDL.LU R24, [R1+0x20] ;  /* 0x0000200001187983 */ /* 0x001ea80000300800 */
[----:B------:R-:W2:Y:S04]  /*35320*/  LDL.LU R25, [R1+0x24] ;  /* 0x0000240001197983 */ /* 0x000ea80000300800 */
[----:B------:R-:W3:Y:S01]  /*35330*/  LDL.LU R26, [R1+0x28] ;  /* 0x00002800011a7983 */ /* 0x000ee20000300800 */
[----:B----4-:R-:W-:-:S03]  /*35340*/  MOV R27, R2 ;  /* 0x00000002001b7202 */ /* 0x010fc60000000f00 */
[----:B------:R-:W4:Y:S04]  /*35350*/  LDL.LU R2, [R1+0x3a10] ;  /* 0x003a100001027983 */ /* 0x000f280000300800 */
[----:B---3--:R-:W-:Y:S04]  /*35360*/  STL.64 [R1+0x3a08], R26 ;  /* 0x003a081a01007387 */ /* 0x008fe80000100a00 */
[----:B--2---:R-:W-:Y:S04]  /*35370*/  STL.64 [R1+0x3a00], R24 ;  /* 0x003a001801007387 */ /* 0x004fe80000100a00 */
[----:B------:R-:W2:Y:S04]  /*35380*/  LDL.LU R4, [R1+0x190] ;  /* 0x0001900001047983 */ /* 0x000ea80000300800 */
[----:B------:R-:W2:Y:S04]  /*35390*/  LDL.LU R5, [R1+0x194] ;  /* 0x0001940001057983 */ /* 0x000ea80000300800 */
[----:B------:R-:W3:Y:S04]  /*353a0*/  LDL.LU R6, [R1+0x198] ;  /* 0x0001980001067983 */ /* 0x000ee80000300800 */
[----:B------:R-:W3:Y:S01]  /*353b0*/  LDL.LU R7, [R1+0x19c] ;  /* 0x00019c0001077983 */ /* 0x000ee20000300800 */
[----:B------:R-:W-:Y:S01]  /*353c0*/  MOV R3, R22 ;  /* 0x0000001600037202 */ /* 0x000fe20000000f00 */
[----:B------:R-:W-:-:S02]  /*353d0*/  IMAD.MOV.U32 R0, RZ, RZ, R23 ;  /* 0x000000ffff007224 */ /* 0x000fc400078e0017 */
[----:B----4-:R-:W0:Y:S04]  /*353e0*/  LDSM.16.MT88.4 R24, [R2+UR5+0x36000] ;  /* 0x036000050218783b */ /* 0x010e280008004200 */
        /* <DEDUP_REMOVED lines=16> */
[----:B------:R-:W4:Y:S04]  /*354f0*/  LDL.LU R20, [R1+0x130] ;  /* 0x0001300001147983 */ /* 0x000f280000300800 */
[----:B------:R-:W4:Y:S04]  /*35500*/  LDL.LU R21, [R1+0x134] ;  /* 0x0001340001157983 */ /* 0x000f280000300800 */
[----:B------:R-:W5:Y:S04]  /*35510*/  LDL.LU R22, [R1+0x138] ;  /* 0x0001380001167983 */ /* 0x000f680000300800 */
[----:B------:R-:W5:Y:S01]  /*35520*/  LDL.LU R23, [R1+0x13c] ;  /* 0x00013c0001177983 */ /* 0x000f620000300800 */
[----:B0-----:R-:W-:Y:S01]  /*35530*/  IMAD.MOV.U32 R13, RZ, RZ, R26 ;  /* 0x000000ffff0d7224 */ /* 0x001fe200078e001a */
[----:B------:R-:W-:Y:S01]  /*35540*/  MOV R12, R27 ;  /* 0x0000001b000c7202 */ /* 0x000fe20000000f00 */
[----:B------:R-:W-:Y:S01]  /*35550*/  IMAD.MOV.U32 R18, RZ, RZ, R24 ;  /* 0x000000ffff127224 */ /* 0x000fe200078e0018 */
[----:B------:R-:W-:Y:S01]  /*35560*/  MOV R19, R25 ;  /* 0x0000001900137202 */ /* 0x000fe20000000f00 */
[----:B-----5:R-:W-:Y:S04]  /*35570*/  STL.64 [R1+0x3990], R22 ;  /* 0x0039901601007387 */ /* 0x020fe80000100a00 */
[----:B----4-:R0:W-:Y:S04]  /*35580*/  STL.64 [R1+0x3988], R20 ;  /* 0x0039881401007387 */ /* 0x0101e80000100a00 */
[----:B0-----:R-:W4:Y:S04]  /*35590*/  LDL.LU R20, [R1+0x170] ;  /* 0x0001700001147983 */ /* 0x001f280000300800 */
[----:B------:R-:W4:Y:S04]  /*355a0*/  LDL.LU R21, [R1+0x174] ;  /* 0x0001740001157983 */ /* 0x000f280000300800 */
[----:B------:R-:W4:Y:S04]  /*355b0*/  LDL.LU R22, [R1+0x178] ;  /* 0x0001780001167983 */ /* 0x000f280000300800 */
[----:B------:R-:W4:Y:S04]  /*355c0*/  LDL.LU R23, [R1+0x17c] ;  /* 0x00017c0001177983 */ /* 0x000f280000300800 */
[----:B------:R0:W-:Y:S04]  /*355d0*/  STL [R1+0x38f8], R29 ;  /* 0x0038f81d01007387 */ /* 0x0001e80000100800 */
[----:B------:R-:W2:Y:S04]  /*355e0*/  LDL.LU.64 R26, [R1+0x3a08] ;  /* 0x003a0800011a7983 */ /* 0x000ea80000300a00 */
[----:B------:R-:W2:Y:S02]  /*355f0*/  LDL.LU.64 R24, [R1+0x3a00] ;  /* 0x003a000001187983 */ /* 0x000ea40000300a00 */
[----:B--2---:R-:W-:Y:S02]  /*35600*/  HMMA.16816.F32 R24, R24, R14, R4 ;  /* 0x0000000e1818723c */ /* 0x004fe40000001804 */
[----:B------:R-:W2:Y:S04]  /*35610*/  LDL.LU.64 R6, [R1+0x39f8] ;  /* 0x0039f80001067983 */ /* 0x000ea80000300a00 */
[----:B------:R-:W2:-:S13]  /*35620*/  LDL.LU.64 R4, [R1+0x39f0] ;  /* 0x0039f00001047983 */ /* 0x000e9a0000300a00 */
[----:B------:R-:W-:Y:S04]  /*35630*/  STL [R1+0x100], R24 ;  /* 0x0001001801007387 */ /* 0x000fe80000100800 */
[----:B------:R1:W-:Y:S01]  /*35640*/  STL [R1+0x108], R26 ;  /* 0x0001081a01007387 */ /* 0x0003e20000100800 */
[----:B------:R-:W-:Y:S01]  /*35650*/  MOV R28, R27 ;  /* 0x0000001b001c7202 */ /* 0x000fe20000000f00 */
[----:B0-----:R-:W-:Y:S02]  /*35660*/  IMAD.MOV.U32 R29, RZ, RZ, R25 ;  /* 0x000000ffff1d7224 */ /* 0x001fe400078e0019 */
[----:B-1----:R-:W2:Y:S04]  /*35670*/  LDL.LU.64 R26, [R1+0x39e8] ;  /* 0x0039e800011a7983 */ /* 0x002ea80000300a00 */
[----:B------:R-:W2:Y:S04]  /*35680*/  LDL.LU.64 R24, [R1+0x39e0] ;  /* 0x0039e00001187983 */ /* 0x000ea80000300a00 */
        /* <DEDUP_REMOVED lines=12> */
[----:B------:R-:W3:Y:S04]  /*35750*/  LDL.LU.64 R10, [R1+0x39c8] ;  /* 0x0039c800010a7983 */ /* 0x000ee80000300a00 */
[----:B------:R-:W3:-:S12]  /*35760*/  LDL.LU.64 R8, [R1+0x39c0] ;  /* 0x0039c00001087983 */ /* 0x000ed80000300a00 */
[----:B------:R-:W-:Y:S01]  /*35770*/  IMAD.MOV.U32 R28, RZ, RZ, R6 ;  /* 0x000000ffff1c7224 */ /* 0x000fe200078e0006 */
[----:B------:R0:W-:Y:S01]  /*35780*/  STL.64 [R1+0xb0], R4 ;  /* 0x0000b00401007387 */ /* 0x0001e20000100a00 */
[----:B------:R-:W-:-:S03]  /*35790*/  MOV R29, R7 ;  /* 0x00000007001d7202 */ /* 0x000fc60000000f00 */
[----:B------:R-:W3:Y:S04]  /*357a0*/  LDL.LU.64 R6, [R1+0x39b8] ;  /* 0x0039b80001067983 */ /* 0x000ee80000300a00 */
[----:B0-----:R-:W3:Y:S04]  /*357b0*/  LDL.LU.64 R4, [R1+0x39b0] ;  /* 0x0039b00001047983 */ /* 0x001ee80000300a00 */
[----:B------:R0:W-:Y:S04]  /*357c0*/  STL [R1+0x3908], R29 ;  /* 0x0039081d01007387 */ /* 0x0001e80000100800 */
[----:B0-----:R-:W5:Y:S04]  /*357d0*/  LDL.LU R29, [R1+0x1f0] ;  /* 0x0001f000011d7983 */ /* 0x001f680000300800 */
[----:B------:R-:W-:Y:S01]  /*357e0*/  STL [R1+0x3904], R28 ;  /* 0x0039041c01007387 */ /* 0x000fe20000100800 */
        /* <DEDUP_REMOVED lines=12> */
[----:B------:R-:W2:Y:S04]  /*358b0*/  LDL.LU.64 R22, [R1+0x3990] ;  /* 0x0039900001167983 */ /* 0x000ea80000300a00 */
[----:B------:R-:W2:-:S12]  /*358c0*/  LDL.LU.64 R20, [R1+0x3988] ;  /* 0x0039880001147983 */ /* 0x000e980000300a00 */
[----:B------:R0:W-:Y:S04]  /*358d0*/  STL.64 [R1+0x80], R8 ;  /* 0x0000800801007387 */ /* 0x0001e80000100a00 */
[----:B------:R1:W-:Y:S01]  /*358e0*/  STL.64 [R1+0x88], R10 ;  /* 0x0000880a01007387 */ /* 0x0003e20000100a00 */
[----:B0-----:R-:W-:Y:S01]  /*358f0*/  IMAD.MOV.U32 R8, RZ, RZ, R18 ;  /* 0x000000ffff087224 */ /* 0x001fe200078e0012 */
[----:B------:R-:W-:Y:S02]  /*35900*/  MOV R9, R19 ;  /* 0x0000001300097202 */ /* 0x000fe40000000f00 */
[----:B------:R-:W2:Y:S04]  /*35910*/  LDL.LU R18, [R1+0x3984] ;  /* 0x0039840001127983 */ /* 0x000ea80000300800 */
[----:B------:R-:W2:Y:S01]  /*35920*/  LDL.LU R19, [R1+0x3980] ;  /* 0x0039800001137983 */ /* 0x000ea20000300800 */
[----:B-1----:R-:W-:Y:S01]  /*35930*/  IMAD.MOV.U32 R10, RZ, RZ, R13 ;  /* 0x000000ffff0a7224 */ /* 0x002fe200078e000d */
[----:B------:R-:W-:-:S05]  /*35940*/  MOV R11, R12 ;  /* 0x0000000c000b7202 */ /* 0x000fca0000000f00 */
[----:B------:R-:W-:Y:S04]  /*35950*/  STL.64 [R1+0x3950], R10 ;  /* 0x0039500a01007387 */ /* 0x000fe80000100a00 */
[----:B------:R0:W-:Y:S04]  /*35960*/  STL.64 [R1+0x3948], R8 ;  /* 0x0039480801007387 */ /* 0x0001e80000100a00 */
[----:B0-----:R-:W3:Y:S04]  /*35970*/  LDL.LU R8, [R1+0xe0] ;  /* 0x0000e00001087983 */ /* 0x001ee80000300800 */
[----:B------:R-:W3:Y:S04]  /*35980*/  LDL.LU R9, [R1+0xe4] ;  /* 0x0000e40001097983 */ /* 0x000ee80000300800 */
[----:B------:R-:W3:Y:S04]  /*35990*/  LDL.LU R10, [R1+0xe8] ;  /* 0x0000e800010a7983 */ /* 0x000ee80000300800 */
[----:B------:R-:W3:Y:S01]  /*359a0*/  LDL.LU R11, [R1+0xec] ;  /* 0x0000ec00010b7983 */ /* 0x000ee20000300800 */
[----:B--2---:R-:W-:Y:S03]  /*359b0*/  HMMA.16816.F32 R16, R16, R14, R20 ;  /* 0x0000000e1010723c */ /* 0x004fe60000001814 */
[----:B------:R-:W2:Y:S04]  /*359c0*/  LDL.LU.64 R22, [R1+0x3978] ;  /* 0x0039780001167983 */ /* 0x000ea80000300a00 */
[----:B------:R-:W2:-:S12]  /*359d0*/  LDL.LU.64 R20, [R1+0x3970] ;  /* 0x0039700001147983 */ /* 0x000e980000300a00 */
[----:B------:R0:W-:Y:S01]  /*359e0*/  STL.64 [R1+0x70], R16 ;  /* 0x0000701001007387 */ /* 0x0001e20000100a00 */
[----:B------:R-:W-:Y:S01]  /*359f0*/  MOV R12, R19 ;  /* 0x00000013000c7202 */ /* 0x000fe20000000f00 */
[----:B------:R-:W-:Y:S02]  /*35a00*/  IMAD.MOV.U32 R13, RZ, RZ, R18 ;  /* 0x000000ffff0d7224 */ /* 0x000fe400078e0012 */
[----:B0-----:R-:W4:Y:S04]  /*35a10*/  LDL.LU R16, [R1+0xf0] ;  /* 0x0000f00001107983 */ /* 0x001f280000300800 */
[----:B------:R-:W4:Y:S04]  /*35a20*/  LDL.LU R17, [R1+0xf4] ;  /* 0x0000f40001117983 */ /* 0x000f280000300800 */
[----:B------:R-:W4:Y:S04]  /*35a30*/  LDL.LU R18, [R1+0xf8] ;  /* 0x0000f80001127983 */ /* 0x000f280000300800 */
[----:B------:R-:W4:Y:S04]  /*35a40*/  LDL.LU R19, [R1+0xfc] ;  /* 0x0000fc0001137983 */ /* 0x000f280000300800 */
[----:B------:R-:W-:Y:S04]  /*35a50*/  STL [R1+0x3910], R12 ;  /* 0x0039100c01007387 */ /* 0x000fe80000100800 */
[----:B------:R-:W-:Y:S01]  /*35a60*/  STL [R1+0x390c], R13 ;  /* 0x00390c0d01007387 */ /* 0x000fe20000100800 */
        /* <DEDUP_REMOVED lines=9> */
[-C--:B---3--:R-:W-:Y:S08]  /*35b00*/  HMMA.16816.F32 R4, R4, R14.reuse, R8 ;  /* 0x0000000e0404723c */ /* 0x088ff00000001808 */
[----:B----4-:R-:W-:Y:S01]  /*35b10*/  HMMA.16816.F32 R16, R24, R14, R16 ;  /* 0x0000000e1810723c */ /* 0x010fe20000001810 */
[----:B------:R-:W3:-:S15]  /*35b20*/  LDL.LU R24, [R1+0x50] ;  /* 0x0000500001187983 */ /* 0x000ede0000300800 */
[----:B------:R-:W-:-:S03]  /*35b30*/  NOP ;  /* 0x0000000000007918 */ /* 0x000fc60000000000 */
[----:B------:R-:W-:Y:S04]  /*35b40*/  STL.64 [R1+0xf0], R16 ;  /* 0x0000f01001007387 */ /* 0x000fe80000100a00 */
[----:B------:R-:W-:Y:S04]  /*35b50*/  STL.64 [R1+0xf8], R18 ;  /* 0x0000f81201007387 */ /* 0x000fe80000100a00 */
[----:B------:R-:W0:Y:S04]  /*35b60*/  LDSM.16.MT88.4 R16, [R2+UR5+0x36080] ;  /* 0x036080050210783b */ /* 0x000e280008004200 */
[----:B------:R-:W3:Y:S01]  /*35b70*/  LDL.LU R25, [R1+0x54] ;  /* 0x0000540001197983 */ /* 0x000ee20000300800 */
[----:B------:R-:W-:Y:S01]  /*35b80*/  IMAD.MOV.U32 R26, RZ, RZ, R3 ;  /* 0x000000ffff1a7224 */ /* 0x000fe200078e0003 */
[----:B------:R-:W-:-:S02]  /*35b90*/  MOV R27, R0 ;  /* 0x00000000001b7202 */ /* 0x000fc40000000f00 */
[----:B------:R-:W4:Y:S04]  /*35ba0*/  LDL.LU R3, [R1+0x395c] ;  /* 0x00395c0001037983 */ /* 0x000f280000300800 */
[----:B------:R-:W2:Y:S04]  /*35bb0*/  LDL.LU R0, [R1+0x3958] ;  /* 0x0039580001007983 */ /* 0x000ea80000300800 */
[----:B0-----:R0:W-:Y:S04]  /*35bc0*/  STL [R1+0x3940], R16 ;  /* 0x0039401001007387 */ /* 0x0011e80000100800 */
[----:B------:R1:W-:Y:S04]  /*35bd0*/  STL [R1+0x393c], R17 ;  /* 0x00393c1101007387 */ /* 0x0003e80000100800 */
[----:B------:R1:W-:Y:S04]  /*35be0*/  STL [R1+0x3938], R18 ;  /* 0x0039381201007387 */ /* 0x0003e80000100800 */
[----:B------:R5:W-:Y:S04]  /*35bf0*/  STL [R1+0x3934], R19 ;  /* 0x0039341301007387 */ /* 0x000be80000100800 */
[----:B0-----:R-:W3:Y:S04]  /*35c00*/  LDL.LU R16, [R1+0xc0] ;  /* 0x0000c00001107983 */ /* 0x001ee80000300800 */
[----:B-1----:R-:W3:Y:S04]  /*35c10*/  LDL.LU R17, [R1+0xc4] ;  /* 0x0000c40001117983 */ /* 0x002ee80000300800 */
[----:B------:R-:W3:Y:S04]  /*35c20*/  LDL.LU R18, [R1+0xc8] ;  /* 0x0000c80001127983 */ /* 0x000ee80000300800 */
[----:B-----5:R-:W3:Y:S04]  /*35c30*/  LDL.LU R19, [R1+0xcc] ;  /* 0x0000cc0001137983 */ /* 0x020ee80000300800 */
[----:B------:R-:W5:Y:S04]  /*35c40*/  LDL.LU.64 R10, [R1+0x3950] ;  /* 0x00395000010a7983 */ /* 0x000f680000300a00 */
[----:B------:R-:W5:Y:S04]  /*35c50*/  LDL.LU.64 R8, [R1+0x3948] ;  /* 0x0039480001087983 */ /* 0x000f680000300a00 */
[----:B------:R-:W-:Y:S04]  /*35c60*/  STL.64 [R1+0x1b0], R4 ;  /* 0x0001b00401007387 */ /* 0x000fe80000100a00 */
[----:B------:R-:W-:Y:S04]  /*35c70*/  STL.64 [R1+0x1b8], R6 ;  /* 0x0001b80601007387 */ /* 0x000fe80000100a00 */
[----:B------:R-:W0:Y:S04]  /*35c80*/  LDSM.16.MT88.4 R4, [R2+UR5+0x36100] ;  /* 0x036100050204783b */ /* 0x000e280008004200 */
[----:B0-----:R-:W-:Y:S04]  /*35c90*/  STL [R1+0x3920], R4 ;  /* 0x0039200401007387 */ /* 0x001fe80000100800 */
[----:B------:R-:W-:Y:S04]  /*35ca0*/  STL [R1+0x391c], R5 ;  /* 0x00391c0501007387 */ /* 0x000fe80000100800 */
[----:B------:R-:W-:Y:S04]  /*35cb0*/  STL [R1+0x3918], R6 ;  /* 0x0039180601007387 */ /* 0x000fe80000100800 */
[----:B------:R3:W-:Y:S04]  /*35cc0*/  STL [R1+0x3914], R7 ;  /* 0x0039140701007387 */ /* 0x0007e80000100800 */
[----:B------:R-:W-:Y:S01]  /*35cd0*/  STL [R1+0x3924], R2 ;  /* 0x0039240201007387 */ /* 0x000fe20000100800 */
[----:B---3--:R-:W-:Y:S03]  /*35ce0*/  HMMA.16816.F32 R4, R24, R14, R16 ;  /* 0x0000000e1804723c */ /* 0x008fe60000001810 */
[----:B------:R-:W0:Y:S04]  /*35cf0*/  LDSM.16.MT88.4 R24, [R2+UR5+0x36180] ;  /* 0x036180050218783b */ /* 0x000e280008004200 */
[----:B--2---:R-:W-:-:S12]  /*35d00*/  LDSM.16.MT88.4 R16, [R0+UR5+0x38180] ;  /* 0x038180050010783b */ /* 0x004fd80008004200 */
[----:B------:R-:W-:Y:S04]  /*35d10*/  STL.64 [R1+0x1a0], R4 ;  /* 0x0001a00401007387 */ /* 0x000fe80000100a00 */
[----:B------:R5:W-:Y:S02]  /*35d20*/  STL.64 [R1+0x1a8], R6 ;  /* 0x0001a80601007387 */ /* 0x000be40000100a00 */
[----:B-----5:R-:W-:Y:S02]  /*35d30*/  HMMA.16816.F32 R4, R8, R14, R20 ;  /* 0x0000000e0804723c */ /* 0x020fe40000001814 */
[----:B------:R-:W1:Y:S04]  /*35d40*/  LDSM.16.M88.4 R8, [R29+UR5+0x40380] ;  /* 0x040380051d08783b */ /* 0x000e680008000200 */
[----:B----4-:R-:W-:Y:S04]  /*35d50*/  LDSM.16.MT88.4 R20, [R3+UR5+0x38080] ;  /* 0x038080050314783b */ /* 0x010fe80008004200 */
[----:B0-----:R-:W-:Y:S04]  /*35d60*/  STL.64 [R1+0x38e8], R26 ;  /* 0x0038e81a01007387 */ /* 0x001fe80000100a00 */
[----:B------:R-:W-:Y:S04]  /*35d70*/  STL.64 [R1+0x38e0], R24 ;  /* 0x0038e01801007387 */ /* 0x000fe80000100a00 */
[----:B-1----:R-:W-:Y:S04]  /*35d80*/  STL [R1+0x3764], R10 ;  /* 0x0037640a01007387 */ /* 0x002fe80000100800 */
[----:B------:R-:W-:Y:S04]  /*35d90*/  STL.64 [R1+0x1d0], R4 ;  /* 0x0001d00401007387 */ /* 0x000fe80000100a00 */
[----:B------:R-:W-:Y:S04]  /*35da0*/  STL.64 [R1+0x1d8], R6 ;  /* 0x0001d80601007387 */ /* 0x000fe80000100a00 */
[----:B------:R-:W0:Y:S04]  /*35db0*/  LDSM.16.MT88.4 R4, [R0+UR5+0x38000] ;  /* 0x038000050004783b */ /* 0x000e280008004200 */
[----:B------:R0:W-:Y:S04]  /*35dc0*/  STL [R1+0x3760], R11 ;  /* 0x0037600b01007387 */ /* 0x0001e80000100800 */
        /* <DEDUP_REMOVED lines=8> */
[----:B------:R-:W-:Y:S01]  /*35e50*/  IMAD.MOV.U32 R25, RZ, RZ, R6 ;  /* 0x000000ffff197224 */ /* 0x000fe200078e0006 */
[----:B------:R-:W-:Y:S02]  /*35e60*/  MOV R24, R7 ;  /* 0x0000000700187202 */ /* 0x000fe40000000f00 */
[----:B------:R-:W0:Y:S04]  /*35e70*/  LDSM.16.MT88.4 R4, [R0+UR5+0x38100] ;  /* 0x038100050004783b */ /* 0x000e280008004200 */
[----:B------:R-:W-:Y:S01]  /*35e80*/  STL [R1+0x3930], R9 ;  /* 0x0039300901007387 */ /* 0x000fe20000100800 */
[----:B0-----:R-:W-:Y:S01]  /*35e90*/  IMAD.MOV.U32 R12, RZ, RZ, R4 ;  /* 0x000000ffff0c7224 */ /* 0x001fe200078e0004 */
[----:B------:R-:W-:Y:S01]  /*35ea0*/  MOV R13, R5 ;  /* 0x00000005000d7202 */ /* 0x000fe20000000f00 */
[----:B------:R-:W-:Y:S01]  /*35eb0*/  IMAD.MOV.U32 R29, RZ, RZ, R6 ;  /* 0x000000ffff1d7224 */ /* 0x000fe200078e0006 */
[----:B------:R-:W-:Y:S01]  /*35ec0*/  MOV R28, R7 ;  /* 0x00000007001c7202 */ /* 0x000fe20000000f00 */
[----:B------:R-:W-:Y:S01]  /*35ed0*/  IMAD.MOV.U32 R4, RZ, RZ, R16 ;  /* 0x000000ffff047224 */ /* 0x000fe200078e0010 */
[----:B------:R-:W-:Y:S01]  /*35ee0*/  MOV R5, R17 ;  /* 0x0000001100057202 */ /* 0x000fe20000000f00 */
[----:B------:R-:W-:Y:S01]  /*35ef0*/  IMAD.MOV.U32 R6, RZ, RZ, R18 ;  /* 0x000000ffff067224 */ /* 0x000fe200078e0012 */
[----:B------:R-:W-:-:S02]  /*35f00*/  MOV R7, R19 ;  /* 0x0000001300077202 */ /* 0x000fc40000000f00 */
[----:B------:R-:W0:Y:S04]  /*35f10*/  LDSM.16.MT88.4 R16, [R3+UR5+0x38000] ;  /* 0x038000050310783b */ /* 0x000e280008004200 */
[----:B------:R1:W-:Y:S04]  /*35f20*/  STL [R1+0x392c], R10 ;  /* 0x00392c0a01007387 */ /* 0x0003e80000100800 */
[----:B------:R2:W-:Y:S01]  /*35f30*/  STL [R1+0x3928], R11 ;  /* 0x0039280b01007387 */ /* 0x0005e20000100800 */
[----:B0-----:R-:W-:Y:S01]  /*35f40*/  IMAD.MOV.U32 R9, RZ, RZ, R16 ;  /* 0x000000ffff097224 */ /* 0x001fe200078e0010 */
[----:B-1----:R-:W-:Y:S01]  /*35f50*/  MOV R10, R17 ;  /* 0x00000011000a7202 */ /* 0x002fe20000000f00 */
[----:B--2---:R-:W-:Y:S01]  /*35f60*/  IMAD.MOV.U32 R11, RZ, RZ, R18 ;  /* 0x000000ffff0b7224 */ /* 0x004fe200078e0012 */
[----:B------:R-:W-:Y:S01]  /*35f70*/  MOV R2, R19 ;  /* 0x0000001300027202 */ /* 0x000fe20000000f00 */
[----:B------:R-:W-:Y:S01]  /*35f80*/  IMAD.MOV.U32 R16, RZ, RZ, R20 ;  /* 0x000000ffff107224 */ /* 0x000fe200078e0014 */
        /* <DEDUP_REMOVED lines=19> */
[----:B------:R-:W2:Y:S02]  /*360c0*/  LDL.LU R23, [R1+0x18c] ;  /* 0x00018c0001177983 */ /* 0x000ea40000300800 */
[----:B--2---:R-:W-:Y:S01]  /*360d0*/  HMMA.16816.F32 R16, R16, R14, R20 ;  /* 0x0000000e1010723c */ /* 0x004fe20000001814 */
[----:B------:R-:W-:-:S02]  /*360e0*/  IMAD.MOV.U32 R20, RZ, RZ, R9 ;  /* 0x000000ffff147224 */ /* 0x000fc400078e0009 */
[----:B------:R-:W2:-:S15]  /*360f0*/  LDL.LU R9, [R1+0x3930] ;  /* 0x0039300001097983 */ /* 0x000e9e0000300800 */
[----:B------:R-:W-:Y:S01]  /*36100*/  NOP ;  /* 0x0000000000007918 */ /* 0x000fe20000000000 */
[----:B------:R-:W-:Y:S04]  /*36110*/  STL.64 [R1+0x1c0], R16 ;  /* 0x0001c01001007387 */ /* 0x000fe80000100a00 */
[----:B------:R-:W-:Y:S04]  /*36120*/  STL.64 [R1+0x1c8], R18 ;  /* 0x0001c81201007387 */ /* 0x000fe80000100a00 */
[----:B------:R-:W0:Y:S01]  /*36130*/  LDSM.16.MT88.4 R16, [R3+UR5+0x38180] ;  /* 0x038180050310783b */ /* 0x000e220008004200 */
[----:B------:R-:W-:Y:S01]  /*36140*/  IMAD.MOV.U32 R22, RZ, RZ, R11 ;  /* 0x000000ffff167224 */ /* 0x000fe200078e000b */
[----:B------:R-:W-:-:S02]  /*36150*/  MOV R23, R2 ;  /* 0x0000000200177202 */ /* 0x000fc40000000f00 */
[----:B------:R-:W-:Y:S02]  /*36160*/  MOV R21, R10 ;  /* 0x0000000a00157202 */ /* 0x000fe40000000f00 */
[----:B------:R-:W3:Y:S04]  /*36170*/  LDL.LU R10, [R1+0x392c] ;  /* 0x00392c00010a7983 */ /* 0x000ee80000300800 */
[----:B------:R-:W4:Y:S04]  /*36180*/  LDL.LU R11, [R1+0x3928] ;  /* 0x00392800010b7983 */ /* 0x000f280000300800 */
[----:B------:R-:W5:Y:S04]  /*36190*/  LDL.LU R2, [R1+0x3924] ;  /* 0x0039240001027983 */ /* 0x000f680000300800 */
        /* <DEDUP_REMOVED lines=8> */
[----:B------:R-:W-:-:S02]  /*36220*/  IMAD.MOV.U32 R20, RZ, RZ, R4 ;  /* 0x000000ffff147224 */ /* 0x000fc400078e0004 */
[----:B------:R-:W-:Y:S01]  /*36230*/  IMAD.MOV.U32 R22, RZ, RZ, R6 ;  /* 0x000000ffff167224 */ /* 0x000fe200078e0006 */
[----:B------:R-:W-:Y:S01]  /*36240*/  MOV R23, R7 ;  /* 0x0000000700177202 */ /* 0x000fe20000000f00 */
[----:B------:R-:W3:Y:S01]  /*36250*/  LDL.LU R4, [R1+0x3920] ;  /* 0x0039200001047983 */ /* 0x000ee20000300800 */
[----:B------:R-:W-:-:S03]  /*36260*/  MOV R21, R5 ;  /* 0x0000000500157202 */ /* 0x000fc60000000f00 */
[----:B------:R-:W3:Y:S04]  /*36270*/  LDL.LU R5, [R1+0x391c] ;  /* 0x00391c0001057983 */ /* 0x000ee80000300800 */
[----:B------:R-:W3:Y:S04]  /*36280*/  LDL.LU R6, [R1+0x3918] ;  /* 0x0039180001067983 */ /* 0x000ee80000300800 */
[----:B------:R-:W3:Y:S04]  /*36290*/  LDL.LU R7, [R1+0x3914] ;  /* 0x0039140001077983 */ /* 0x000ee80000300800 */
[----:B------:R0:W-:Y:S04]  /*362a0*/  STL.64 [R1+0x3880], R22 ;  /* 0x0038801601007387 */ /* 0x0001e80000100a00 */
[----:B------:R1:W-:Y:S01]  /*362b0*/  STL.64 [R1+0x3878], R20 ;  /* 0x0038781401007387 */ /* 0x0003e20000100a00 */
[----:B0-----:R-:W-:-:S02]  /*362c0*/  IMAD.MOV.U32 R22, RZ, RZ, R29 ;  /* 0x000000ffff167224 */ /* 0x001fc400078e001d */
[----:B-1----:R-:W-:Y:S01]  /*362d0*/  IMAD.MOV.U32 R20, RZ, RZ, R12 ;  /* 0x000000ffff147224 */ /* 0x002fe200078e000c */
        /* <DEDUP_REMOVED lines=8> */
[----:B0-----:R-:W-:Y:S01]  /*36360*/  IMAD.MOV.U32 R22, RZ, RZ, R25 ;  /* 0x000000ffff167224 */ /* 0x001fe200078e0019 */
[----:B------:R-:W-:Y:S01]  /*36370*/  MOV R23, R24 ;  /* 0x0000001800177202 */ /* 0x000fe20000000f00 */
[----:B-1----:R-:W-:Y:S01]  /*36380*/  IMAD.MOV.U32 R20, RZ, RZ, R27 ;  /* 0x000000ffff147224 */ /* 0x002fe200078e001b */
[----:B------:R-:W-:-:S03]  /*36390*/  MOV R21, R26 ;  /* 0x0000001a00157202 */ /* 0x000fc60000000f00 */
        /* <DEDUP_REMOVED lines=9> */
[----:B------:R-:W-:-:S02]  /*36430*/  IMAD.MOV.U32 R22, RZ, RZ, R9 ;  /* 0x000000ffff167224 */ /* 0x000fc400078e0009 */
[----:B------:R-:W5:Y:S01]  /*36440*/  LDL.LU R8, [R1+0x150] ;  /* 0x0001500001087983 */ /* 0x000f620000300800 */
[----:B---3--:R-:W-:-:S03]  /*36450*/  MOV R21, R10 ;  /* 0x0000000a00157202 */ /* 0x008fc60000000f00 */
[----:B------:R-:W3:Y:S01]  /*36460*/  LDL.LU R9, [R1+0x154] ;  /* 0x0001540001097983 */ /* 0x000ee20000300800 */
[----:B----4-:R-:W-:-:S03]  /*36470*/  IMAD.MOV.U32 R20, RZ, RZ, R11 ;  /* 0x000000ffff147224 */ /* 0x010fc600078e000b */
[----:B------:R-:W3:Y:S04]  /*36480*/  LDL.LU R10, [R1+0x158] ;  /* 0x00015800010a7983 */ /* 0x000ee80000300800 */
[----:B------:R-:W3:Y:S04]  /*36490*/  LDL.LU R11, [R1+0x15c] ;  /* 0x00015c00010b7983 */ /* 0x000ee80000300800 */
[----:B------:R-:W4:Y:S04]  /*364a0*/  LDL.LU R24, [R1+0x160] ;  /* 0x0001600001187983 */ /* 0x000f280000300800 */
[----:B------:R-:W4:Y:S04]  /*364b0*/  LDL.LU R25, [R1+0x164] ;  /* 0x0001640001197983 */ /* 0x000f280000300800 */
[----:B------:R-:W4:Y:S04]  /*364c0*/  LDL.LU R26, [R1+0x168] ;  /* 0x00016800011a7983 */ /* 0x000f280000300800 */
[----:B------:R-:W4:Y:S04]  /*364d0*/  LDL.LU R27, [R1+0x16c] ;  /* 0x00016c00011b7983 */ /* 0x000f280000300800 */
[----:B--2---:R-:W-:Y:S04]  /*364e0*/  STL.64 [R1+0x3850], R18 ;  /* 0x0038501201007387 */ /* 0x004fe80000100a00 */
[----:B------:R0:W-:Y:S04]  /*364f0*/  STL.64 [R1+0x3848], R16 ;  /* 0x0038481001007387 */ /* 0x0001e80000100a00 */
[----:B0-----:R-:W2:Y:S04]  /*36500*/  LDL.LU R16, [R1+0xb0] ;  /* 0x0000b00001107983 */ /* 0x001ea80000300800 */
[----:B------:R-:W2:Y:S01]  /*36510*/  LDL.LU R17, [R1+0xb4] ;  /* 0x0000b40001117983 */ /* 0x000ea20000300800 */
[----:B-----5:R-:W-:Y:S01]  /*36520*/  IMAD.MOV.U32 R18, RZ, RZ, R28 ;  /* 0x000000ffff127224 */ /* 0x020fe200078e001c */
[----:B------:R-:W-:-:S02]  /*36530*/  MOV R19, R29 ;  /* 0x0000001d00137202 */ /* 0x000fc40000000f00 */
[----:B------:R-:W5:Y:S04]  /*36540*/  LDL.LU R28, [R1+0x3900] ;  /* 0x00390000011c7983 */ /* 0x000f680000300800 */
[----:B------:R-:W3:Y:S04]  /*36550*/  LDL.LU R29, [R1+0x38fc] ;  /* 0x0038fc00011d7983 */ /* 0x000ee80000300800 */
        /* <DEDUP_REMOVED lines=8> */
[----:B0-----:R-:W2:Y:S01]  /*365e0*/  LDL.LU R16, [R1+0x100] ;  /* 0x0001000001107983 */ /* 0x001ea20000300800 */
[----:B---3--:R-:W-:-:S03]  /*365f0*/  IMAD.MOV.U32 R17, RZ, RZ, R29 ;  /* 0x000000ffff117224 */ /* 0x008fc600078e001d */
[----:B------:R-:W3:Y:S04]  /*36600*/  LDL.LU R29, [R1+0x38f8] ;  /* 0x0038f800011d7983 */ /* 0x000ee80000300800 */
[----:B------:R-:W2:Y:S01]  /*36610*/  LDL.LU R18, [R1+0x108] ;  /* 0x0001080001127983 */ /* 0x000ea20000300800 */
[----:B-----5:R-:W-:-:S03]  /*36620*/  MOV R19, R28 ;  /* 0x0000001c00137202 */ /* 0x020fc60000000f00 */
[----:B------:R-:W5:Y:S04]  /*36630*/  LDL.LU R28, [R1+0x38f4] ;  /* 0x0038f400011c7983 */ /* 0x000f680000300800 */
[----:B--2---:R3:W-:Y:S04]  /*36640*/  STL.64 [R1+0x38b0], R18 ;  /* 0x0038b01201007387 */ /* 0x0047e80000100a00 */
[----:B------:R0:W-:Y:S01]  /*36650*/  STL.64 [R1+0x38a8], R16 ;  /* 0x0038a81001007387 */ /* 0x0001e20000100a00 */
[----:B---3--:R-:W-:-:S03]  /*36660*/  IMAD.MOV.U32 R18, RZ, RZ, R29 ;  /* 0x000000ffff127224 */ /* 0x008fc600078e001d */
[----:B0-----:R-:W2:Y:S04]  /*36670*/  LDL.LU R16, [R1+0x120] ;  /* 0x0001200001107983 */ /* 0x001ea80000300800 */
[----:B------:R-:W2:Y:S04]  /*36680*/  LDL.LU R17, [R1+0x124] ;  /* 0x0001240001117983 */ /* 0x000ea80000300800 */
[----:B------:R-:W3:Y:S04]  /*36690*/  LDL.LU R29, [R1+0x38f0] ;  /* 0x0038f000011d7983 */ /* 0x000ee80000300800 */
[----:B------:R-:W2:Y:S01]  /*366a0*/  LDL.LU R19, [R1+0x12c] ;  /* 0x00012c0001137983 */ /* 0x000ea20000300800 */
[----:B----4-:R-:W-:Y:S03]  /*366b0*/  HMMA.16816.F32 R4, R4, R14, R24 ;  /* 0x0000000e0404723c */ /* 0x010fe60000001818 */
[----:B--2---:R-:W-:Y:S04]  /*366c0*/  STL.64 [R1+0x38d0], R18 ;  /* 0x0038d01201007387 */ /* 0x004fe80000100a00 */
[----:B------:R0:W-:Y:S04]  /*366d0*/  STL.64 [R1+0x38c8], R16 ;  /* 0x0038c81001007387 */ /* 0x0001e80000100a00 */
[----:B0-----:R-:W2:Y:S04]  /*366e0*/  LDL.LU R16, [R1+0x140] ;  /* 0x0001400001107983 */ /* 0x001ea80000300800 */
[----:B------:R-:W2:Y:S04]  /*366f0*/  LDL.LU R17, [R1+0x144] ;  /* 0x0001440001117983 */ /* 0x000ea80000300800 */
[----:B------:R-:W2:Y:S04]  /*36700*/  LDL.LU R18, [R1+0x148] ;  /* 0x0001480001127983 */ /* 0x000ea80000300800 */
[----:B------:R-:W4:Y:S04]  /*36710*/  LDL.LU.64 R26, [R1+0x38e8] ;  /* 0x0038e800011a7983 */ /* 0x000f280000300a00 */
[----:B------:R-:W4:Y:S04]  /*36720*/  LDL.LU.64 R24, [R1+0x38e0] ;  /* 0x0038e00001187983 */ /* 0x000f280000300a00 */
[----:B------:R-:W-:Y:S04]  /*36730*/  STL.64 [R1+0x190], R4 ;  /* 0x0001900401007387 */ /* 0x000fe80000100a00 */
[----:B------:R-:W-:Y:S01]  /*36740*/  STL.64 [R1+0x198], R6 ;  /* 0x0001980601007387 */ /* 0x000fe20000100a00 */
[----:B---3--:R-:W-:-:S03]  /*36750*/  MOV R19, R29 ;  /* 0x0000001d00137202 */ /* 0x008fc60000000f00 */
[----:B-----5:R-:W-:Y:S01]  /*36760*/  LDSM.16.MT88.4 R4, [R28+UR5+0x38000] ;  /* 0x038000051c04783b */ /* 0x020fe20008004200 */
[----:B----4-:R-:W-:Y:S03]  /*36770*/  HMMA.16816.F32 R24, R24, R14, R8 ;  /* 0x0000000e1818723c */ /* 0x010fe60000001808 */
[----:B------:R-:W2:-:S15]  /*36780*/  LDL.LU.64 R8, [R1+0x38d8] ;  /* 0x0038d80001087983 */ /* 0x000e9e0000300a00 */
[----:B------:R-:W-:Y:S01]  /*36790*/  NOP ;  /* 0x0000000000007918 */ /* 0x000fe20000000000 */
[----:B------:R-:W-:Y:S04]  /*367a0*/  STL.64 [R1+0x180], R24 ;  /* 0x0001801801007387 */ /* 0x000fe80000100a00 */
[----:B------:R-:W-:Y:S04]  /*367b0*/  STL.64 [R1+0x188], R26 ;  /* 0x0001881a01007387 */ /* 0x000fe80000100a00 */
[----:B------:R-:W-:Y:S01]  /*367c0*/  LDSM.16.MT88.4 R24, [R28+UR5+0x38080] ;  /* 0x038080051c18783b */ /* 0x000fe20008004200 */
[----:B--2---:R-:W-:Y:S03]  /*367d0*/  HMMA.16816.F32 R20, R20, R8, R16 ;  /* 0x000000081414723c */ /* 0x004fe60000001810 */
[----:B------:R-:W2:Y:S04]  /*367e0*/  LDL.LU.64 R18, [R1+0x38d0] ;  /* 0x0038d00001127983 */ /* 0x000ea80000300a00 */
[----:B------:R-:W2:-:S12]  /*367f0*/  LDL.LU.64 R16, [R1+0x38c8] ;  /* 0x0038c80001107983 */ /* 0x000e980000300a00 */
        /* <DEDUP_REMOVED lines=20> */
[----:B------:R0:W-:Y:S01]  /*36940*/  STL [R1+0x150], R20 ;  /* 0x0001501401007387 */ /* 0x0001e20000100800 */
[----:B------:R-:W-:Y:S02]  /*36950*/  MOV R10, R23 ;  /* 0x00000017000a7202 */ /* 0x000fe40000000f00 */
[----:B------:R-:W-:Y:S01]  /*36960*/  MOV R29, R21 ;  /* 0x00000015001d7202 */ /* 0x000fe20000000f00 */
        /* <DEDUP_REMOVED lines=32> */
[----:B------:R-:W2:Y:S01]  /*36b70*/  LDL.LU R21, [R1+0x74] ;  /* 0x0000740001157983 */ /* 0x000ea20000300800 */
[----:B-1----:R-:W-:Y:S01]  /*36b80*/  IMAD.MOV.U32 R22, RZ, RZ, R13 ;  /* 0x000000ffff167224 */ /* 0x002fe200078e000d */
[----:B------:R-:W-:-:S02]  /*36b90*/  MOV R23, R12 ;  /* 0x0000000c00177202 */ /* 0x000fc40000000f00 */
[----:B------:R-:W-:Y:S05]  /*36ba0*/  LDSM.16.MT88.4 R12, [R28+UR5+0x38100] ;  /* 0x038100051c0c783b */ /* 0x000fea0008004200 */
[----:B--2---:R-:W-:Y:S01]  /*36bb0*/  HMMA.16816.F32 R20, R16, R8, R20 ;  /* 0x000000081014723c */ /* 0x004fe20000001814 */
[----:B------:R-:W2:-:S15]  /*36bc0*/  LDL.LU R16, [R1+0xf0] ;  /* 0x0000f00001107983 */ /* 0x000e9e0000300800 */
[----:B------:R-:W-:-:S03]  /*36bd0*/  NOP ;  /* 0x0000000000007918 */ /* 0x000fc60000000000 */
        /* <DEDUP_REMOVED lines=11> */
[----:B------:R-:W3:Y:S02]  /*36c90*/  LDL.LU R23, [R1+0x9c] ;  /* 0x00009c0001177983 */ /* 0x000ee40000300800 */
[----:B---3--:R-:W-:Y:S02]  /*36ca0*/  HMMA.16816.F32 R4, R4, R8, R20 ;  /* 0x000000080404723c */ /* 0x008fe40000001814 */
[----:B------:R-:W0:-:S15]  /*36cb0*/  LDSM.16.MT88.4 R20, [R2+UR5+0x38000] ;  /* 0x038000050214783b */ /* 0x000e1e0008004200 */
[----:B------:R-:W-:Y:S02]  /*36cc0*/  NOP ;  /* 0x0000000000007918 */ /* 0x000fe40000000000 */
[----:B------:R-:W-:Y:S04]  /*36cd0*/  STL.64 [R1+0xe0], R4 ;  /* 0x0000e00401007387 */ /* 0x000fe80000100a00 */
[----:B------:R2:W-:Y:S02]  /*36ce0*/  STL.64 [R1+0xe8], R6 ;  /* 0x0000e80601007387 */ /* 0x0005e40000100a00 */
[----:B--2---:R-:W-:Y:S02]  /*36cf0*/  HMMA.16816.F32 R4, R24, R8, R16 ;  /* 0x000000081804723c */ /* 0x004fe40000001810 */
[----:B------:R-:W1:Y:S01]  /*36d00*/  LDSM.16.MT88.4 R16, [R2+UR5+0x38080] ;  /* 0x038080050210783b */ /* 0x000e620008004200 */
[----:B0-----:R-:W-:Y:S01]  /*36d10*/  IMAD.MOV.U32 R29, RZ, RZ, R23 ;  /* 0x000000ffff1d7224 */ /* 0x001fe200078e0017 */
[----:B------:R-:W-:Y:S01]  /*36d20*/  MOV R11, R22 ;  /* 0x00000016000b7202 */ /* 0x000fe20000000f00 */
[----:B------:R-:W-:Y:S01]  /*36d30*/  IMAD.MOV.U32 R10, RZ, RZ, R21 ;  /* 0x000000ffff0a7224 */ /* 0x000fe200078e0015 */
[----:B------:R-:W-:Y:S04]  /*36d40*/  STL [R1+0x10], R20 ;  /* 0x0000101401007387 */ /* 0x000fe80000100800 */
[----:B------:R-:W-:Y:S04]  /*36d50*/  STL [R1+0x3788], R29 ;  /* 0x0037881d01007387 */ /* 0x000fe80000100800 */
[----:B------:R-:W-:Y:S04]  /*36d60*/  STL [R1+0x3784], R11 ;  /* 0x0037840b01007387 */ /* 0x000fe80000100800 */
[----:B------:R-:W-:Y:S04]  /*36d70*/  STL [R1+0x3780], R10 ;  /* 0x0037800a01007387 */ /* 0x000fe80000100800 */
[----:B------:R-:W-:Y:S04]  /*36d80*/  STL.64 [R1+0x35e8], R6 ;  /* 0x0035e80601007387 */ /* 0x000fe80000100a00 */
[----:B------:R-:W-:Y:S04]  /*36d90*/  STL.64 [R1+0x35e0], R4 ;  /* 0x0035e00401007387 */ /* 0x000fe80000100a00 */
[----:B------:R-:W0:Y:S01]  /*36da0*/  LDSM.16.MT88.4 R4, [R2+UR5+0x38100] ;  /* 0x038100050204783b */ /* 0x000e220008004200 */
[----:B-1----:R-:W-:Y:S01]  /*36db0*/  IMAD.MOV.U32 R24, RZ, RZ, R19 ;  /* 0x000000ffff187224 */ /* 0x002fe200078e0013 */
[----:B------:R-:W-:Y:S01]  /*36dc0*/  MOV R25, R18 ;  /* 0x0000001200197202 */ /* 0x000fe20000000f00 */
[----:B------:R-:W-:Y:S01]  /*36dd0*/  IMAD.MOV.U32 R26, RZ, RZ, R17 ;  /* 0x000000ffff1a7224 */ /* 0x000fe200078e0011 */
[----:B------:R-:W-:-:S02]  /*36de0*/  MOV R27, R16 ;  /* 0x00000010001b7202 */ /* 0x000fc40000000f00 */
[----:B------:R-:W-:Y:S04]  /*36df0*/  STL [R1+0x3798], R24 ;  /* 0x0037981801007387 */ /* 0x000fe80000100800 */
[----:B------:R-:W-:Y:S04]  /*36e00*/  STL [R1+0x3794], R25 ;  /* 0x0037941901007387 */ /* 0x000fe80000100800 */
[----:B------:R-:W-:Y:S04]  /*36e10*/  STL [R1+0x3790], R26 ;  /* 0x0037901a01007387 */ /* 0x000fe80000100800 */
[----:B------:R-:W-:Y:S04]  /*36e20*/  STL [R1+0x378c], R27 ;  /* 0x00378c1b01007387 */ /* 0x000fe80000100800 */
[----:B------:R-:W1:Y:S01]  /*36e30*/  LDSM.16.MT88.4 R16, [R2+UR5+0x38180] ;  /* 0x038180050210783b */ /* 0x000e620008004200 */
        /* <DEDUP_REMOVED lines=8> */
[----:B------:R-:W-:Y:S04]  /*36ec0*/  STL [R1+0x37a8], R2 ;  /* 0x0037a80201007387 */ /* 0x000fe80000100800 */
[----:B-1----:R0:W-:Y:S04]  /*36ed0*/  STL.64 [R1+0x3718], R18 ;  /* 0x0037181201007387 */ /* 0x0021e80000100a00 */
[----:B------:R1:W-:Y:S01]  /*36ee0*/  STL.64 [R1+0x3710], R16 ;  /* 0x0037101001007387 */ /* 0x0003e20000100a00 */
[----:B0-----:R-:W-:Y:S01]  /*36ef0*/  IMAD.MOV.U32 R19, RZ, RZ, R4 ;  /* 0x000000ffff137224 */ /* 0x001fe200078e0004 */
[----:B------:R-:W-:Y:S01]  /*36f00*/  MOV R18, R5 ;  /* 0x0000000500127202 */ /* 0x000fe20000000f00 */
[----:B-1----:R-:W-:Y:S01]  /*36f10*/  IMAD.MOV.U32 R17, RZ, RZ, R6 ;  /* 0x000000ffff117224 */ /* 0x002fe200078e0006 */
[----:B------:R-:W-:-:S02]  /*36f20*/  MOV R16, R7 ;  /* 0x0000000700107202 */ /* 0x000fc40000000f00 */
[----:B------:R-:W0:Y:S04]  /*36f30*/  LDSM.16.MT88.4 R4, [R0+UR5+0x3a080] ;  /* 0x03a080050004783b */ /* 0x000e280008004200 */
[----:B------:R-:W-:Y:S01]  /*36f40*/  STL [R1+0x37b8], R16 ;  /* 0x0037b81001007387 */ /* 0x000fe20000100800 */
[----:B0-----:R-:W-:Y:S01]  /*36f50*/  IMAD.MOV.U32 R24, RZ, RZ, R4 ;  /* 0x000000ffff187224 */ /* 0x001fe200078e0004 */
[----:B------:R-:W-:Y:S01]  /*36f60*/  MOV R25, R5 ;  /* 0x0000000500197202 */ /* 0x000fe20000000f00 */
[----:B------:R-:W-:Y:S01]  /*36f70*/  IMAD.MOV.U32 R26, RZ, RZ, R6 ;  /* 0x000000ffff1a7224 */ /* 0x000fe200078e0006 */
[----:B------:R-:W-:Y:S02]  /*36f80*/  MOV R27, R7 ;  /* 0x00000007001b7202 */ /* 0x000fe40000000f00 */
[----:B------:R-:W0:Y:S04]  /*36f90*/  LDSM.16.MT88.4 R4, [R0+UR5+0x3a100] ;  /* 0x03a100050004783b */ /* 0x000e280008004200 */
[----:B------:R-:W-:Y:S04]  /*36fa0*/  STL [R1+0x37b4], R17 ;  /* 0x0037b41101007387 */ /* 0x000fe80000100800 */
[----:B------:R-:W-:Y:S04]  /*36fb0*/  STL [R1+0x37b0], R18 ;  /* 0x0037b01201007387 */ /* 0x000fe80000100800 */
[----:B------:R-:W-:Y:S04]  /*36fc0*/  STL [R1+0x37ac], R19 ;  /* 0x0037ac1301007387 */ /* 0x000fe80000100800 */
[----:B------:R-:W-:Y:S04]  /*36fd0*/  STL [R1+0x37c8], R27 ;  /* 0x0037c81b01007387 */ /* 0x000fe80000100800 */
[----:B------:R-:W-:Y:S04]  /*36fe0*/  STL [R1+0x37c4], R26 ;  /* 0x0037c41a01007387 */ /* 0x000fe80000100800 */
[----:B------:R-:W-:Y:S04]  /*36ff0*/  STL [R1+0x37c0], R25 ;  /* 0x0037c01901007387 */ /* 0x000fe80000100800 */
[----:B------:R-:W-:Y:S01]  /*37000*/  STL [R1+0x37bc], R24 ;  /* 0x0037bc1801007387 */ /* 0x000fe20000100800 */
[----:B0-----:R-:W-:Y:S01]  /*37010*/  MOV R29, R7 ;  /* 0x00000007001d7202 */ /* 0x001fe20000000f00 */
[----:B------:R-:W-:Y:S01]  /*37020*/  IMAD.MOV.U32 R11, RZ, RZ, R6 ;  /* 0x000000ffff0b7224 */ /* 0x000fe200078e0006 */
[----:B------:R-:W-:Y:S01]  /*37030*/  MOV R10, R5 ;  /* 0x00000005000a7202 */ /* 0x000fe20000000f00 */
[----:B------:R-:W-:-:S02]  /*37040*/  IMAD.MOV.U32 R2, RZ, RZ, R4 ;  /* 0x000000ffff027224 */ /* 0x000fc400078e0004 */
[----:B------:R-:W-:Y:S04]  /*37050*/  STL [R1+0x37d8], R29 ;  /* 0x0037d81d01007387 */ /* 0x000fe80000100800 */
[----:B------:R-:W-:Y:S04]  /*37060*/  STL [R1+0x37d4], R11 ;  /* 0x0037d40b01007387 */ /* 0x000fe80000100800 */
[----:B------:R-:W-:Y:S04]  /*37070*/  STL [R1+0x37d0], R10 ;  /* 0x0037d00a01007387 */ /* 0x000fe80000100800 */
[----:B------:R-:W-:Y:S04]  /*37080*/  STL [R1+0x37cc], R2 ;  /* 0x0037cc0201007387 */ /* 0x000fe80000100800 */
[----:B------:R-:W2:Y:S04]  /*37090*/  LDL.LU R20, [R1+0x1b0] ;  /* 0x0001b00001147983 */ /* 0x000ea80000300800 */
[----:B------:R-:W2:Y:S04]  /*370a0*/  LDL.LU R21, [R1+0x1b4] ;  /* 0x0001b40001157983 */ /* 0x000ea80000300800 */
[----:B------:R-:W2:Y:S04]  /*370b0*/  LDL.LU R22, [R1+0x1b8] ;  /* 0x0001b80001167983 */ /* 0x000ea80000300800 */
[----:B------:R-:W2:Y:S04]  /*370c0*/  LDL.LU R23, [R1+0x1bc] ;  /* 0x0001bc0001177983 */ /* 0x000ea80000300800 */
[----:B------:R-:W0:Y:S02]  /*370d0*/  LDSM.16.MT88.4 R4, [R0+UR5+0x3a180] ;  /* 0x03a180050004783b */ /* 0x000e240008004200 */
        /* <DEDUP_REMOVED lines=30> */
[----:B---3--:R-:W-:Y:S01]  /*372c0*/  IMAD.MOV.U32 R26, RZ, RZ, R6 ;  /* 0x000000ffff1a7224 */ /* 0x008fe200078e0006 */
[----:B------:R-:W-:-:S02]  /*372d0*/  MOV R19, R7 ;  /* 0x0000000700137202 */ /* 0x000fc40000000f00 */
[----:B------:R-:W0:Y:S04]  /*372e0*/  LDSM.16.MT88.4 R4, [R28+UR5+0x3a000] ;  /* 0x03a000051c04783b */ /* 0x000e280008004200 */
[----:B------:R-:W-:Y:S04]  /*372f0*/  STL [R1+0x35b8], R3 ;  /* 0x0035b80301007387 */ /* 0x000fe80000100800 */
[----:B0-----:R-:W-:Y:S04]  /*37300*/  STL.64 [R1+0x3608], R6 ;  /* 0x0036080601007387 */ /* 0x001fe80000100a00 */
[----:B------:R-:W-:Y:S04]  /*37310*/  STL.64 [R1+0x3600], R4 ;  /* 0x0036000401007387 */ /* 0x000fe80000100a00 */
[----:B------:R-:W0:Y:S01]  /*37320*/  LDSM.16.MT88.4 R4, [R28+UR5+0x3a080] ;  /* 0x03a080051c04783b */ /* 0x000e220008004200 */
[----:B--2---:R-:W-:Y:S03]  /*37330*/  HMMA.16816.F32 R12, R12, R8, R20 ;  /* 0x000000080c0c723c */ /* 0x004fe60000001814 */
[----:B------:R-:W1:-:S15]  /*37340*/  LDSM.16.MT88.4 R20, [R28+UR5+0x3a100] ;  /* 0x03a100051c14783b */ /* 0x000e5e0008004200 */
[----:B------:R-:W-:Y:S01]  /*37350*/  NOP ;  /* 0x0000000000007918 */ /* 0x000fe20000000000 */
[----:B------:R-:W-:Y:S04]  /*37360*/  STL.64 [R1+0x35d8], R14 ;  /* 0x0035d80e01007387 */ /* 0x000fe80000100a00 */
[----:B0-----:R-:W-:Y:S04]  /*37370*/  STL.64 [R1+0x40], R4 ;  /* 0x0000400401007387 */ /* 0x001fe80000100a00 */
[----:B------:R-:W-:Y:S04]  /*37380*/  STL.64 [R1+0x48], R6 ;  /* 0x0000480601007387 */ /* 0x000fe80000100a00 */
[----:B------:R0:W-:Y:S04]  /*37390*/  STL.64 [R1+0x35d0], R12 ;  /* 0x0035d00c01007387 */ /* 0x0001e80000100a00 */
[----:B0-----:R-:W2:Y:S04]  /*373a0*/  LDL.LU R12, [R1+0x1a0] ;  /* 0x0001a000010c7983 */ /* 0x001ea80000300800 */
[----:B------:R-:W2:Y:S04]  /*373b0*/  LDL.LU R13, [R1+0x1a4] ;  /* 0x0001a400010d7983 */ /* 0x000ea80000300800 */
[----:B------:R-:W2:Y:S04]  /*373c0*/  LDL.LU R14, [R1+0x1a8] ;  /* 0x0001a800010e7983 */ /* 0x000ea80000300800 */
[----:B------:R-:W2:Y:S01]  /*373d0*/  LDL.LU R15, [R1+0x1ac] ;  /* 0x0001ac00010f7983 */ /* 0x000ea20000300800 */
[----:B-1----:R-:W-:Y:S01]  /*373e0*/  IMAD.MOV.U32 R4, RZ, RZ, R22 ;  /* 0x000000ffff047224 */ /* 0x002fe200078e0016 */
[----:B------:R-:W-:Y:S01]  /*373f0*/  MOV R3, R23 ;  /* 0x0000001700037202 */ /* 0x000fe20000000f00 */
[----:B------:R-:W-:Y:S01]  /*37400*/  IMAD.MOV.U32 R6, RZ, RZ, R20 ;  /* 0x000000ffff067224 */ /* 0x000fe200078e0014 */
[----:B------:R-:W-:Y:S01]  /*37410*/  MOV R5, R21 ;  /* 0x0000001500057202 */ /* 0x000fe20000000f00 */
[----:B------:R-:W2:Y:S04]  /*37420*/  LDL.LU.64 R22, [R1+0x3800] ;  /* 0x0038000001167983 */ /* 0x000ea80000300a00 */
[----:B------:R-:W2:Y:S01]  /*37430*/  LDL.LU.64 R20, [R1+0x37f8] ;  /* 0x0037f80001147983 */ /* 0x000ea20000300a00 */
[----:B------:R-:W-:Y:S01]  /*37440*/  MOV R7, R19 ;  /* 0x0000001300077202 */ /* 0x000fe20000000f00 */
[----:B--2---:R-:W-:-:S15]  /*37450*/  HMMA.16816.F32 R20, R20, R8, R12 ;  /* 0x000000081414723c */ /* 0x004fde000000180c */
[----:B------:R-:W-:-:S04]  /*37460*/  NOP ;  /* 0x0000000000007918 */ /* 0x000fc80000000000 */
[----:B------:R0:W-:Y:S04]  /*37470*/  STL.64 [R1+0x35c8], R22 ;  /* 0x0035c81601007387 */ /* 0x0001e80000100a00 */
[----:B------:R1:W-:Y:S01]  /*37480*/  STL.64 [R1+0x35c0], R20 ;  /* 0x0035c01401007387 */ /* 0x0003e20000100a00 */
[----:B0-----:R-:W-:Y:S02]  /*37490*/  IMAD.MOV.U32 R22, RZ, RZ, R4 ;  /* 0x000000ffff167224 */ /* 0x001fe400078e0004 */
[----:B-1----:R-:W-:Y:S01]  /*374a0*/  IMAD.MOV.U32 R20, RZ, RZ, R6 ;  /* 0x000000ffff147224 */ /* 0x002fe200078e0006 */
[----:B------:R-:W-:Y:S01]  /*374b0*/  MOV R21, R5 ;  /* 0x0000000500157202 */ /* 0x000fe20000000f00 */
[----:B------:R-:W-:Y:S02]  /*374c0*/  IMAD.MOV.U32 R4, RZ, RZ, R24 ;  /* 0x000000ffff047224 */ /* 0x000fe400078e0018 */
[----:B------:R-:W-:Y:S01]  /*374d0*/  IMAD.MOV.U32 R6, RZ, RZ, R26 ;  /* 0x000000ffff067224 */ /* 0x000fe200078e001a */
[----:B------:R-:W2:Y:S01]  /*374e0*/  LDL.LU R24, [R1+0x37f4] ;  /* 0x0037f40001187983 */ /* 0x000ea20000300800 */
[----:B------:R-:W-:-:S03]  /*374f0*/  MOV R5, R25 ;  /* 0x0000001900057202 */ /* 0x000fc60000000f00 */
[----:B------:R-:W3:Y:S04]  /*37500*/  LDL.LU R25, [R1+0x37f0] ;  /* 0x0037f00001197983 */ /* 0x000ee80000300800 */
[----:B------:R-:W4:Y:S04]  /*37510*/  LDL.LU R26, [R1+0x37ec] ;  /* 0x0037ec00011a7983 */ /* 0x000f280000300800 */
[----:B------:R-:W5:Y:S04]  /*37520*/  LDL.LU R19, [R1+0x37e8] ;  /* 0x0037e80001137983 */ /* 0x000f680000300800 */
[----:B------:R0:W-:Y:S04]  /*37530*/  STL.64 [R1+0x3628], R6 ;  /* 0x0036280601007387 */ /* 0x0001e80000100a00 */
[----:B------:R1:W-:Y:S01]  /*37540*/  STL.64 [R1+0x3620], R4 ;  /* 0x0036200401007387 */ /* 0x0003e20000100a00 */
[----:B------:R-:W-:Y:S01]  /*37550*/  MOV R23, R3 ;  /* 0x0000000300177202 */ /* 0x000fe20000000f00 */
[----:B0-----:R-:W-:-:S02]  /*37560*/  IMAD.MOV.U32 R6, RZ, RZ, R16 ;  /* 0x000000ffff067224 */ /* 0x001fc400078e0010 */
        /* <DEDUP_REMOVED lines=8> */
[----:B------:R-:W-:Y:S04]  /*375f0*/  STL.64 [R1+0x3640], R4 ;  /* 0x0036400401007387 */ /* 0x000fe80000100a00 */
[----:B------:R-:W-:Y:S04]  /*37600*/  STL.64 [R1+0x35f8], R22 ;  /* 0x0035f81601007387 */ /* 0x000fe80000100a00 */
        /* <DEDUP_REMOVED lines=21> */
[----:B------:R-:W-:Y:S01]  /*37760*/  IMAD.MOV.U32 R6, RZ, RZ, R24 ;  /* 0x000000ffff067224 */ /* 0x000fe200078e0018 */
[----:B------:R-:W-:Y:S01]  /*37770*/  MOV R7, R0 ;  /* 0x0000000000077202 */ /* 0x000fe20000000f00 */
[----:B----4-:R-:W-:Y:S01]  /*37780*/  IMAD.MOV.U32 R4, RZ, RZ, R26 ;  /* 0x000000ffff047224 */ /* 0x010fe200078e001a */
[----:B---3--:R-:W-:Y:S01]  /*37790*/  MOV R5, R25 ;  /* 0x0000001900057202 */ /* 0x008fe20000000f00 */
[----:B------:R-:W3:Y:S04]  /*377a0*/  LDL.LU R26, [R1+0x37c4] ;  /* 0x0037c400011a7983 */ /* 0x000ee80000300800 */
[----:B------:R-:W4:Y:S04]  /*377b0*/  LDL.LU R25, [R1+0x37c0] ;  /* 0x0037c00001197983 */ /* 0x000f280000300800 */
        /* <DEDUP_REMOVED lines=9> */
[----:B------:R-:W-:-:S02]  /*37850*/  IMAD.MOV.U32 R4, RZ, RZ, R16 ;  /* 0x000000ffff047224 */ /* 0x000fc400078e0010 */
[----:B------:R-:W-:Y:S01]  /*37860*/  IMAD.MOV.U32 R6, RZ, RZ, R18 ;  /* 0x000000ffff067224 */ /* 0x000fe200078e0012 */
[----:B-----5:R-:W-:Y:S01]  /*37870*/  MOV R7, R19 ;  /* 0x0000001300077202 */ /* 0x020fe20000000f00 */
[----:B------:R-:W5:Y:S01]  /*37880*/  LDL.LU R16, [R1+0x37b8] ;  /* 0x0037b80001107983 */ /* 0x000f620000300800 */
        /* <DEDUP_REMOVED lines=28> */
[----:B---3--:R-:W-:-:S02]  /*37a50*/  IMAD.MOV.U32 R4, RZ, RZ, R24 ;  /* 0x000000ffff047224 */ /* 0x008fc400078e0018 */
[----:B------:R-:W-:Y:S01]  /*37a60*/  IMAD.MOV.U32 R6, RZ, RZ, R26 ;  /* 0x000000ffff067224 */ /* 0x000fe200078e001a */
[----:B------:R-:W-:Y:S01]  /*37a70*/  MOV R7, R27 ;  /* 0x0000001b00077202 */ /* 0x000fe20000000f00 */
[----:B------:R-:W3:Y:S01]  /*37a80*/  LDL.LU R24, [R1+0x3798] ;  /* 0x0037980001187983 */ /* 0x000ee20000300800 */
[----:B----4-:R-:W-:-:S03]  /*37a90*/  MOV R5, R25 ;  /* 0x0000001900057202 */ /* 0x010fc60000000f00 */
[----:B------:R-:W4:Y:S04]  /*37aa0*/  LDL.LU R25, [R1+0x3794] ;  /* 0x0037940001197983 */ /* 0x000f280000300800 */
[----:B------:R-:W3:Y:S04]  /*37ab0*/  LDL.LU R26, [R1+0x3790] ;  /* 0x00379000011a7983 */ /* 0x000ee80000300800 */
[----:B------:R-:W3:Y:S04]  /*37ac0*/  LDL.LU R27, [R1+0x378c] ;  /* 0x00378c00011b7983 */ /* 0x000ee80000300800 */
[----:B------:R0:W-:Y:S04]  /*37ad0*/  STL.64 [R1+0x36e8], R6 ;  /* 0x0036e80601007387 */ /* 0x0001e80000100a00 */
[----:B------:R1:W-:Y:S01]  /*37ae0*/  STL.64 [R1+0x36e0], R4 ;  /* 0x0036e00401007387 */ /* 0x0003e20000100a00 */
[----:B0-----:R-:W-:Y:S01]  /*37af0*/  IMAD.MOV.U32 R6, RZ, RZ, R17 ;  /* 0x000000ffff067224 */ /* 0x001fe200078e0011 */
[----:B-----5:R-:W-:Y:S01]  /*37b00*/  MOV R7, R16 ;  /* 0x0000001000077202 */ /* 0x020fe20000000f00 */
        /* <DEDUP_REMOVED lines=8> */
[----:B------:R-:W5:Y:S04]  /*37b90*/  LDL.LU R22, [R1+0x148] ;  /* 0x0001480001167983 */ /* 0x000f680000300800 */
[----:B------:R-:W5:Y:S04]  /*37ba0*/  LDL.LU R23, [R1+0x14c] ;  /* 0x00014c0001177983 */ /* 0x000f680000300800 */
[----:B------:R-:W2:Y:S01]  /*37bb0*/  LDL.LU R16, [R1+0x20] ;  /* 0x0000200001107983 */ /* 0x000ea20000300800 */
[----:B------:R-:W-:-:S03]  /*37bc0*/  IMAD.MOV.U32 R17, RZ, RZ, R29 ;  /* 0x000000ffff117224 */ /* 0x000fc600078e001d */
[----:B------:R-:W3:Y:S01]  /*37bd0*/  LDL.LU R29, [R1+0x3788] ;  /* 0x00378800011d7983 */ /* 0x000ee20000300800 */
[----:B------:R-:W-:Y:S01]  /*37be0*/  MOV R18, R11 ;  /* 0x0000000b00127202 */ /* 0x000fe20000000f00 */
[----:B------:R-:W-:Y:S02]  /*37bf0*/  IMAD.MOV.U32 R19, RZ, RZ, R10 ;  /* 0x000000ffff137224 */ /* 0x000fe400078e000a */
[----:B------:R-:W3:Y:S04]  /*37c00*/  LDL.LU R11, [R1+0x3784] ;  /* 0x00378400010b7983 */ /* 0x000ee80000300800 */
[----:B------:R-:W3:Y:S04]  /*37c10*/  LDL.LU R10, [R1+0x3780] ;  /* 0x00378000010a7983 */ /* 0x000ee80000300800 */
[----:B------:R4:W-:Y:S04]  /*37c20*/  STL.64 [R1+0x3738], R18 ;  /* 0x0037381201007387 */ /* 0x0009e80000100a00 */
[----:B--2---:R0:W-:Y:S04]  /*37c30*/  STL.64 [R1+0x3730], R16 ;  /* 0x0037301001007387 */ /* 0x0041e80000100a00 */
[----:B------:R-:W2:Y:S04]  /*37c40*/  LDL.LU R4, [R1+0x180] ;  /* 0x0001800001047983 */ /* 0x000ea80000300800 */
[----:B------:R-:W2:Y:S04]  /*37c50*/  LDL.LU R5, [R1+0x184] ;  /* 0x0001840001057983 */ /* 0x000ea80000300800 */
[----:B------:R-:W2:Y:S04]  /*37c60*/  LDL.LU R6, [R1+0x188] ;  /* 0x0001880001067983 */ /* 0x000ea80000300800 */
[----:B------:R-:W2:Y:S01]  /*37c70*/  LDL.LU R7, [R1+0x18c] ;  /* 0x00018c0001077983 */ /* 0x000ea20000300800 */
[----:B----4-:R-:W-:Y:S01]  /*37c80*/  MOV R18, R25 ;  /* 0x0000001900127202 */ /* 0x010fe20000000f00 */
[----:B---3--:R-:W-:-:S02]  /*37c90*/  IMAD.MOV.U32 R19, RZ, RZ, R24 ;  /* 0x000000ffff137224 */ /* 0x008fc400078e0018 */
[----:B------:R-:W3:Y:S01]  /*37ca0*/  LDL.LU R12, [R1+0x10] ;  /* 0x00001000010c7983 */ /* 0x000ee20000300800 */
[----:B------:R-:W-:Y:S01]  /*37cb0*/  MOV R13, R10 ;  /* 0x0000000a000d7202 */ /* 0x000fe20000000f00 */
[----:B------:R-:W-:Y:S02]  /*37cc0*/  IMAD.MOV.U32 R14, RZ, RZ, R11 ;  /* 0x000000ffff0e7224 */ /* 0x000fe400078e000b */
[----:B------:R-:W4:Y:S04]  /*37cd0*/  LDL.LU R10, [R1+0x377c] ;  /* 0x00377c00010a7983 */ /* 0x000f280000300800 */
[----:B------:R-:W3:Y:S01]  /*37ce0*/  LDL.LU R11, [R1+0x3778] ;  /* 0x00377800010b7983 */ /* 0x000ee20000300800 */
[----:B0-----:R-:W-:Y:S01]  /*37cf0*/  MOV R16, R27 ;  /* 0x0000001b00107202 */ /* 0x001fe20000000f00 */
[----:B------:R-:W-:Y:S01]  /*37d00*/  IMAD.MOV.U32 R17, RZ, RZ, R26 ;  /* 0x000000ffff117224 */ /* 0x000fe200078e001a */
[----:B------:R-:W-:Y:S01]  /*37d10*/  MOV R15, R29 ;  /* 0x0000001d000f7202 */ /* 0x000fe20000000f00 */
[----:B------:R-:W-:Y:S04]  /*37d20*/  LDSM.16.MT88.4 R24, [R28+UR5+0x3a180] ;  /* 0x03a180051c18783b */ /* 0x000fe80008004200 */
        /* <DEDUP_REMOVED lines=19> */
[----:B-----5:R-:W-:Y:S04]  /*37e60*/  STL.64 [R1+0x36b8], R22 ;  /* 0x0036b81601007387 */ /* 0x020fe80000100a00 */
[----:B------:R0:W-:Y:S04]  /*37e70*/  STL.64 [R1+0x36b0], R20 ;  /* 0x0036b01401007387 */ /* 0x0001e80000100a00 */
[----:B0-----:R-:W5:Y:S01]  /*37e80*/  LDL.LU R20, [R1+0x150] ;  /* 0x0001500001147983 */ /* 0x001f620000300800 */
[----:B---3--:R-:W-:Y:S01]  /*37e90*/  MOV R22, R11 ;  /* 0x0000000b00167202 */ /* 0x008fe20000000f00 */
[----:B----4-:R-:W-:-:S02]  /*37ea0*/  IMAD.MOV.U32 R23, RZ, RZ, R10 ;  /* 0x000000ffff177224 */ /* 0x010fc400078e000a */
[----:B------:R-:W-:Y:S02]  /*37eb0*/  IMAD.MOV.U32 R21, RZ, RZ, R29 ;  /* 0x000000ffff157224 */ /* 0x000fe400078e001d */
[----:B------:R-:W3:Y:S04]  /*37ec0*/  LDL.LU R29, [R1+0x3770] ;  /* 0x00377000011d7983 */ /* 0x000ee80000300800 */
[----:B------:R-:W4:Y:S04]  /*37ed0*/  LDL.LU R11, [R1+0x376c] ;  /* 0x00376c00010b7983 */ /* 0x000f280000300800 */
[----:B------:R-:W2:Y:S04]  /*37ee0*/  LDL.LU R10, [R1+0x3768] ;  /* 0x00376800010a7983 */ /* 0x000ea80000300800 */
[----:B------:R-:W-:Y:S01]  /*37ef0*/  STL.64 [R1+0x36d8], R22 ;  /* 0x0036d81601007387 */ /* 0x000fe20000100a00 */
[----:B------:R-:W-:Y:S03]  /*37f00*/  HMMA.16816.F32 R12, R12, R8, R16 ;  /* 0x000000080c0c723c */ /* 0x000fe60000001810 */
[----:B------:R-:W0:Y:S04]  /*37f10*/  LDSM.16.MT88.4 R16, [R2+UR5+0x3a000] ;  /* 0x03a000050210783b */ /* 0x000e280008004200 */
[----:B-----5:R1:W-:Y:S04]  /*37f20*/  STL.64 [R1+0x36d0], R20 ;  /* 0x0036d01401007387 */ /* 0x0203e80000100a00 */
[----:B-1----:R-:W5:Y:S04]  /*37f30*/  LDL.LU R20, [R1+0x160] ;  /* 0x0001600001147983 */ /* 0x002f680000300800 */
[----:B------:R-:W5:Y:S04]  /*37f40*/  LDL.LU R21, [R1+0x164] ;  /* 0x0001640001157983 */ /* 0x000f680000300800 */
[----:B------:R-:W2:Y:S04]  /*37f50*/  LDL.LU R22, [R1+0x168] ;  /* 0x0001680001167983 */ /* 0x000ea80000300800 */
[----:B------:R-:W2:Y:S01]  /*37f60*/  LDL.LU R23, [R1+0x16c] ;  /* 0x00016c0001177983 */ /* 0x000ea20000300800 */
[----:B------:R-:W-:Y:S01]  /*37f70*/  IMAD.MOV.U32 R3, RZ, RZ, R13 ;  /* 0x000000ffff037224 */ /* 0x000fe200078e000d */
[----:B------:R-:W-:-:S02]  /*37f80*/  MOV R0, R14 ;  /* 0x0000000e00007202 */ /* 0x000fc40000000f00 */
[----:B0-----:R-:W-:Y:S01]  /*37f90*/  MOV R13, R18 ;  /* 0x00000012000d7202 */ /* 0x001fe20000000f00 */
[----:B------:R-:W-:Y:S01]  /*37fa0*/  IMAD.MOV.U32 R14, RZ, RZ, R17 ;  /* 0x000000ffff0e7224 */ /* 0x000fe200078e0011 */
[----:B--2---:R4:W-:Y:S04]  /*37fb0*/  STL.64 [R1+0x36f8], R22 ;  /* 0x0036f81601007387 */ /* 0x0049e80000100a00 */
[----:B-----5:R0:W-:Y:S01]  /*37fc0*/  STL.64 [R1+0x36f0], R20 ;  /* 0x0036f01401007387 */ /* 0x0201e20000100a00 */
[----:B----4-:R-:W-:-:S03]  /*37fd0*/  IMAD.MOV.U32 R22, RZ, RZ, R11 ;  /* 0x000000ffff167224 */ /* 0x010fc600078e000b */
[----:B0-----:R-:W2:Y:S01]  /*37fe0*/  LDL.LU R20, [R1+0x170] ;  /* 0x0001700001147983 */ /* 0x001ea20000300800 */
[----:B------:R-:W-:-:S03]  /*37ff0*/  MOV R21, R10 ;  /* 0x0000000a00157202 */ /* 0x000fc60000000f00 */
[----:B------:R-:W2:Y:S04]  /*38000*/  LDL.LU R10, [R1+0x3764] ;  /* 0x00376400010a7983 */ /* 0x000ea80000300800 */
[----:B------:R-:W2:Y:S01]  /*38010*/  LDL.LU R11, [R1+0x3760] ;  /* 0x00376000010b7983 */ /* 0x000ea20000300800 */
[----:B---3--:R-:W-:-:S03]  /*38020*/  MOV R23, R29 ;  /* 0x0000001d00177202 */ /* 0x008fc60000000f00 */
[----:B------:R0:W-:Y:S01]  /*38030*/  STL [R1+0x10], R12 ;  /* 0x0000100c01007387 */ /* 0x0001e20000100800 */
[----:B------:R-:W-:Y:S01]  /*38040*/  IMAD.MOV.U32 R29, RZ, RZ, R15 ;  /* 0x000000ffff1d7224 */ /* 0x000fe200078e000f */
[----:B------:R-:W-:Y:S01]  /*38050*/  MOV R15, R16 ;  /* 0x00000010000f7202 */ /* 0x000fe20000000f00 */
[----:B0-----:R-:W-:Y:S02]  /*38060*/  IMAD.MOV.U32 R12, RZ, RZ, R19 ;  /* 0x000000ffff0c7224 */ /* 0x001fe400078e0013 */
        /* <DEDUP_REMOVED lines=88> */
[----:B---3--:R-:W-:Y:S01]  /*385f0*/  HMMA.16816.F32 R16, R16, R10, R4 ;  /* 0x0000000a1010723c */ /* 0x008fe20000001804 */
[----:B------:R-:W-:Y:S01]  /*38600*/  MOV R4, R15 ;  /* 0x0000000f00047202 */ /* 0x000fe20000000f00 */
[----:B------:R-:W-:Y:S01]  /*38610*/  IMAD.MOV.U32 R5, RZ, RZ, R14 ;  /* 0x000000ffff057224 */ /* 0x000fe200078e000e */
[----:B------:R-:W-:Y:S01]  /*38620*/  MOV R6, R13 ;  /* 0x0000000d00067202 */ /* 0x000fe20000000f00 */
[----:B------:R-:W-:-:S02]  /*38630*/  IMAD.MOV.U32 R7, RZ, RZ, R12 ;  /* 0x000000ffff077224 */ /* 0x000fc400078e000c */
[----:B------:R-:W0:-:S13]  /*38640*/  LDSM.16.MT88.4 R12, [R2+UR5+0x3a080] ;  /* 0x03a08005020c783b */ /* 0x000e1a0008004200 */
        /* <DEDUP_REMOVED lines=8> */
[----:B--2---:R-:W-:Y:S02]  /*386d0*/  HMMA.16816.F32 R12, R20, R10, R12 ;  /* 0x0000000a140c723c */ /* 0x004fe4000000180c */
[----:B------:R-:W0:-:S15]  /*386e0*/  LDSM.16.MT88.4 R20, [R2+UR5+0x3a100] ;  /* 0x03a100050214783b */ /* 0x000e1e0008004200 */
[----:B------:R-:W-:Y:S02]  /*386f0*/  NOP ;  /* 0x0000000000007918 */ /* 0x000fe40000000000 */
[----:B------:R1:W-:Y:S04]  /*38700*/  STL.64 [R1+0xd0], R12 ;  /* 0x0000d00c01007387 */ /* 0x0003e80000100a00 */
[----:B------:R-:W-:Y:S01]  /*38710*/  STL.64 [R1+0xd8], R14 ;  /* 0x0000d80e01007387 */ /* 0x000fe20000100a00 */
[----:B0-----:R-:W-:Y:S01]  /*38720*/  MOV R9, R22 ;  /* 0x0000001600097202 */ /* 0x001fe20000000f00 */
[----:B------:R-:W-:Y:S01]  /*38730*/  IMAD.MOV.U32 R8, RZ, RZ, R23 ;  /* 0x000000ffff087224 */ /* 0x000fe200078e0017 */
[----:B-1----:R-:W-:Y:S01]  /*38740*/  MOV R13, R20 ;  /* 0x00000014000d7202 */ /* 0x002fe20000000f00 */
[----:B------:R-:W-:Y:S01]  /*38750*/  IMAD.MOV.U32 R12, RZ, RZ, R21 ;  /* 0x000000ffff0c7224 */ /* 0x000fe200078e0015 */
[----:B------:R-:W2:Y:S04]  /*38760*/  LDL.LU.64 R22, [R1+0x35c8] ;  /* 0x0035c80001167983 */ /* 0x000ea80000300a00 */
[----:B------:R-:W2:Y:S02]  /*38770*/  LDL.LU.64 R20, [R1+0x35c0] ;  /* 0x0035c00001147983 */ /* 0x000ea40000300a00 */
[----:B--2---:R-:W-:Y:S02]  /*38780*/  HMMA.16816.F32 R20, R24, R10, R20 ;  /* 0x0000000a1814723c */ /* 0x004fe40000001814 */
[----:B------:R-:W2:Y:S01]  /*38790*/  LDL.LU R24, [R1+0x10] ;  /* 0x0000100001187983 */ /* 0x000ea20000300800 */
[----:B------:R-:W-:Y:S01]  /*387a0*/  MOV R25, R3 ;  /* 0x0000000300197202 */ /* 0x000fe20000000f00 */
[----:B------:R-:W-:Y:S01]  /*387b0*/  IMAD.MOV.U32 R26, RZ, RZ, R0 ;  /* 0x000000ffff1a7224 */ /* 0x000fe200078e0000 */
[----:B------:R-:W-:-:S14]  /*387c0*/  MOV R27, R29 ;  /* 0x0000001d001b7202 */ /* 0x000fdc0000000f00 */
[----:B------:R0:W-:Y:S04]  /*387d0*/  STL.64 [R1+0x90], R20 ;  /* 0x0000901401007387 */ /* 0x0001e80000100a00 */
[----:B------:R1:W-:Y:S04]  /*387e0*/  STL.64 [R1+0x98], R22 ;  /* 0x0000981601007387 */ /* 0x0003e80000100a00 */
[----:B------:R-:W3:Y:S04]  /*387f0*/  LDL.LU R3, [R1+0x35b8] ;  /* 0x0035b80001037983 */ /* 0x000ee80000300800 */
[----:B------:R-:W4:Y:S04]  /*38800*/  LDL.LU R0, [R1+0x35b4] ;  /* 0x0035b40001007983 */ /* 0x000f280000300800 */
[----:B------:R-:W5:Y:S01]  /*38810*/  LDL.LU R29, [R1+0x35b0] ;  /* 0x0035b000011d7983 */ /* 0x000f620000300800 */
[----:B0-----:R-:W-:Y:S01]  /*38820*/  IMAD.MOV.U32 R20, RZ, RZ, R13 ;  /* 0x000000ffff147224 */ /* 0x001fe200078e000d */
[----:B------:R-:W-:-:S02]  /*38830*/  MOV R21, R12 ;  /* 0x0000000c00157202 */ /* 0x000fc40000000f00 */
[----:B------:R-:W0:Y:S01]  /*38840*/  LDSM.16.MT88.4 R12, [R2+UR5+0x3a180] ;  /* 0x03a18005020c783b */ /* 0x000e220008004200 */
[----:B-1----:R-:W-:Y:S01]  /*38850*/  IMAD.MOV.U32 R22, RZ, RZ, R9 ;  /* 0x000000ffff167224 */ /* 0x002fe200078e0009 */
[----:B------:R-:W-:Y:S02]  /*38860*/  MOV R23, R8 ;  /* 0x0000000800177202 */ /* 0x000fe40000000f00 */
[----:B0-----:R-:W-:Y:S04]  /*38870*/  STL.64 [R1+0x3520], R14 ;  /* 0x0035200e01007387 */ /* 0x001fe80000100a00 */
[----:B------:R-:W-:Y:S01]  /*38880*/  STL.64 [R1+0x3518], R12 ;  /* 0x0035180c01007387 */ /* 0x000fe20000100a00 */
[----:B--2---:R-:W-:-:S15]  /*38890*/  HMMA.16816.F32 R4, R4, R10, R24 ;  /* 0x0000000a0404723c */ /* 0x004fde0000001818 */
[----:B------:R-:W-:-:S04]  /*388a0*/  NOP ;  /* 0x0000000000007918 */ /* 0x000fc80000000000 */
[----:B------:R-:W-:Y:S01]  /*388b0*/  IMAD.MOV.U32 R9, RZ, RZ, R6 ;  /* 0x000000ffff097224 */ /* 0x000fe200078e0006 */
[----:B------:R-:W-:Y:S01]  /*388c0*/  STL.64 [R1+0xa0], R4 ;  /* 0x0000a00401007387 */ /* 0x000fe20000100a00 */
[----:B------:R-:W-:-:S03]  /*388d0*/  MOV R8, R7 ;  /* 0x0000000700087202 */ /* 0x000fc60000000f00 */
[----:B-----5:R-:W0:Y:S04]  /*388e0*/  LDSM.16.M88.4 R4, [R29+UR5+0x40380] ;  /* 0x040380051d04783b */ /* 0x020e280008000200 */
[----:B----4-:R-:W1:Y:S04]  /*388f0*/  LDSM.16.MT88.4 R24, [R0+UR5+0x3c000] ;  /* 0x03c000050018783b */ /* 0x010e680008004200 */
[----:B------:R-:W-:Y:S04]  /*38900*/  STL [R1+0x3504], R8 ;  /* 0x0035040801007387 */ /* 0x000fe80000100800 */
[----:B------:R2:W-:Y:S04]  /*38910*/  STL [R1+0x3500], R9 ;  /* 0x0035000901007387 */ /* 0x0005e80000100800 */
[----:B0-----:R-:W-:Y:S04]  /*38920*/  STL [R1+0x3528], R4 ;  /* 0x0035280401007387 */ /* 0x001fe80000100800 */
[----:B------:R0:W-:Y:S01]  /*38930*/  STL [R1+0x34fc], R5 ;  /* 0x0034fc0501007387 */ /* 0x0001e20000100800 */
[----:B-1----:R-:W-:Y:S01]  /*38940*/  IMAD.MOV.U32 R12, RZ, RZ, R24 ;  /* 0x000000ffff0c7224 */ /* 0x002fe200078e0018 */
[----:B--2---:R-:W-:Y:S01]  /*38950*/  MOV R9, R25 ;  /* 0x0000001900097202 */ /* 0x004fe20000000f00 */
[----:B------:R-:W-:Y:S01]  /*38960*/  IMAD.MOV.U32 R8, RZ, RZ, R26 ;  /* 0x000000ffff087224 */ /* 0x000fe200078e001a */
[----:B0-----:R-:W-:-:S02]  /*38970*/  MOV R5, R27 ;  /* 0x0000001b00057202 */ /* 0x001fc40000000f00 */
[----:B------:R-:W0:Y:S04]  /*38980*/  LDSM.16.MT88.4 R24, [R0+UR5+0x3c080] ;  /* 0x03c080050018783b */ /* 0x000e280008004200 */
[----:B------:R-:W-:Y:S04]  /*38990*/  STL [R1+0x32dc], R6 ;  /* 0x0032dc0601007387 */ /* 0x000fe80000100800 */
[----:B------:R-:W-:Y:S04]  /*389a0*/  STL [R1+0x32d8], R7 ;  /* 0x0032d80701007387 */ /* 0x000fe80000100800 */
[----:B------:R-:W-:Y:S01]  /*389b0*/  STL [R1+0x3538], R5 ;  /* 0x0035380501007387 */ /* 0x000fe20000100800 */
[----:B0-----:R-:W-:Y:S01]  /*389c0*/  IMAD.MOV.U32 R4, RZ, RZ, R24 ;  /* 0x000000ffff047224 */ /* 0x001fe200078e0018 */
[----:B------:R-:W-:Y:S01]  /*389d0*/  MOV R15, R25 ;  /* 0x00000019000f7202 */ /* 0x000fe20000000f00 */
[----:B------:R-:W-:Y:S01]  /*389e0*/  IMAD.MOV.U32 R14, RZ, RZ, R26 ;  /* 0x000000ffff0e7224 */ /* 0x000fe200078e001a */
[----:B------:R-:W-:-:S02]  /*389f0*/  MOV R13, R27 ;  /* 0x0000001b000d7202 */ /* 0x000fc40000000f00 */
[----:B------:R-:W0:Y:S04]  /*38a00*/  LDSM.16.MT88.4 R24, [R0+UR5+0x3c100] ;  /* 0x03c100050018783b */ /* 0x000e280008004200 */
[----:B------:R1:W-:Y:S04]  /*38a10*/  STL [R1+0x3534], R8 ;  /* 0x0035340801007387 */ /* 0x0003e80000100800 */
[----:B------:R2:W-:Y:S04]  /*38a20*/  STL [R1+0x3530], R9 ;  /* 0x0035300901007387 */ /* 0x0005e80000100800 */
[----:B------:R4:W-:Y:S01]  /*38a30*/  STL [R1+0x352c], R12 ;  /* 0x00352c0c01007387 */ /* 0x0009e20000100800 */
[----:B0-----:R-:W-:Y:S01]  /*38a40*/  IMAD.MOV.U32 R5, RZ, RZ, R24 ;  /* 0x000000ffff057224 */ /* 0x001fe200078e0018 */
[----:B-1----:R-:W-:Y:S01]  /*38a50*/  MOV R8, R25 ;  /* 0x0000001900087202 */ /* 0x002fe20000000f00 */
[----:B--2---:R-:W-:Y:S01]  /*38a60*/  IMAD.MOV.U32 R9, RZ, RZ, R26 ;  /* 0x000000ffff097224 */ /* 0x004fe200078e001a */
[----:B----4-:R-:W-:-:S02]  /*38a70*/  MOV R12, R27 ;  /* 0x0000001b000c7202 */ /* 0x010fc40000000f00 */
[----:B------:R-:W0:Y:S04]  /*38a80*/  LDSM.16.MT88.4 R24, [R0+UR5+0x3c180] ;  /* 0x03c180050018783b */ /* 0x000e280008004200 */
[----:B------:R0:W-:Y:S04]  /*38a90*/  STL [R1+0x3548], R13 ;  /* 0x0035480d01007387 */ /* 0x0001e80000100800 */
[----:B------:R1:W-:Y:S04]  /*38aa0*/  STL [R1+0x3544], R14 ;  /* 0x0035440e01007387 */ /* 0x0003e80000100800 */
[----:B------:R2:W-:Y:S04]  /*38ab0*/  STL [R1+0x3540], R15 ;  /* 0x0035400f01007387 */ /* 0x0005e80000100800 */
[----:B------:R4:W-:Y:S01]  /*38ac0*/  STL [R1+0x353c], R4 ;  /* 0x00353c0401007387 */ /* 0x0009e20000100800 */
[----:B0-----:R-:W-:Y:S01]  /*38ad0*/  IMAD.MOV.U32 R13, RZ, RZ, R24 ;  /* 0x000000ffff0d7224 */ /* 0x001fe200078e0018 */
[----:B-1----:R-:W-:Y:S01]  /*38ae0*/  MOV R14, R25 ;  /* 0x00000019000e7202 */ /* 0x002fe20000000f00 */
[----:B--2---:R-:W-:Y:S01]  /*38af0*/  IMAD.MOV.U32 R15, RZ, RZ, R26 ;  /* 0x000000ffff0f7224 */ /* 0x004fe200078e001a */
[----:B----4-:R-:W-:-:S02]  /*38b00*/  MOV R4, R27 ;  /* 0x0000001b00047202 */ /* 0x010fc40000000f00 */
[----:B---3--:R-:W0:Y:S04]  /*38b10*/  LDSM.16.MT88.4 R24, [R3+UR5+0x3c000] ;  /* 0x03c000050318783b */ /* 0x008e280008004200 */
[----:B------:R0:W-:Y:S04]  /*38b20*/  STL [R1+0x3558], R12 ;  /* 0x0035580c01007387 */ /* 0x0001e80000100800 */
[----:B------:R1:W-:Y:S04]  /*38b30*/  STL [R1+0x3554], R9 ;  /* 0x0035540901007387 */ /* 0x0003e80000100800 */
[----:B------:R2:W-:Y:S04]  /*38b40*/  STL [R1+0x3550], R8 ;  /* 0x0035500801007387 */ /* 0x0005e80000100800 */
[----:B------:R3:W-:Y:S01]  /*38b50*/  STL [R1+0x354c], R5 ;  /* 0x00354c0501007387 */ /* 0x0007e20000100800 */
[----:B0-----:R-:W-:Y:S01]  /*38b60*/  IMAD.MOV.U32 R12, RZ, RZ, R24 ;  /* 0x000000ffff0c7224 */ /* 0x001fe200078e0018 */
[----:B-1----:R-:W-:Y:S01]  /*38b70*/  MOV R9, R25 ;  /* 0x0000001900097202 */ /* 0x002fe20000000f00 */
[----:B--2---:R-:W-:Y:S01]  /*38b80*/  IMAD.MOV.U32 R8, RZ, RZ, R26 ;  /* 0x000000ffff087224 */ /* 0x004fe200078e001a */
[----:B---3--:R-:W-:-:S02]  /*38b90*/  MOV R5, R27 ;  /* 0x0000001b00057202 */ /* 0x008fc40000000f00 */
[----:B------:R-:W0:Y:S04]  /*38ba0*/  LDSM.16.MT88.4 R24, [R3+UR5+0x3c080] ;  /* 0x03c080050318783b */ /* 0x000e280008004200 */
[----:B------:R0:W-:Y:S04]  /*38bb0*/  STL [R1+0x3568], R4 ;  /* 0x0035680401007387 */ /* 0x0001e80000100800 */
[----:B------:R1:W-:Y:S04]  /*38bc0*/  STL [R1+0x3564], R15 ;  /* 0x0035640f01007387 */ /* 0x0003e80000100800 */
[----:B------:R2:W-:Y:S04]  /*38bd0*/  STL [R1+0x3560], R14 ;  /* 0x0035600e01007387 */ /* 0x0005e80000100800 */
[----:B------:R3:W-:Y:S04]  /*38be0*/  STL [R1+0x355c], R13 ;  /* 0x00355c0d01007387 */ /* 0x0007e80000100800 */
[----:B------:R4:W-:Y:S01]  /*38bf0*/  STL [R1+0x33b4], R0 ;  /* 0x0033b40001007387 */ /* 0x0009e20000100800 */
[----:B------:R-:W-:Y:S01]  /*38c00*/  MOV R7, R18 ;  /* 0x0000001200077202 */ /* 0x000fe20000000f00 */
[----:B------:R-:W-:Y:S01]  /*38c10*/  IMAD.MOV.U32 R6, RZ, RZ, R17 ;  /* 0x000000ffff067224 */ /* 0x000fe200078e0011 */
[----:B------:R-:W-:Y:S01]  /*38c20*/  MOV R29, R16 ;  /* 0x00000010001d7202 */ /* 0x000fe20000000f00 */
[----:B0-----:R-:W-:Y:S01]  /*38c30*/  IMAD.MOV.U32 R4, RZ, RZ, R24 ;  /* 0x000000ffff047224 */ /* 0x001fe200078e0018 */
[----:B-1----:R-:W-:Y:S01]  /*38c40*/  MOV R15, R25 ;  /* 0x00000019000f7202 */ /* 0x002fe20000000f00 */
[----:B--2---:R-:W-:Y:S01]  /*38c50*/  IMAD.MOV.U32 R14, RZ, RZ, R26 ;  /* 0x000000ffff0e7224 */ /* 0x004fe200078e001a */
[----:B---3--:R-:W-:-:S02]  /*38c60*/  MOV R13, R27 ;  /* 0x0000001b000d7202 */ /* 0x008fc40000000f00 */
[----:B------:R-:W0:Y:S01]  /*38c70*/  LDSM.16.MT88.4 R24, [R3+UR5+0x3c100] ;  /* 0x03c100050318783b */ /* 0x000e220008004200 */
[----:B----4-:R-:W-:-:S03]  /*38c80*/  IMAD.MOV.U32 R0, RZ, RZ, R19 ;  /* 0x000000ffff007224 */ /* 0x010fc600078e0013 */
[----:B------:R-:W1:Y:S04]  /*38c90*/  LDSM.16.MT88.4 R16, [R28+UR5+0x3c000] ;  /* 0x03c000051c10783b */ /* 0x000e680008004200 */
[----:B------:R0:W-:Y:S04]  /*38ca0*/  STL [R1+0x3578], R5 ;  /* 0x0035780501007387 */ /* 0x0001e80000100800 */
[----:B------:R2:W-:Y:S04]  /*38cb0*/  STL [R1+0x3574], R8 ;  /* 0x0035740801007387 */ /* 0x0005e80000100800 */
[----:B------:R3:W-:Y:S04]  /*38cc0*/  STL [R1+0x3570], R9 ;  /* 0x0035700901007387 */ /* 0x0007e80000100800 */
[----:B------:R4:W-:Y:S04]  /*38cd0*/  STL [R1+0x356c], R12 ;  /* 0x00356c0c01007387 */ /* 0x0009e80000100800 */
[----:B------:R-:W-:Y:S04]  /*38ce0*/  STL [R1+0x3588], R13 ;  /* 0x0035880d01007387 */ /* 0x000fe80000100800 */
[----:B------:R-:W-:Y:S04]  /*38cf0*/  STL [R1+0x3584], R14 ;  /* 0x0035840e01007387 */ /* 0x000fe80000100800 */
[----:B------:R-:W-:Y:S04]  /*38d00*/  STL [R1+0x3580], R15 ;  /* 0x0035800f01007387 */ /* 0x000fe80000100800 */
[----:B------:R-:W-:Y:S01]  /*38d10*/  STL [R1+0x357c], R4 ;  /* 0x00357c0401007387 */ /* 0x000fe20000100800 */
[----:B0-----:R-:W-:Y:S01]  /*38d20*/  IMAD.MOV.U32 R5, RZ, RZ, R24 ;  /* 0x000000ffff057224 */ /* 0x001fe200078e0018 */
[----:B--2---:R-:W-:Y:S01]  /*38d30*/  MOV R8, R25 ;  /* 0x0000001900087202 */ /* 0x004fe20000000f00 */
[----:B---3--:R-:W-:Y:S01]  /*38d40*/  IMAD.MOV.U32 R9, RZ, RZ, R26 ;  /* 0x000000ffff097224 */ /* 0x008fe200078e001a */
[----:B----4-:R-:W-:-:S02]  /*38d50*/  MOV R12, R27 ;  /* 0x0000001b000c7202 */ /* 0x010fc40000000f00 */
[----:B------:R-:W0:Y:S04]  /*38d60*/  LDSM.16.MT88.4 R24, [R3+UR5+0x3c180] ;  /* 0x03c180050318783b */ /* 0x000e280008004200 */
[----:B------:R1:W-:Y:S04]  /*38d70*/  STL [R1+0x3598], R12 ;  /* 0x0035980c01007387 */ /* 0x0003e80000100800 */
[----:B------:R2:W-:Y:S04]  /*38d80*/  STL [R1+0x3594], R9 ;  /* 0x0035940901007387 */ /* 0x0005e80000100800 */
[----:B------:R3:W-:Y:S04]  /*38d90*/  STL [R1+0x3590], R8 ;  /* 0x0035900801007387 */ /* 0x0007e80000100800 */
[----:B------:R4:W-:Y:S01]  /*38da0*/  STL [R1+0x358c], R5 ;  /* 0x00358c0501007387 */ /* 0x0009e20000100800 */
[----:B-1----:R-:W-:Y:S01]  /*38db0*/  IMAD.MOV.U32 R12, RZ, RZ, R16 ;  /* 0x000000ffff0c7224 */ /* 0x002fe200078e0010 */
[----:B--2---:R-:W-:Y:S01]  /*38dc0*/  MOV R9, R17 ;  /* 0x0000001100097202 */ /* 0x004fe20000000f00 */
[----:B---3--:R-:W-:Y:S01]  /*38dd0*/  IMAD.MOV.U32 R8, RZ, RZ, R18 ;  /* 0x000000ffff087224 */ /* 0x008fe200078e0012 */
[----:B----4-:R-:W-:-:S02]  /*38de0*/  MOV R5, R19 ;  /* 0x0000001300057202 */ /* 0x010fc40000000f00 */
[----:B------:R-:W1:Y:S04]  /*38df0*/  LDSM.16.MT88.4 R16, [R28+UR5+0x3c080] ;  /* 0x03c080051c10783b */ /* 0x000e680008004200 */
[----:B------:R-:W-:Y:S01]  /*38e00*/  STL [R1+0x33b0], R3 ;  /* 0x0033b00301007387 */ /* 0x000fe20000100800 */
[----:B0-----:R-:W-:Y:S01]  /*38e10*/  MOV R14, R25 ;  /* 0x00000019000e7202 */ /* 0x001fe20000000f00 */
[----:B------:R-:W-:Y:S02]  /*38e20*/  IMAD.MOV.U32 R15, RZ, RZ, R26 ;  /* 0x000000ffff0f7224 */ /* 0x000fe400078e001a */
[----:B------:R-:W-:-:S03]  /*38e30*/  IMAD.MOV.U32 R13, RZ, RZ, R24 ;  /* 0x000000ffff0d7224 */ /* 0x000fc600078e0018 */
[----:B------:R-:W-:Y:S04]  /*38e40*/  STL.64 [R1+0x35a8], R14 ;  /* 0x0035a80e01007387 */ /* 0x000fe80000100a00 */
[----:B------:R0:W-:Y:S04]  /*38e50*/  STL.64 [R1+0x35a0], R12 ;  /* 0x0035a00c01007387 */ /* 0x0001e80000100a00 */
[----:B0-----:R-:W2:Y:S04]  /*38e60*/  LDL.LU R12, [R1+0x1c0] ;  /* 0x0001c000010c7983 */ /* 0x001ea80000300800 */
[----:B------:R-:W2:Y:S04]  /*38e70*/  LDL.LU R13, [R1+0x1c4] ;  /* 0x0001c400010d7983 */ /* 0x000ea80000300800 */
[----:B------:R-:W2:Y:S04]  /*38e80*/  LDL.LU R14, [R1+0x1c8] ;  /* 0x0001c800010e7983 */ /* 0x000ea80000300800 */
[----:B------:R-:W2:Y:S04]  /*38e90*/  LDL.LU R15, [R1+0x1cc] ;  /* 0x0001cc00010f7983 */ /* 0x000ea80000300800 */
[----:B-1----:R0:W-:Y:S04]  /*38ea0*/  STL.64 [R1+0x33e0], R18 ;  /* 0x0033e01201007387 */ /* 0x0021e80000100a00 */
[----:B------:R1:W-:Y:S01]  /*38eb0*/  STL.64 [R1+0x33d8], R16 ;  /* 0x0033d81001007387 */ /* 0x0003e20000100a00 */
[----:B0-----:R-:W-:-:S02]  /*38ec0*/  IMAD.MOV.U32 R18, RZ, RZ, R22 ;  /* 0x000000ffff127224 */ /* 0x001fc400078e0016 */
[----:B-1----:R-:W-:Y:S01]  /*38ed0*/  IMAD.MOV.U32 R16, RZ, RZ, R20 ;  /* 0x000000ffff107224 */ /* 0x002fe200078e0014 */
[----:B------:R-:W-:Y:S02]  /*38ee0*/  MOV R17, R21 ;  /* 0x0000001500117202 */ /* 0x000fe40000000f00 */
[----:B------:R-:W-:Y:S02]  /*38ef0*/  MOV R19, R23 ;  /* 0x0000001700137202 */ /* 0x000fe40000000f00 */
[----:B------:R-:W0:Y:S04]  /*38f00*/  LDSM.16.MT88.4 R20, [R28+UR5+0x3c100] ;  /* 0x03c100051c14783b */ /* 0x000e280008004200 */
[----:B0-----:R-:W-:Y:S04]  /*38f10*/  STL.64 [R1+0x33d0], R22 ;  /* 0x0033d01601007387 */ /* 0x001fe80000100a00 */
[----:B------:R0:W-:Y:S04]  /*38f20*/  STL.64 [R1+0x33c8], R20 ;  /* 0x0033c81401007387 */ /* 0x0001e80000100a00 */
[----:B0-----:R-:W3:Y:S04]  /*38f30*/  LDL.LU R20, [R1+0x1b0] ;  /* 0x0001b00001147983 */ /* 0x001ee80000300800 */
[----:B------:R-:W3:Y:S04]  /*38f40*/  LDL.LU R21, [R1+0x1b4] ;  /* 0x0001b40001157983 */ /* 0x000ee80000300800 */
[----:B------:R-:W3:Y:S04]  /*38f50*/  LDL.LU R22, [R1+0x1b8] ;  /* 0x0001b80001167983 */ /* 0x000ee80000300800 */
[----:B------:R-:W3:Y:S01]  /*38f60*/  LDL.LU R23, [R1+0x1bc] ;  /* 0x0001bc0001177983 */ /* 0x000ee20000300800 */
[----:B------:R-:W-:-:S03]  /*38f70*/  MOV R4, R27 ;  /* 0x0000001b00047202 */ /* 0x000fc60000000f00 */
[----:B------:R-:W0:Y:S04]  /*38f80*/  LDSM.16.MT88.4 R24, [R28+UR5+0x3c180] ;  /* 0x03c180051c18783b */ /* 0x000e280008004200 */
[----:B0-----:R0:W-:Y:S04]  /*38f90*/  STL.64 [R1+0x33c0], R26 ;  /* 0x0033c01a01007387 */ /* 0x0011e80000100a00 */
[----:B------:R1:W-:Y:S01]  /*38fa0*/  STL.64 [R1+0x33b8], R24 ;  /* 0x0033b81801007387 */ /* 0x0003e20000100a00 */
[----:B0-----:R-:W-:Y:S02]  /*38fb0*/  IMAD.MOV.U32 R26, RZ, RZ, R6 ;  /* 0x000000ffff1a7224 */ /* 0x001fe400078e0006 */
[----:B-1----:R-:W-:Y:S01]  /*38fc0*/  IMAD.MOV.U32 R24, RZ, RZ, R0 ;  /* 0x000000ffff187224 */ /* 0x002fe200078e0000 */
[----:B------:R-:W-:-:S02]  /*38fd0*/  MOV R25, R7 ;  /* 0x0000000700197202 */ /* 0x000fc40000000f00 */
[----:B------:R-:W-:Y:S01]  /*38fe0*/  MOV R27, R29 ;  /* 0x0000001d001b7202 */ /* 0x000fe20000000f00 */
[----:B------:R-:W-:Y:S06]  /*38ff0*/  STL [R1+0x3398], R28 ;  /* 0x0033981c01007387 */ /* 0x000fec0000100800 */
[----:B--2---:R-:W-:Y:S01]  /*39000*/  HMMA.16816.F32 R24, R24, R10, R12 ;  /* 0x0000000a1818723c */ /* 0x004fe2000000180c */
[----:B------:R-:W2:Y:S04]  /*39010*/  LDL.LU.64 R14, [R1+0x35a8] ;  /* 0x0035a800010e7983 */ /* 0x000ea80000300a00 */
[----:B------:R-:W4:-:S14]  /*39020*/  LDL.LU.64 R12, [R1+0x35a0] ;  /* 0x0035a000010c7983 */ /* 0x000f1c0000300a00 */
[----:B------:R-:W-:Y:S04]  /*39030*/  STL.64 [R1+0xe0], R24 ;  /* 0x0000e01801007387 */ /* 0x000fe80000100a00 */
[----:B------:R-:W-:Y:S04]  /*39040*/  STL.64 [R1+0xe8], R26 ;  /* 0x0000e81a01007387 */ /* 0x000fe80000100a00 */
[----:B------:R-:W0:Y:S02]  /*39050*/  LDSM.16.MT88.4 R24, [R2+UR5+0x3c000] ;  /* 0x03c000050218783b */ /* 0x000e240008004200 */
[----:B0-----:R-:W-:-:S02]  /*39060*/  IMAD.MOV.U32 R0, RZ, RZ, R25 ;  /* 0x000000ffff007224 */ /* 0x001fc400078e0019 */
[----:B------:R-:W-:Y:S04]  /*39070*/  STL [R1+0xc0], R24 ;  /* 0x0000c01801007387 */ /* 0x000fe80000100800 */
[----:B------:R-:W-:Y:S04]  /*39080*/  STL [R1+0xc8], R26 ;  /* 0x0000c81a01007387 */ /* 0x000fe80000100800 */
[----:B------:R-:W-:Y:S01]  /*39090*/  STL [R1+0x34f8], R0 ;  /* 0x0034f80001007387 */ /* 0x000fe20000100800 */
[----:B---3--:R-:W-:Y:S03]  /*390a0*/  HMMA.16816.F32 R16, R16, R10, R20 ;  /* 0x0000000a1010723c */ /* 0x008fe60000001814 */
[----:B------:R-:W3:Y:S04]  /*390b0*/  LDL.LU R20, [R1+0x100] ;  /* 0x0001000001147983 */ /* 0x000ee80000300800 */
[----:B------:R-:W3:Y:S04]  /*390c0*/  LDL.LU R21, [R1+0x104] ;  /* 0x0001040001157983 */ /* 0x000ee80000300800 */
[----:B------:R-:W5:Y:S04]  /*390d0*/  LDL.LU R22, [R1+0x108] ;  /* 0x0001080001167983 */ /* 0x000f680000300800 */
[----:B------:R-:W5:Y:S04]  /*390e0*/  LDL.LU R23, [R1+0x10c] ;  /* 0x00010c0001177983 */ /* 0x000f680000300800 */
[----:B------:R-:W-:-:S02]  /*390f0*/  IMAD.MOV.U32 R28, RZ, RZ, R16 ;  /* 0x000000ffff1c7224 */ /* 0x000fc400078e0010 */
[----:B------:R-:W-:Y:S01]  /*39100*/  IMAD.MOV.U32 R7, RZ, RZ, R18 ;  /* 0x000000ffff077224 */ /* 0x000fe200078e0012 */
[----:B------:R-:W-:Y:S02]  /*39110*/  MOV R6, R19 ;  /* 0x0000001300067202 */ /* 0x000fe40000000f00 */
[----:B------:R-:W-:Y:S01]  /*39120*/  MOV R29, R17 ;  /* 0x00000011001d7202 */ /* 0x000fe20000000f00 */
[----:B------:R-:W-:Y:S01]  /*39130*/  IMAD.MOV.U32 R18, RZ, RZ, R8 ;  /* 0x000000ffff127224 */ /* 0x000fe200078e0008 */
[----:B------:R-:W-:Y:S02]  /*39140*/  MOV R19, R5 ;  /* 0x0000000500137202 */ /* 0x000fe40000000f00 */
[----:B------:R-:W-:Y:S01]  /*39150*/  MOV R17, R9 ;  /* 0x0000000900117202 */ /* 0x000fe20000000f00 */
[----:B----4-:R-:W-:Y:S01]  /*39160*/  IMAD.MOV.U32 R16, RZ, RZ, R12 ;  /* 0x000000ffff107224 */ /* 0x010fe200078e000c */
[----:B-----5:R-:W-:Y:S04]  /*39170*/  STL.64 [R1+0x33f0], R22 ;  /* 0x0033f01601007387 */ /* 0x020fe80000100a00 */
[----:B---3--:R0:W-:Y:S04]  /*39180*/  STL.64 [R1+0x33e8], R20 ;  /* 0x0033e81401007387 */ /* 0x0081e80000100a00 */
[----:B------:R-:W3:Y:S04]  /*39190*/  LDL.LU R12, [R1+0x3598] ;  /* 0x00359800010c7983 */ /* 0x000ee80000300800 */
[----:B------:R-:W4:Y:S04]  /*391a0*/  LDL.LU R9, [R1+0x3594] ;  /* 0x0035940001097983 */ /* 0x000f280000300800 */
[----:B------:R-:W5:Y:S04]  /*391b0*/  LDL.LU R8, [R1+0x3590] ;  /* 0x0035900001087983 */ /* 0x000f680000300800 */
[----:B------:R-:W3:Y:S04]  /*391c0*/  LDL.LU R5, [R1+0x358c] ;  /* 0x00358c0001057983 */ /* 0x000ee80000300800 */
[----:B------:R-:W-:Y:S04]  /*391d0*/  STL.64 [R1+0x3400], R18 ;  /* 0x0034001201007387 */ /* 0x000fe80000100a00 */
[----:B------:R1:W-:Y:S04]  /*391e0*/  STL.64 [R1+0x33f8], R16 ;  /* 0x0033f81001007387 */ /* 0x0003e80000100a00 */
[----:B0-----:R-:W3:Y:S04]  /*391f0*/  LDL.LU R20, [R1+0x110] ;  /* 0x0001100001147983 */ /* 0x001ee80000300800 */
[----:B------:R-:W3:Y:S04]  /*39200*/  LDL.LU R21, [R1+0x114] ;  /* 0x0001140001157983 */ /* 0x000ee80000300800 */
[----:B------:R-:W3:Y:S04]  /*39210*/  LDL.LU R22, [R1+0x118] ;  /* 0x0001180001167983 */ /* 0x000ee80000300800 */
[----:B------:R-:W3:Y:S01]  /*39220*/  LDL.LU R23, [R1+0x11c] ;  /* 0x00011c0001177983 */ /* 0x000ee20000300800 */
[----:B-1----:R-:W-:-:S02]  /*39230*/  IMAD.MOV.U32 R16, RZ, RZ, R13 ;  /* 0x000000ffff107224 */ /* 0x002fc400078e000d */
[----:B--2---:R-:W-:Y:S01]  /*39240*/  IMAD.MOV.U32 R18, RZ, RZ, R15 ;  /* 0x000000ffff127224 */ /* 0x004fe200078e000f */
[----:B------:R-:W-:Y:S02]  /*39250*/  MOV R19, R4 ;  /* 0x0000000400137202 */ /* 0x000fe40000000f00 */
[----:B------:R-:W-:Y:S01]  /*39260*/  MOV R17, R14 ;  /* 0x0000000e00117202 */ /* 0x000fe20000000f00 */
[----:B---3--:R-:W-:Y:S04]  /*39270*/  STL.64 [R1+0x3410], R22 ;  /* 0x0034101601007387 */ /* 0x008fe80000100a00 */
[----:B------:R-:W-:Y:S04]  /*39280*/  STL.64 [R1+0x3408], R20 ;  /* 0x0034081401007387 */ /* 0x000fe80000100a00 */
[----:B------:R-:W2:Y:S04]  /*39290*/  LDL.LU R13, [R1+0x3588] ;  /* 0x00358800010d7983 */ /* 0x000ea80000300800 */
[----:B------:R-:W3:Y:S04]  /*392a0*/  LDL.LU R14, [R1+0x3584] ;  /* 0x00358400010e7983 */ /* 0x000ee80000300800 */
[----:B------:R-:W3:Y:S04]  /*392b0*/  LDL.LU R15, [R1+0x3580] ;  /* 0x00358000010f7983 */ /* 0x000ee80000300800 */
[----:B------:R-:W3:Y:S04]  /*392c0*/  LDL.LU R4, [R1+0x357c] ;  /* 0x00357c0001047983 */ /* 0x000ee80000300800 */
[----:B------:R4:W-:Y:S04]  /*392d0*/  STL.64 [R1+0x3420], R18 ;  /* 0x0034201201007387 */ /* 0x0009e80000100a00 */
[----:B------:R0:W-:Y:S01]  /*392e0*/  STL.64 [R1+0x3418], R16 ;  /* 0x0034181001007387 */ /* 0x0001e20000100a00 */
[----:B----4-:R-:W-:-:S02]  /*392f0*/  IMAD.MOV.U32 R18, RZ, RZ, R9 ;  /* 0x000000ffff127224 */ /* 0x010fc400078e0009 */
[----:B0-----:R-:W-:Y:S01]  /*39300*/  IMAD.MOV.U32 R16, RZ, RZ, R5 ;  /* 0x000000ffff107224 */ /* 0x001fe200078e0005 */
[----:B------:R-:W-:Y:S01]  /*39310*/  MOV R19, R12 ;  /* 0x0000000c00137202 */ /* 0x000fe20000000f00 */
[----:B------:R-:W4:Y:S01]  /*39320*/  LDL.LU R5, [R1+0x3578] ;  /* 0x0035780001057983 */ /* 0x000f220000300800 */
[----:B-----5:R-:W-:-:S03]  /*39330*/  MOV R17, R8 ;  /* 0x0000000800117202 */ /* 0x020fc60000000f00 */
[----:B------:R-:W5:Y:S04]  /*39340*/  LDL.LU R8, [R1+0x3574] ;  /* 0x0035740001087983 */ /* 0x000f680000300800 */
[----:B------:R-:W4:Y:S04]  /*39350*/  LDL.LU R9, [R1+0x3570] ;  /* 0x0035700001097983 */ /* 0x000f280000300800 */
[----:B------:R-:W4:Y:S04]  /*39360*/  LDL.LU R12, [R1+0x356c] ;  /* 0x00356c00010c7983 */ /* 0x000f280000300800 */
[----:B------:R2:W-:Y:S04]  /*39370*/  STL.64 [R1+0x3440], R18 ;  /* 0x0034401201007387 */ /* 0x0005e80000100a00 */
[----:B------:R0:W-:Y:S04]  /*39380*/  STL.64 [R1+0x3438], R16 ;  /* 0x0034381001007387 */ /* 0x0001e80000100a00 */
[----:B------:R-:W4:Y:S04]  /*39390*/  LDL.LU R20, [R1+0x120] ;  /* 0x0001200001147983 */ /* 0x000f280000300800 */
[----:B------:R-:W4:Y:S04]  /*393a0*/  LDL.LU R21, [R1+0x124] ;  /* 0x0001240001157983 */ /* 0x000f280000300800 */
[----:B------:R-:W4:Y:S04]  /*393b0*/  LDL.LU R22, [R1+0x128] ;  /* 0x0001280001167983 */ /* 0x000f280000300800 */
[----:B------:R-:W4:Y:S01]  /*393c0*/  LDL.LU R23, [R1+0x12c] ;  /* 0x00012c0001177983 */ /* 0x000f220000300800 */
[----:B--2---:R-:W-:Y:S01]  /*393d0*/  MOV R19, R13 ;  /* 0x0000000d00137202 */ /* 0x004fe20000000f00 */
[----:B---3--:R-:W-:Y:S01]  /*393e0*/  IMAD.MOV.U32 R18, RZ, RZ, R14 ;  /* 0x000000ffff127224 */ /* 0x008fe200078e000e */
[----:B0-----:R-:W-:Y:S01]  /*393f0*/  MOV R17, R15 ;  /* 0x0000000f00117202 */ /* 0x001fe20000000f00 */
[----:B------:R-:W-:-:S02]  /*39400*/  IMAD.MOV.U32 R16, RZ, RZ, R4 ;  /* 0x000000ffff107224 */ /* 0x000fc400078e0004 */
[----:B------:R-:W2:Y:S04]  /*39410*/  LDL.LU R4, [R1+0x3568] ;  /* 0x0035680001047983 */ /* 0x000ea80000300800 */
[----:B------:R-:W3:Y:S04]  /*39420*/  LDL.LU R15, [R1+0x3564] ;  /* 0x00356400010f7983 */ /* 0x000ee80000300800 */
[----:B------:R-:W2:Y:S04]  /*39430*/  LDL.LU R14, [R1+0x3560] ;  /* 0x00356000010e7983 */ /* 0x000ea80000300800 */
[----:B------:R-:W2:Y:S04]  /*39440*/  LDL.LU R13, [R1+0x355c] ;  /* 0x00355c00010d7983 */ /* 0x000ea80000300800 */
[----:B------:R-:W-:Y:S04]  /*39450*/  STL.64 [R1+0x3460], R18 ;  /* 0x0034601201007387 */ /* 0x000fe80000100a00 */
[----:B------:R-:W-:Y:S04]  /*39460*/  STL.64 [R1+0x3458], R16 ;  /* 0x0034581001007387 */ /* 0x000fe80000100a00 */
[----:B----4-:R-:W-:Y:S04]  /*39470*/  STL.64 [R1+0x3430], R22 ;  /* 0x0034301601007387 */ /* 0x010fe80000100a00 */
[----:B------:R0:W-:Y:S04]  /*39480*/  STL.64 [R1+0x3428], R20 ;  /* 0x0034281401007387 */ /* 0x0001e80000100a00 */
[----:B0-----:R-:W4:Y:S04]  /*39490*/  LDL.LU R20, [R1+0x130] ;  /* 0x0001300001147983 */ /* 0x001f280000300800 */
[----:B------:R-:W4:Y:S04]  /*394a0*/  LDL.LU R21, [R1+0x134] ;  /* 0x0001340001157983 */ /* 0x000f280000300800 */
[----:B------:R-:W2:Y:S04]  /*394b0*/  LDL.LU R22, [R1+0x138] ;  /* 0x0001380001167983 */ /* 0x000ea80000300800 */
[----:B------:R-:W2:Y:S01]  /*394c0*/  LDL.LU R23, [R1+0x13c] ;  /* 0x00013c0001177983 */ /* 0x000ea20000300800 */
[----:B------:R-:W-:-:S02]  /*394d0*/  IMAD.MOV.U32 R16, RZ, RZ, R12 ;  /* 0x000000ffff107224 */ /* 0x000fc400078e000c */
[----:B-----5:R-:W-:Y:S01]  /*394e0*/  IMAD.MOV.U32 R18, RZ, RZ, R8 ;  /* 0x000000ffff127224 */ /* 0x020fe200078e0008 */
[----:B------:R-:W-:Y:S01]  /*394f0*/  MOV R19, R5 ;  /* 0x0000000500137202 */ /* 0x000fe20000000f00 */
        /* <DEDUP_REMOVED lines=8> */
[----:B----4-:R0:W-:Y:S04]  /*39580*/  STL.64 [R1+0x3448], R20 ;  /* 0x0034481401007387 */ /* 0x0101e80000100a00 */
[----:B0-----:R-:W2:Y:S04]  /*39590*/  LDL.LU R20, [R1+0x140] ;  /* 0x0001400001147983 */ /* 0x001ea80000300800 */
[----:B------:R-:W2:Y:S04]  /*395a0*/  LDL.LU R21, [R1+0x144] ;  /* 0x0001440001157983 */ /* 0x000ea80000300800 */
[----:B------:R-:W4:Y:S04]  /*395b0*/  LDL.LU R22, [R1+0x148] ;  /* 0x0001480001167983 */ /* 0x000f280000300800 */
[----:B------:R-:W4:Y:S01]  /*395c0*/  LDL.LU R23, [R1+0x14c] ;  /* 0x00014c0001177983 */ /* 0x000f220000300800 */
[----:B------:R-:W-:-:S02]  /*395d0*/  IMAD.MOV.U32 R16, RZ, RZ, R13 ;  /* 0x000000ffff107224 */ /* 0x000fc400078e000d */
[----:B---3--:R-:W-:Y:S01]  /*395e0*/  IMAD.MOV.U32 R18, RZ, RZ, R15 ;  /* 0x000000ffff127224 */ /* 0x008fe200078e000f */
        /* <DEDUP_REMOVED lines=8> */
[----:B----4-:R-:W-:Y:S04]  /*39670*/  STL.64 [R1+0x3470], R22 ;  /* 0x0034701601007387 */ /* 0x010fe80000100a00 */
[----:B--2---:R0:W-:Y:S04]  /*39680*/  STL.64 [R1+0x3468], R20 ;  /* 0x0034681401007387 */ /* 0x0041e80000100a00 */
[----:B0-----:R-:W2:Y:S04]  /*39690*/  LDL.LU R20, [R1+0x150] ;  /* 0x0001500001147983 */ /* 0x001ea80000300800 */
[----:B------:R-:W2:Y:S04]  /*396a0*/  LDL.LU R21, [R1+0x154] ;  /* 0x0001540001157983 */ /* 0x000ea80000300800 */
[----:B------:R-:W4:Y:S04]  /*396b0*/  LDL.LU R22, [R1+0x158] ;  /* 0x0001580001167983 */ /* 0x000f280000300800 */
[----:B------:R-:W4:Y:S01]  /*396c0*/  LDL.LU R23, [R1+0x15c] ;  /* 0x00015c0001177983 */ /* 0x000f220000300800 */
[----:B------:R-:W-:Y:S01]  /*396d0*/  IMAD.MOV.U32 R16, RZ, RZ, R5 ;  /* 0x000000ffff107224 */ /* 0x000fe200078e0005 */
[----:B------:R-:W-:-:S02]  /*396e0*/  MOV R17, R8 ;  /* 0x0000000800117202 */ /* 0x000fc40000000f00 */
[----:B------:R-:W2:Y:S04]  /*396f0*/  LDL.LU R5, [R1+0x3538] ;  /* 0x0035380001057983 */ /* 0x000ea80000300800 */
[----:B------:R-:W3:Y:S01]  /*39700*/  LDL.LU R8, [R1+0x3534] ;  /* 0x0035340001087983 */ /* 0x000ee20000300800 */
[----:B------:R-:W-:Y:S01]  /*39710*/  IMAD.MOV.U32 R18, RZ, RZ, R9 ;  /* 0x000000ffff127224 */ /* 0x000fe200078e0009 */
[----:B-----5:R-:W-:Y:S02]  /*39720*/  MOV R19, R12 ;  /* 0x0000000c00137202 */ /* 0x020fe40000000f00 */
[----:B------:R-:W5:Y:S04]  /*39730*/  LDL.LU R9, [R1+0x3530] ;  /* 0x0035300001097983 */ /* 0x000f680000300800 */
        /* <DEDUP_REMOVED lines=9> */
[----:B---3--:R-:W-:Y:S01]  /*397d0*/  IMAD.MOV.U32 R18, RZ, RZ, R14 ;  /* 0x000000ffff127224 */ /* 0x008fe200078e000e */
[----:B------:R-:W-:Y:S01]  /*397e0*/  MOV R19, R13 ;  /* 0x0000000d00137202 */ /* 0x000fe20000000f00 */
[----:B------:R-:W-:Y:S01]  /*397f0*/  IMAD.MOV.U32 R16, RZ, RZ, R4 ;  /* 0x000000ffff107224 */ /* 0x000fe200078e0004 */
[----:B------:R-:W-:Y:S01]  /*39800*/  MOV R17, R15 ;  /* 0x0000000f00117202 */ /* 0x000fe20000000f00 */
[----:B------:R-:W3:Y:S04]  /*39810*/  LDL.LU R4, [R1+0x3528] ;  /* 0x0035280001047983 */ /* 0x000ee80000300800 */
[----:B------:R0:W-:Y:S04]  /*39820*/  STL.64 [R1+0x34e0], R18 ;  /* 0x0034e01201007387 */ /* 0x0001e80000100a00 */
[----:B------:R1:W-:Y:S01]  /*39830*/  STL.64 [R1+0x34d8], R16 ;  /* 0x0034d81001007387 */ /* 0x0003e20000100a00 */
[----:B0-----:R-:W-:Y:S01]  /*39840*/  IMAD.MOV.U32 R18, RZ, RZ, R8 ;  /* 0x000000ffff127224 */ /* 0x001fe200078e0008 */
[----:B------:R-:W-:Y:S01]  /*39850*/  MOV R19, R5 ;  /* 0x0000000500137202 */ /* 0x000fe20000000f00 */
[----:B-1----:R-:W-:Y:S01]  /*39860*/  IMAD.MOV.U32 R16, RZ, RZ, R12 ;  /* 0x000000ffff107224 */ /* 0x002fe200078e000c */
[----:B-----5:R-:W-:Y:S01]  /*39870*/  MOV R17, R9 ;  /* 0x0000000900117202 */ /* 0x020fe20000000f00 */
[----:B------:R-:W0:Y:S04]  /*39880*/  LDSM.16.MT88.4 R12, [R2+UR5+0x3c080] ;  /* 0x03c08005020c783b */ /* 0x000e280008004200 */
[----:B------:R-:W-:Y:S04]  /*39890*/  STL.64 [R1+0x3510], R18 ;  /* 0x0035101201007387 */ /* 0x000fe80000100a00 */
[----:B------:R1:W-:Y:S04]  /*398a0*/  STL.64 [R1+0x3508], R16 ;  /* 0x0035081001007387 */ /* 0x0003e80000100a00 */
[----:B-1----:R-:W5:Y:S04]  /*398b0*/  LDL.LU R16, [R1+0x1a0] ;  /* 0x0001a00001107983 */ /* 0x002f680000300800 */
[----:B------:R-:W5:Y:S04]  /*398c0*/  LDL.LU R17, [R1+0x1a4] ;  /* 0x0001a40001117983 */ /* 0x000f680000300800 */
[----:B------:R-:W5:Y:S04]  /*398d0*/  LDL.LU R18, [R1+0x1a8] ;  /* 0x0001a80001127983 */ /* 0x000f680000300800 */
[----:B------:R-:W5:Y:S04]  /*398e0*/  LDL.LU R19, [R1+0x1ac] ;  /* 0x0001ac0001137983 */ /* 0x000f680000300800 */
[----:B----4-:R-:W-:Y:S04]  /*398f0*/  STL.64 [R1+0x34b0], R22 ;  /* 0x0034b01601007387 */ /* 0x010fe80000100a00 */
[----:B--2---:R1:W-:Y:S04]  /*39900*/  STL.64 [R1+0x34a8], R20 ;  /* 0x0034a81401007387 */ /* 0x0043e80000100a00 */
[----:B-1----:R-:W2:Y:S04]  /*39910*/  LDL.LU R20, [R1+0x170] ;  /* 0x0001700001147983 */ /* 0x002ea80000300800 */
[----:B------:R-:W2:Y:S04]  /*39920*/  LDL.LU R21, [R1+0x174] ;  /* 0x0001740001157983 */ /* 0x000ea80000300800 */
[----:B------:R-:W4:Y:S04]  /*39930*/  LDL.LU R22, [R1+0x178] ;  /* 0x0001780001167983 */ /* 0x000f280000300800 */
[----:B------:R-:W4:Y:S04]  /*39940*/  LDL.LU R23, [R1+0x17c] ;  /* 0x00017c0001177983 */ /* 0x000f280000300800 */
[----:B----4-:R-:W-:Y:S04]  /*39950*/  STL.64 [R1+0x34d0], R22 ;  /* 0x0034d01601007387 */ /* 0x010fe80000100a00 */
[----:B--2---:R1:W-:Y:S04]  /*39960*/  STL.64 [R1+0x34c8], R20 ;  /* 0x0034c81401007387 */ /* 0x0043e80000100a00 */
[----:B-1----:R-:W2:Y:S04]  /*39970*/  LDL.LU R20, [R1+0x180] ;  /* 0x0001800001147983 */ /* 0x002ea80000300800 */
[----:B------:R-:W2:Y:S04]  /*39980*/  LDL.LU R21, [R1+0x184] ;  /* 0x0001840001157983 */ /* 0x000ea80000300800 */
[----:B------:R-:W4:Y:S04]  /*39990*/  LDL.LU R22, [R1+0x188] ;  /* 0x0001880001167983 */ /* 0x000f280000300800 */
[----:B------:R-:W4:Y:S01]  /*399a0*/  LDL.LU R23, [R1+0x18c] ;  /* 0x00018c0001177983 */ /* 0x000f220000300800 */
[----:B------:R-:W-:Y:S01]  /*399b0*/  MOV R3, R27 ;  /* 0x0000001b00037202 */ /* 0x000fe20000000f00 */
[----:B0-----:R-:W-:Y:S01]  /*399c0*/  IMAD.MOV.U32 R5, RZ, RZ, R14 ;  /* 0x000000ffff057224 */ /* 0x001fe200078e000e */
[----:B------:R-:W-:Y:S01]  /*399d0*/  MOV R0, R15 ;  /* 0x0000000f00007202 */ /* 0x000fe20000000f00 */
[----:B------:R-:W-:Y:S01]  /*399e0*/  IMAD.MOV.U32 R8, RZ, RZ, R12 ;  /* 0x000000ffff087224 */ /* 0x000fe200078e000c */
[----:B------:R-:W-:Y:S01]  /*399f0*/  MOV R9, R13 ;  /* 0x0000000d00097202 */ /* 0x000fe20000000f00 */
[----:B----4-:R-:W-:Y:S04]  /*39a00*/  STL.64 [R1+0x34f0], R22 ;  /* 0x0034f01601007387 */ /* 0x010fe80000100a00 */
[----:B--2---:R0:W-:Y:S04]  /*39a10*/  STL.64 [R1+0x34e8], R20 ;  /* 0x0034e81401007387 */ /* 0x0041e80000100a00 */
[----:B0-----:R-:W3:Y:S04]  /*39a20*/  LDL.LU R20, [R1+0x190] ;  /* 0x0001900001147983 */ /* 0x001ee80000300800 */
[----:B------:R-:W3:Y:S04]  /*39a30*/  LDL.LU R21, [R1+0x194] ;  /* 0x0001940001157983 */ /* 0x000ee80000300800 */
[----:B------:R-:W3:Y:S04]  /*39a40*/  LDL.LU R22, [R1+0x198] ;  /* 0x0001980001167983 */ /* 0x000ee80000300800 */
[----:B------:R-:W3:Y:S04]  /*39a50*/  LDL.LU R23, [R1+0x19c] ;  /* 0x00019c0001177983 */ /* 0x000ee80000300800 */
[----:B------:R-:W2:Y:S04]  /*39a60*/  LDL.LU R24, [R1+0xd0] ;  /* 0x0000d00001187983 */ /* 0x000ea80000300800 */
[----:B------:R-:W2:Y:S04]  /*39a70*/  LDL.LU R25, [R1+0xd4] ;  /* 0x0000d40001197983 */ /* 0x000ea80000300800 */
[----:B------:R-:W2:Y:S04]  /*39a80*/  LDL.LU R26, [R1+0xd8] ;  /* 0x0000d800011a7983 */ /* 0x000ea80000300800 */
[----:B------:R-:W2:Y:S04]  /*39a90*/  LDL.LU R27, [R1+0xdc] ;  /* 0x0000dc00011b7983 */ /* 0x000ea80000300800 */
[----:B------:R-:W5:Y:S04]  /*39aa0*/  LDL.LU.64 R14, [R1+0x3520] ;  /* 0x00352000010e7983 */ /* 0x000f680000300a00 */
[----:B------:R-:W5:Y:S02]  /*39ab0*/  LDL.LU.64 R12, [R1+0x3518] ;  /* 0x00351800010c7983 */ /* 0x000f640000300a00 */
[----:B-----5:R-:W-:-:S15]  /*39ac0*/  HMMA.16816.F32 R16, R12, R10, R16 ;  /* 0x0000000a0c10723c */ /* 0x020fde0000001810 */
[----:B------:R-:W-:-:S04]  /*39ad0*/  NOP ;  /* 0x0000000000007918 */ /* 0x000fc80000000000 */
[----:B------:R-:W-:Y:S01]  /*39ae0*/  IMAD.MOV.U32 R15, RZ, RZ, R16 ;  /* 0x000000ffff0f7224 */ /* 0x000fe200078e0010 */
[----:B------:R-:W-:Y:S01]  /*39af0*/  MOV R14, R17 ;  /* 0x00000011000e7202 */ /* 0x000fe20000000f00 */
[----:B------:R-:W-:Y:S01]  /*39b00*/  IMAD.MOV.U32 R13, RZ, RZ, R18 ;  /* 0x000000ffff0d7224 */ /* 0x000fe200078e0012 */
[----:B------:R-:W-:Y:S02]  /*39b10*/  MOV R12, R19 ;  /* 0x00000013000c7202 */ /* 0x000fe40000000f00 */
[----:B------:R-:W3:Y:S04]  /*39b20*/  LDL.LU.64 R18, [R1+0x3510] ;  /* 0x0035100001127983 */ /* 0x000ee80000300a00 */
[----:B------:R-:W3:Y:S04]  /*39b30*/  LDL.LU.64 R16, [R1+0x3508] ;  /* 0x0035080001107983 */ /* 0x000ee80000300a00 */
[----:B------:R-:W-:Y:S04]  /*39b40*/  STL.64 [R1+0x3390], R14 ;  /* 0x0033900e01007387 */ /* 0x000fe80000100a00 */
[----:B------:R0:W-:Y:S02]  /*39b50*/  STL.64 [R1+0x3388], R12 ;  /* 0x0033880c01007387 */ /* 0x0001e40000100a00 */
[----:B0-----:R-:W-:Y:S01]  /*39b60*/  IMAD.MOV.U32 R12, RZ, RZ, R8 ;  /* 0x000000ffff0c7224 */ /* 0x001fe200078e0008 */
[----:B------:R-:W-:Y:S01]  /*39b70*/  MOV R13, R9 ;  /* 0x00000009000d7202 */ /* 0x000fe20000000f00 */
[----:B------:R-:W4:Y:S04]  /*39b80*/  LDL.LU R8, [R1+0x3504] ;  /* 0x0035040001087983 */ /* 0x000f280000300800 */
[----:B------:R-:W5:Y:S01]  /*39b90*/  LDL.LU R9, [R1+0x3500] ;  /* 0x0035000001097983 */ /* 0x000f620000300800 */
[----:B------:R-:W-:-:S03]  /*39ba0*/  IMAD.MOV.U32 R14, RZ, RZ, R5 ;  /* 0x000000ffff0e7224 */ /* 0x000fc600078e0005 */
[----:B------:R-:W3:Y:S01]  /*39bb0*/  LDL.LU R5, [R1+0x34fc] ;  /* 0x0034fc0001057983 */ /* 0x000ee20000300800 */
[----:B------:R-:W-:-:S03]  /*39bc0*/  MOV R15, R0 ;  /* 0x00000000000f7202 */ /* 0x000fc60000000f00 */
[----:B------:R-:W2:Y:S04]  /*39bd0*/  LDL.LU R0, [R1+0x34f8] ;  /* 0x0034f80001007983 */ /* 0x000ea80000300800 */
[----:B------:R-:W-:Y:S04]  /*39be0*/  STL.64 [R1+0x33a8], R14 ;  /* 0x0033a80e01007387 */ /* 0x000fe80000100a00 */
[----:B------:R0:W-:Y:S04]  /*39bf0*/  STL.64 [R1+0x33a0], R12 ;  /* 0x0033a00c01007387 */ /* 0x0001e80000100a00 */
[----:B0-----:R-:W2:Y:S04]  /*39c00*/  LDL.LU R12, [R1+0xa0] ;  /* 0x0000a000010c7983 */ /* 0x001ea80000300800 */
        /* <DEDUP_REMOVED lines=83> */
[----:B------:R-:W3:Y:S01]  /*3a140*/  LDL.LU R24, [R1+0xc0] ;  /* 0x0000c00001187983 */ /* 0x000ee20000300800 */
[----:B------:R-:W-:-:S15]  /*3a150*/  IMAD.MOV.U32 R25, RZ, RZ, R0 ;  /* 0x000000ffff197224 */ /* 0x000fde00078e0000 */
[----:B------:R-:W-:Y:S04]  /*3a160*/  STL.64 [R1+0x100], R16 ;  /* 0x0001001001007387 */ /* 0x000fe80000100a00 */
[----:B------:R-:W-:Y:S04]  /*3a170*/  STL.64 [R1+0x108], R18 ;  /* 0x0001081201007387 */ /* 0x000fe80000100a00 */
[----:B------:R-:W2:Y:S04]  /*3a180*/  LDL.LU R0, [R1+0x33b4] ;  /* 0x0033b40001007983 */ /* 0x000ea80000300800 */
[----:B------:R-:W3:Y:S01]  /*3a190*/  LDL.LU R26, [R1+0xc8] ;  /* 0x0000c800011a7983 */ /* 0x000ee20000300800 */
[----:B-----5:R-:W-:Y:S01]  /*3a1a0*/  IMAD.MOV.U32 R14, RZ, RZ, R9 ;  /* 0x000000ffff0e7224 */ /* 0x020fe200078e0009 */
[----:B----4-:R-:W-:-:S02]  /*3a1b0*/  MOV R15, R8 ;  /* 0x00000008000f7202 */ /* 0x010fc40000000f00 */
[----:B------:R-:W-:Y:S01]  /*3a1c0*/  MOV R27, R3 ;  /* 0x00000003001b7202 */ /* 0x000fe20000000f00 */
[----:B------:R-:W-:Y:S04]  /*3a1d0*/  LDSM.16.MT88.4 R8, [R2+UR5+0x3c100] ;  /* 0x03c100050208783b */ /* 0x000fe80008004200 */
[----:B------:R-:W4:Y:S04]  /*3a1e0*/  LDL.LU R3, [R1+0x33b0] ;  /* 0x0033b00001037983 */ /* 0x000f280000300800 */
[----:B------:R-:W-:Y:S01]  /*3a1f0*/  LDSM.16.MT88.4 R16, [R2+UR5+0x3c180] ;  /* 0x03c180050210783b */ /* 0x000fe20008004200 */
[----:B---3--:R-:W-:Y:S03]  /*3a200*/  HMMA.16816.F32 R24, R24, R4, R12 ;  /* 0x000000041818723c */ /* 0x008fe6000000180c */
[----:B------:R-:W3:Y:S04]  /*3a210*/  LDL.LU.64 R14, [R1+0x33a8] ;  /* 0x0033a800010e7983 */ /* 0x000ee80000300a00 */
[----:B------:R-:W3:-:S12]  /*3a220*/  LDL.LU.64 R12, [R1+0x33a0] ;  /* 0x0033a000010c7983 */ /* 0x000ed80000300a00 */
[----:B------:R-:W-:Y:S04]  /*3a230*/  STL.64 [R1+0xd0], R24 ;  /* 0x0000d01801007387 */ /* 0x000fe80000100a00 */
[----:B------:R-:W-:Y:S04]  /*3a240*/  STL.64 [R1+0xd8], R26 ;  /* 0x0000d81a01007387 */ /* 0x000fe80000100a00 */
[----:B--2---:R-:W0:Y:S04]  /*3a250*/  LDSM.16.MT88.4 R24, [R0+UR5+0x3e180] ;  /* 0x03e180050018783b */ /* 0x004e280008004200 */
[----:B0-----:R-:W-:Y:S04]  /*3a260*/  STL [R1+0x32ec], R24 ;  /* 0x0032ec1801007387 */ /* 0x001fe80000100800 */
[----:B------:R-:W-:Y:S04]  /*3a270*/  STL [R1+0x32e8], R25 ;  /* 0x0032e81901007387 */ /* 0x000fe80000100800 */
[----:B------:R-:W-:Y:S04]  /*3a280*/  STL [R1+0x32e4], R26 ;  /* 0x0032e41a01007387 */ /* 0x000fe80000100800 */
[----:B------:R-:W-:Y:S01]  /*3a290*/  STL [R1+0x32e0], R27 ;  /* 0x0032e01b01007387 */ /* 0x000fe20000100800 */
[----:B---3--:R-:W-:-:S15]  /*3a2a0*/  HMMA.16816.F32 R12, R12, R4, R20 ;  /* 0x000000040c0c723c */ /* 0x008fde0000001814 */
[----:B------:R-:W-:-:S04]  /*3a2b0*/  NOP ;  /* 0x0000000000007918 */ /* 0x000fc80000000000 */
[----:B------:R-:W-:Y:S01]  /*3a2c0*/  MOV R20, R15 ;  /* 0x0000000f00147202 */ /* 0x000fe20000000f00 */
[----:B------:R-:W-:Y:S01]  /*3a2d0*/  IMAD.MOV.U32 R21, RZ, RZ, R14 ;  /* 0x000000ffff157224 */ /* 0x000fe200078e000e */
[----:B------:R-:W-:Y:S01]  /*3a2e0*/  MOV R22, R13 ;  /* 0x0000000d00167202 */ /* 0x000fe20000000f00 */
[----:B------:R-:W-:Y:S02]  /*3a2f0*/  IMAD.MOV.U32 R23, RZ, RZ, R12 ;  /* 0x000000ffff177224 */ /* 0x000fe400078e000c */
[----:B------:R0:W-:Y:S04]  /*3a300*/  STL [R1+0x32fc], R20 ;  /* 0x0032fc1401007387 */ /* 0x0001e80000100800 */
[----:B------:R1:W-:Y:S04]  /*3a310*/  STL [R1+0x32f8], R21 ;  /* 0x0032f81501007387 */ /* 0x0003e80000100800 */
[----:B------:R2:W-:Y:S04]  /*3a320*/  STL [R1+0x32f4], R22 ;  /* 0x0032f41601007387 */ /* 0x0005e80000100800 */
[----:B------:R3:W-:Y:S04]  /*3a330*/  STL [R1+0x32f0], R23 ;  /* 0x0032f01701007387 */ /* 0x0007e80000100800 */
[----:B----4-:R-:W4:Y:S01]  /*3a340*/  LDSM.16.MT88.4 R12, [R3+UR5+0x3e180] ;  /* 0x03e18005030c783b */ /* 0x010f220008004200 */
[----:B0-----:R-:W-:-:S03]  /*3a350*/  IMAD.MOV.U32 R20, RZ, RZ, R28 ;  /* 0x000000ffff147224 */ /* 0x001fc600078e001c */
[----:B------:R-:W5:Y:S01]  /*3a360*/  LDL.LU R28, [R1+0x3398] ;  /* 0x00339800011c7983 */ /* 0x000f620000300800 */
[----:B-1----:R-:W-:Y:S01]  /*3a370*/  MOV R21, R29 ;  /* 0x0000001d00157202 */ /* 0x002fe20000000f00 */
[----:B--2---:R-:W-:Y:S01]  /*3a380*/  IMAD.MOV.U32 R22, RZ, RZ, R7 ;  /* 0x000000ffff167224 */ /* 0x004fe200078e0007 */
[----:B---3--:R-:W-:-:S07]  /*3a390*/  MOV R23, R6 ;  /* 0x0000000600177202 */ /* 0x008fce0000000f00 */
[----:B------:R-:W-:Y:S01]  /*3a3a0*/  HMMA.16816.F32 R8, R8, R4, R20 ;  /* 0x000000040808723c */ /* 0x000fe20000001814 */
[----:B----4-:R-:W-:Y:S01]  /*3a3b0*/  MOV R27, R15 ;  /* 0x0000000f001b7202 */ /* 0x010fe20000000f00 */
[----:B------:R-:W-:Y:S01]  /*3a3c0*/  IMAD.MOV.U32 R26, RZ, RZ, R14 ;  /* 0x000000ffff1a7224 */ /* 0x000fe200078e000e */
[----:B------:R-:W-:Y:S01]  /*3a3d0*/  MOV R25, R13 ;  /* 0x0000000d00197202 */ /* 0x000fe20000000f00 */
[----:B------:R-:W-:Y:S01]  /*3a3e0*/  IMAD.MOV.U32 R24, RZ, RZ, R12 ;  /* 0x000000ffff187224 */ /* 0x000fe200078e000c */
[----:B------:R-:W2:Y:S04]  /*3a3f0*/  LDL.LU.64 R14, [R1+0x3390] ;  /* 0x00339000010e7983 */ /* 0x000ea80000300a00 */
[----:B------:R-:W3:Y:S04]  /*3a400*/  LDL.LU.64 R12, [R1+0x3388] ;  /* 0x00338800010c7983 */ /* 0x000ee80000300a00 */
[----:B------:R-:W-:Y:S04]  /*3a410*/  STL [R1+0x330c], R27 ;  /* 0x00330c1b01007387 */ /* 0x000fe80000100800 */
[----:B------:R-:W-:Y:S04]  /*3a420*/  STL [R1+0x3308], R26 ;  /* 0x0033081a01007387 */ /* 0x000fe80000100800 */
[----:B------:R-:W-:Y:S04]  /*3a430*/  STL [R1+0x3304], R25 ;  /* 0x0033041901007387 */ /* 0x000fe80000100800 */
[----:B------:R-:W-:Y:S01]  /*3a440*/  STL [R1+0x3300], R24 ;  /* 0x0033001801007387 */ /* 0x000fe20000100800 */
[----:B------:R-:W-:Y:S01]  /*3a450*/  IMAD.MOV.U32 R6, RZ, RZ, R8 ;  /* 0x000000ffff067224 */ /* 0x000fe200078e0008 */
[----:B------:R-:W-:-:S02]  /*3a460*/  MOV R7, R9 ;  /* 0x0000000900077202 */ /* 0x000fc40000000f00 */
[----:B------:R-:W-:Y:S01]  /*3a470*/  STL [R1+0xb8], R10 ;  /* 0x0000b80a01007387 */ /* 0x000fe20000100800 */
[----:B------:R-:W-:-:S05]  /*3a480*/  IMAD.MOV.U32 R29, RZ, RZ, R11 ;  /* 0x000000ffff1d7224 */ /* 0x000fca00078e000b */
[----:B------:R-:W-:Y:S04]  /*3a490*/  STL [R1+0x3318], R29 ;  /* 0x0033181d01007387 */ /* 0x000fe80000100800 */
[----:B------:R-:W-:Y:S04]  /*3a4a0*/  STL [R1+0x3314], R7 ;  /* 0x0033140701007387 */ /* 0x000fe80000100800 */
[----:B------:R-:W-:Y:S04]  /*3a4b0*/  STL [R1+0x3310], R6 ;  /* 0x0033100601007387 */ /* 0x000fe80000100800 */
[----:B-----5:R-:W0:Y:S02]  /*3a4c0*/  LDSM.16.MT88.4 R8, [R28+UR5+0x3e180] ;  /* 0x03e180051c08783b */ /* 0x020e240008004200 */
[----:B0-----:R-:W-:Y:S01]  /*3a4d0*/  MOV R20, R8 ;  /* 0x0000000800147202 */ /* 0x001fe20000000f00 */
[----:B------:R-:W-:Y:S01]  /*3a4e0*/  IMAD.MOV.U32 R21, RZ, RZ, R9 ;  /* 0x000000ffff157224 */ /* 0x000fe200078e0009 */
[----:B------:R-:W-:Y:S01]  /*3a4f0*/  MOV R22, R10 ;  /* 0x0000000a00167202 */ /* 0x000fe20000000f00 */
[----:B------:R-:W-:-:S02]  /*3a500*/  IMAD.MOV.U32 R23, RZ, RZ, R11 ;  /* 0x000000ffff177224 */ /* 0x000fc400078e000b */
        /* <DEDUP_REMOVED lines=9> */
[----:B------:R0:W-:Y:S02]  /*3a5a0*/  STL [R1+0x331c], R20 ;  /* 0x00331c1401007387 */ /* 0x0001e40000100800 */
        /* <DEDUP_REMOVED lines=12> */
[----:B------:R1:W-:Y:S04]  /*3a670*/  STL [R1+0x3330], R26 ;  /* 0x0033301a01007387 */ /* 0x0003e80000100800 */
[----:B------:R4:W-:Y:S04]  /*3a680*/  STL [R1+0x332c], R27 ;  /* 0x00332c1b01007387 */ /* 0x0009e80000100800 */
[----:B------:R-:W-:Y:S01]  /*3a690*/  STL [R1+0x3348], R6 ;  /* 0x0033480601007387 */ /* 0x000fe20000100800 */
[----:B0-----:R-:W-:Y:S01]  /*3a6a0*/  MOV R24, R8 ;  /* 0x0000000800187202 */ /* 0x001fe20000000f00 */
[----:B------:R-:W-:Y:S01]  /*3a6b0*/  IMAD.MOV.U32 R25, RZ, RZ, R9 ;  /* 0x000000ffff197224 */ /* 0x000fe200078e0009 */
[----:B-1----:R-:W-:Y:S01]  /*3a6c0*/  MOV R26, R10 ;  /* 0x0000000a001a7202 */ /* 0x002fe20000000f00 */
[----:B----4-:R-:W-:-:S02]  /*3a6d0*/  IMAD.MOV.U32 R27, RZ, RZ, R11 ;  /* 0x000000ffff1b7224 */ /* 0x010fc400078e000b */
[----:B------:R-:W0:Y:S04]  /*3a6e0*/  LDSM.16.MT88.4 R8, [R3+UR5+0x3e080] ;  /* 0x03e080050308783b */ /* 0x000e280008004200 */
[----:B------:R1:W-:Y:S04]  /*3a6f0*/  STL [R1+0x3344], R7 ;  /* 0x0033440701007387 */ /* 0x0003e80000100800 */
[----:B------:R4:W-:Y:S04]  /*3a700*/  STL [R1+0x3340], R29 ;  /* 0x0033401d01007387 */ /* 0x0009e80000100800 */
[----:B------:R5:W-:Y:S01]  /*3a710*/  STL [R1+0x333c], R20 ;  /* 0x00333c1401007387 */ /* 0x000be20000100800 */
[----:B0-----:R-:W-:Y:S01]  /*3a720*/  MOV R6, R8 ;  /* 0x0000000800067202 */ /* 0x001fe20000000f00 */
[----:B-1----:R-:W-:Y:S01]  /*3a730*/  IMAD.MOV.U32 R7, RZ, RZ, R9 ;  /* 0x000000ffff077224 */ /* 0x002fe200078e0009 */
[----:B----4-:R-:W-:Y:S01]  /*3a740*/  MOV R29, R10 ;  /* 0x0000000a001d7202 */ /* 0x010fe20000000f00 */
[----:B-----5:R-:W-:-:S02]  /*3a750*/  IMAD.MOV.U32 R20, RZ, RZ, R11 ;  /* 0x000000ffff147224 */ /* 0x020fc400078e000b */
[----:B------:R-:W0:Y:S04]  /*3a760*/  LDSM.16.MT88.4 R8, [R3+UR5+0x3e100] ;  /* 0x03e100050308783b */ /* 0x000e280008004200 */
[----:B------:R-:W-:Y:S04]  /*3a770*/  STL [R1+0x3358], R0 ;  /* 0x0033580001007387 */ /* 0x000fe80000100800 */
[----:B------:R0:W-:Y:S04]  /*3a780*/  STL [R1+0x3354], R21 ;  /* 0x0033541501007387 */ /* 0x0001e80000100800 */
[----:B------:R1:W-:Y:S04]  /*3a790*/  STL [R1+0x3350], R22 ;  /* 0x0033501601007387 */ /* 0x0003e80000100800 */
[----:B------:R4:W-:Y:S01]  /*3a7a0*/  STL [R1+0x334c], R23 ;  /* 0x00334c1701007387 */ /* 0x0009e20000100800 */
[----:B0-----:R-:W-:Y:S01]  /*3a7b0*/  MOV R21, R8 ;  /* 0x0000000800157202 */ /* 0x001fe20000000f00 */
[----:B-1----:R-:W-:Y:S01]  /*3a7c0*/  IMAD.MOV.U32 R22, RZ, RZ, R9 ;  /* 0x000000ffff167224 */ /* 0x002fe200078e0009 */
[----:B----4-:R-:W-:Y:S01]  /*3a7d0*/  MOV R23, R10 ;  /* 0x0000000a00177202 */ /* 0x010fe20000000f00 */
[----:B------:R-:W-:-:S02]  /*3a7e0*/  IMAD.MOV.U32 R3, RZ, RZ, R11 ;  /* 0x000000ffff037224 */ /* 0x000fc400078e000b */
        /* <DEDUP_REMOVED lines=19> */
[----:B------:R0:W-:Y:S04]  /*3a920*/  STL [R1+0x3380], R22 ;  /* 0x0033801601007387 */ /* 0x0001e80000100800 */
[----:B------:R1:W-:Y:S01]  /*3a930*/  STL [R1+0x337c], R21 ;  /* 0x00337c1501007387 */ /* 0x0003e20000100800 */
[----:B0-----:R-:W-:Y:S01]  /*3a940*/  MOV R22, R8 ;  /* 0x0000000800167202 */ /* 0x001fe20000000f00 */
[----:B-1----:R-:W-:Y:S01]  /*3a950*/  IMAD.MOV.U32 R21, RZ, RZ, R9 ;  /* 0x000000ffff157224 */ /* 0x002fe200078e0009 */
[----:B------:R-:W-:Y:S01]  /*3a960*/  MOV R20, R10 ;  /* 0x0000000a00147202 */ /* 0x000fe20000000f00 */
[----:B------:R-:W-:-:S02]  /*3a970*/  IMAD.MOV.U32 R28, RZ, RZ, R11 ;  /* 0x000000ffff1c7224 */ /* 0x000fc400078e000b */
[----:B------:R-:W0:Y:S04]  /*3a980*/  LDSM.16.MT88.4 R8, [R2+UR5+0x3e000] ;  /* 0x03e000050208783b */ /* 0x000e280008004200 */
[----:B0-----:R3:W-:Y:S04]  /*3a990*/  STL.64 [R1+0x3170], R10 ;  /* 0x0031700a01007387 */ /* 0x0017e80000100a00 */
[----:B------:R2:W-:Y:S01]  /*3a9a0*/  STL.64 [R1+0x3168], R8 ;  /* 0x0031680801007387 */ /* 0x0005e20000100a00 */
[----:B---3--:R-:W-:Y:S02]  /*3a9b0*/  MOV R10, R13 ;  /* 0x0000000d000a7202 */ /* 0x008fe40000000f00 */
[----:B--2---:R-:W-:Y:S01]  /*3a9c0*/  MOV R8, R15 ;  /* 0x0000000f00087202 */ /* 0x004fe20000000f00 */
[----:B------:R-:W-:-:S02]  /*3a9d0*/  IMAD.MOV.U32 R9, RZ, RZ, R14 ;  /* 0x000000ffff097224 */ /* 0x000fc400078e000e */
[----:B------:R-:W-:Y:S02]  /*3a9e0*/  IMAD.MOV.U32 R11, RZ, RZ, R12 ;  /* 0x000000ffff0b7224 */ /* 0x000fe400078e000c */
[----:B------:R-:W0:Y:S04]  /*3a9f0*/  LDSM.16.MT88.4 R12, [R2+UR5+0x3e080] ;  /* 0x03e08005020c783b */ /* 0x000e280008004200 */
[----:B0-----:R-:W-:Y:S04]  /*3aa00*/  STL.64 [R1+0x3160], R14 ;  /* 0x0031600e01007387 */ /* 0x001fe80000100a00 */
[----:B------:R0:W-:Y:S04]  /*3aa10*/  STL.64 [R1+0x3158], R12 ;  /* 0x0031580c01007387 */ /* 0x0001e80000100a00 */
[----:B0-----:R-:W2:Y:S04]  /*3aa20*/  LDL.LU R12, [R1+0xd0] ;  /* 0x0000d000010c7983 */ /* 0x001ea80000300800 */
[----:B------:R-:W2:Y:S04]  /*3aa30*/  LDL.LU R13, [R1+0xd4] ;  /* 0x0000d400010d7983 */ /* 0x000ea80000300800 */
[----:B------:R-:W3:Y:S04]  /*3aa40*/  LDL.LU R14, [R1+0xd8] ;  /* 0x0000d800010e7983 */ /* 0x000ee80000300800 */
[----:B------:R-:W3:Y:S01]  /*3aa50*/  LDL.LU R15, [R1+0xdc] ;  /* 0x0000dc00010f7983 */ /* 0x000ee20000300800 */
[----:B------:R-:W-:Y:S01]  /*3aa60*/  HMMA.16816.F32 R16, R16, R4, R8 ;  /* 0x000000041010723c */ /* 0x000fe20000001808 */
[----:B------:R-:W-:Y:S01]  /*3aa70*/  MOV R10, R20 ;  /* 0x00000014000a7202 */ /* 0x000fe20000000f00 */
[----:B------:R-:W-:Y:S01]  /*3aa80*/  IMAD.MOV.U32 R11, RZ, RZ, R28 ;  /* 0x000000ffff0b7224 */ /* 0x000fe200078e001c */
[----:B------:R-:W-:Y:S01]  /*3aa90*/  MOV R8, R22 ;  /* 0x0000001600087202 */ /* 0x000fe20000000f00 */
[----:B------:R-:W-:Y:S01]  /*3aaa0*/  IMAD.MOV.U32 R9, RZ, RZ, R21 ;  /* 0x000000ffff097224 */ /* 0x000fe200078e0015 */
[----:B---3--:R-:W-:Y:S04]  /*3aab0*/  STL.64 [R1+0x3180], R14 ;  /* 0x0031800e01007387 */ /* 0x008fe80000100a00 */
[----:B--2---:R0:W-:Y:S04]  /*3aac0*/  STL.64 [R1+0x3178], R12 ;  /* 0x0031780c01007387 */ /* 0x0041e80000100a00 */
[----:B------:R-:W2:Y:S04]  /*3aad0*/  LDL.LU R22, [R1+0x3380] ;  /* 0x0033800001167983 */ /* 0x000ea80000300800 */
[----:B------:R-:W3:Y:S04]  /*3aae0*/  LDL.LU R21, [R1+0x337c] ;  /* 0x00337c0001157983 */ /* 0x000ee80000300800 */
[----:B------:R-:W4:Y:S04]  /*3aaf0*/  LDL.LU R20, [R1+0x3378] ;  /* 0x0033780001147983 */ /* 0x000f280000300800 */
[----:B------:R1:W-:Y:S04]  /*3ab00*/  STL.64 [R1+0x3190], R10 ;  /* 0x0031900a01007387 */ /* 0x0003e80000100a00 */
[----:B------:R5:W-:Y:S04]  /*3ab10*/  STL.64 [R1+0x3188], R8 ;  /* 0x0031880801007387 */ /* 0x000be80000100a00 */
[----:B0-----:R-:W2:Y:S04]  /*3ab20*/  LDL.LU R12, [R1+0x110] ;  /* 0x00011000010c7983 */ /* 0x001ea80000300800 */
[----:B------:R-:W2:Y:S04]  /*3ab30*/  LDL.LU R13, [R1+0x114] ;  /* 0x00011400010d7983 */ /* 0x000ea80000300800 */
[----:B------:R-:W2:Y:S04]  /*3ab40*/  LDL.LU R14, [R1+0x118] ;  /* 0x00011800010e7983 */ /* 0x000ea80000300800 */
[----:B------:R-:W2:Y:S01]  /*3ab50*/  LDL.LU R15, [R1+0x11c] ;  /* 0x00011c00010f7983 */ /* 0x000ea20000300800 */
[----:B-1----:R-:W-:-:S02]  /*3ab60*/  MOV R10, R6 ;  /* 0x00000006000a7202 */ /* 0x002fc40000000f00 */
[----:B-----5:R-:W-:Y:S01]  /*3ab70*/  MOV R8, R29 ;  /* 0x0000001d00087202 */ /* 0x020fe20000000f00 */
[----:B------:R-:W-:Y:S02]  /*3ab80*/  IMAD.MOV.U32 R11, RZ, RZ, R27 ;  /* 0x000000ffff0b7224 */ /* 0x000fe400078e001b */
[----:B------:R-:W-:Y:S01]  /*3ab90*/  IMAD.MOV.U32 R9, RZ, RZ, R7 ;  /* 0x000000ffff097224 */ /* 0x000fe200078e0007 */
[----:B--2---:R-:W-:Y:S04]  /*3aba0*/  STL.64 [R1+0x31a0], R14 ;  /* 0x0031a00e01007387 */ /* 0x004fe80000100a00 */
[----:B------:R-:W-:Y:S04]  /*3abb0*/  STL.64 [R1+0x3198], R12 ;  /* 0x0031980c01007387 */ /* 0x000fe80000100a00 */
[----:B------:R-:W2:Y:S04]  /*3abc0*/  LDL.LU R29, [R1+0x3374] ;  /* 0x00337400011d7983 */ /* 0x000ea80000300800 */
[----:B------:R-:W5:Y:S04]  /*3abd0*/  LDL.LU R7, [R1+0x3370] ;  /* 0x0033700001077983 */ /* 0x000f680000300800 */
[----:B------:R-:W2:Y:S04]  /*3abe0*/  LDL.LU R6, [R1+0x336c] ;  /* 0x00336c0001067983 */ /* 0x000ea80000300800 */
[----:B------:R-:W2:Y:S04]  /*3abf0*/  LDL.LU R27, [R1+0x3368] ;  /* 0x00336800011b7983 */ /* 0x000ea80000300800 */
[----:B------:R0:W-:Y:S04]  /*3ac00*/  STL.64 [R1+0x31b0], R10 ;  /* 0x0031b00a01007387 */ /* 0x0001e80000100a00 */
        /* <DEDUP_REMOVED lines=17> */
[----:B---3--:R-:W-:Y:S01]  /*3ad20*/  MOV R8, R21 ;  /* 0x0000001500087202 */ /* 0x008fe20000000f00 */
[----:B------:R-:W-:Y:S01]  /*3ad30*/  IMAD.MOV.U32 R9, RZ, RZ, R22 ;  /* 0x000000ffff097224 */ /* 0x000fe200078e0016 */
        /* <DEDUP_REMOVED lines=11> */
[----:B------:R-:W-:-:S02]  /*3adf0*/  MOV R8, R6 ;  /* 0x0000000600087202 */ /* 0x000fc40000000f00 */
[----:B------:R-:W-:Y:S01]  /*3ae00*/  MOV R10, R29 ;  /* 0x0000001d000a7202 */ /* 0x000fe20000000f00 */
[----:B----4-:R-:W-:Y:S01]  /*3ae10*/  IMAD.MOV.U32 R11, RZ, RZ, R20 ;  /* 0x000000ffff0b7224 */ /* 0x010fe200078e0014 */
[----:B------:R-:W4:Y:S01]  /*3ae20*/  LDL.LU R6, [R1+0x3348] ;  /* 0x0033480001067983 */ /* 0x000f220000300800 */
[----:B-----5:R-:W-:-:S03]  /*3ae30*/  IMAD.MOV.U32 R9, RZ, RZ, R7 ;  /* 0x000000ffff097224 */ /* 0x020fc600078e0007 */
[----:B------:R-:W5:Y:S04]  /*3ae40*/  LDL.LU R7, [R1+0x3344] ;  /* 0x0033440001077983 */ /* 0x000f680000300800 */
        /* <DEDUP_REMOVED lines=12> */
[----:B------:R-:W-:Y:S01]  /*3af10*/  IMAD.MOV.U32 R11, RZ, RZ, R27 ;  /* 0x000000ffff0b7224 */ /* 0x000fe200078e001b */
[----:B------:R-:W3:Y:S01]  /*3af20*/  LDL.LU R24, [R1+0x3338] ;  /* 0x0033380001187983 */ /* 0x000ee20000300800 */
[----:B------:R-:W-:-:S03]  /*3af30*/  IMAD.MOV.U32 R9, RZ, RZ, R25 ;  /* 0x000000ffff097224 */ /* 0x000fc600078e0019 */
        /* <DEDUP_REMOVED lines=11> */
[----:B---3--:R-:W-:Y:S01]  /*3aff0*/  MOV R10, R21 ;  /* 0x00000015000a7202 */ /* 0x008fe20000000f00 */
[----:B------:R-:W-:Y:S01]  /*3b000*/  IMAD.MOV.U32 R11, RZ, RZ, R0 ;  /* 0x000000ffff0b7224 */ /* 0x000fe200078e0000 */
[----:B------:R-:W-:Y:S01]  /*3b010*/  MOV R8, R23 ;  /* 0x0000001700087202 */ /* 0x000fe20000000f00 */
        /* <DEDUP_REMOVED lines=13> */
[----:B-----5:R-:W-:Y:S01]  /*3b0f0*/  MOV R10, R7 ;  /* 0x00000007000a7202 */ /* 0x020fe20000000f00 */
[----:B----4-:R-:W-:Y:S01]  /*3b100*/  IMAD.MOV.U32 R11, RZ, RZ, R6 ;  /* 0x000000ffff0b7224 */ /* 0x010fe200078e0006 */
[----:B------:R-:W4:Y:S01]  /*3b110*/  LDL.LU R20, [R1+0x331c] ;  /* 0x00331c0001147983 */ /* 0x000f220000300800 */
[----:B------:R-:W-:-:S03]  /*3b120*/  IMAD.MOV.U32 R9, RZ, RZ, R29 ;  /* 0x000000ffff097224 */ /* 0x000fc600078e001d */
[----:B------:R-:W5:Y:S04]  /*3b130*/  LDL.LU R29, [R1+0x3318] ;  /* 0x00331800011d7983 */ /* 0x000f680000300800 */
[----:B------:R-:W3:Y:S04]  /*3b140*/  LDL.LU R7, [R1+0x3314] ;  /* 0x0033140001077983 */ /* 0x000ee80000300800 */
[----:B------:R-:W3:Y:S04]  /*3b150*/  LDL.LU R6, [R1+0x3310] ;  /* 0x0033100001067983 */ /* 0x000ee80000300800 */
[----:B------:R0:W-:Y:S04]  /*3b160*/  STL.64 [R1+0x3270], R10 ;  /* 0x0032700a01007387 */ /* 0x0001e80000100a00 */
[----:B------:R1:W-:Y:S01]  /*3b170*/  STL.64 [R1+0x3268], R8 ;  /* 0x0032680801007387 */ /* 0x0003e20000100a00 */
[----:B0-----:R-:W-:-:S02]  /*3b180*/  MOV R10, R25 ;  /* 0x00000019000a7202 */ /* 0x001fc40000000f00 */
[----:B-1----:R-:W-:Y:S01]  /*3b190*/  MOV R8, R27 ;  /* 0x0000001b00087202 */ /* 0x002fe20000000f00 */
[----:B------:R-:W-:Y:S01]  /*3b1a0*/  IMAD.MOV.U32 R11, RZ, RZ, R24 ;  /* 0x000000ffff0b7224 */ /* 0x000fe200078e0018 */
[----:B------:R-:W5:Y:S01]  /*3b1b0*/  LDL.LU R27, [R1+0x330c] ;  /* 0x00330c00011b7983 */ /* 0x000f620000300800 */
[----:B------:R-:W-:-:S03]  /*3b1c0*/  IMAD.MOV.U32 R9, RZ, RZ, R26 ;  /* 0x000000ffff097224 */ /* 0x000fc600078e001a */
[----:B------:R-:W5:Y:S04]  /*3b1d0*/  LDL.LU R26, [R1+0x3308] ;  /* 0x00330800011a7983 */ /* 0x000f680000300800 */
[----:B------:R-:W5:Y:S04]  /*3b1e0*/  LDL.LU R25, [R1+0x3304] ;  /* 0x0033040001197983 */ /* 0x000f680000300800 */
[----:B------:R-:W5:Y:S04]  /*3b1f0*/  LDL.LU R24, [R1+0x3300] ;  /* 0x0033000001187983 */ /* 0x000f680000300800 */
        /* <DEDUP_REMOVED lines=8> */
[----:B----4-:R-:W-:-:S02]  /*3b280*/  MOV R8, R20 ;  /* 0x0000001400087202 */ /* 0x010fc40000000f00 */
[----:B---3--:R-:W-:Y:S01]  /*3b290*/  MOV R10, R22 ;  /* 0x00000016000a7202 */ /* 0x008fe20000000f00 */
[----:B------:R-:W-:Y:S01]  /*3b2a0*/  IMAD.MOV.U32 R11, RZ, RZ, R23 ;  /* 0x000000ffff0b7224 */ /* 0x000fe200078e0017 */
[----:B------:R-:W3:Y:S01]  /*3b2b0*/  LDL.LU R20, [R1+0x32fc] ;  /* 0x0032fc0001147983 */ /* 0x000ee20000300800 */
[----:B------:R-:W-:-:S03]  /*3b2c0*/  IMAD.MOV.U32 R9, RZ, RZ, R21 ;  /* 0x000000ffff097224 */ /* 0x000fc600078e0015 */
[----:B------:R-:W4:Y:S04]  /*3b2d0*/  LDL.LU R21, [R1+0x32f8] ;  /* 0x0032f80001157983 */ /* 0x000f280000300800 */
[----:B------:R-:W3:Y:S04]  /*3b2e0*/  LDL.LU R22, [R1+0x32f4] ;  /* 0x0032f40001167983 */ /* 0x000ee80000300800 */
[----:B------:R-:W3:Y:S04]  /*3b2f0*/  LDL.LU R23, [R1+0x32f0] ;  /* 0x0032f00001177983 */ /* 0x000ee80000300800 */
[----:B------:R5:W-:Y:S04]  /*3b300*/  STL.64 [R1+0x32b0], R10 ;  /* 0x0032b00a01007387 */ /* 0x000be80000100a00 */
[----:B------:R0:W-:Y:S01]  /*3b310*/  STL.64 [R1+0x32a8], R8 ;  /* 0x0032a80801007387 */ /* 0x0001e20000100a00 */
[----:B-----5:R-:W-:-:S02]  /*3b320*/  MOV R10, R26 ;  /* 0x0000001a000a7202 */ /* 0x020fc40000000f00 */
[----:B0-----:R-:W-:Y:S01]  /*3b330*/  MOV R8, R24 ;  /* 0x0000001800087202 */ /* 0x001fe20000000f00 */
        /* <DEDUP_REMOVED lines=37> */
[----:B------:R0:W-:Y:S02]  /*3b590*/  STL.64 [R1+0x3138], R16 ;  /* 0x0031381001007387 */ /* 0x0001e40000100a00 */
[----:B0-----:R-:W-:Y:S01]  /*3b5a0*/  MOV R16, R6 ;  /* 0x0000000600107202 */ /* 0x001fe20000000f00 */
[----:B------:R-:W-:Y:S01]  /*3b5b0*/  IMAD.MOV.U32 R17, RZ, RZ, R7 ;  /* 0x000000ffff117224 */ /* 0x000fe200078e0007 */
[----:B------:R-:W5:Y:S04]  /*3b5c0*/  LDL.LU R6, [R1+0x32dc] ;  /* 0x0032dc0001067983 */ /* 0x000f680000300800 */
[----:B------:R-:W5:Y:S04]  /*3b5d0*/  LDL.LU R7, [R1+0x32d8] ;  /* 0x0032d80001077983 */ /* 0x000f680000300800 */
[----:B------:R-:W2:Y:S01]  /*3b5e0*/  LDL.LU R18, [R1+0xb8] ;  /* 0x0000b80001127983 */ /* 0x000ea20000300800 */
[----:B------:R-:W-:Y:S01]  /*3b5f0*/  MOV R19, R29 ;  /* 0x0000001d00137202 */ /* 0x000fe20000000f00 */
[----:B-----5:R-:W-:Y:S04]  /*3b600*/  HMMA.16816.F32 R24, R24, R6, R8 ;  /* 0x000000061818723c */ /* 0x020fe80000001808 */
[----:B--2---:R-:W-:Y:S04]  /*3b610*/  STL.64 [R1+0x3150], R18 ;  /* 0x0031501201007387 */ /* 0x004fe80000100a00 */
[----:B------:R3:W-:Y:S04]  /*3b620*/  STL.64 [R1+0x3148], R16 ;  /* 0x0031481001007387 */ /* 0x0007e80000100a00 */
[----:B------:R-:W2:Y:S04]  /*3b630*/  LDL.LU.64 R10, [R1+0x32d0] ;  /* 0x0032d000010a7983 */ /* 0x000ea80000300a00 */
[----:B------:R-:W2:Y:S04]  /*3b640*/  LDL.LU.64 R8, [R1+0x32c8] ;  /* 0x0032c80001087983 */ /* 0x000ea80000300a00 */
[----:B------:R-:W-:Y:S04]  /*3b650*/  STL.64 [R1+0x1d0], R24 ;  /* 0x0001d01801007387 */ /* 0x000fe80000100a00 */
[----:B------:R-:W-:Y:S01]  /*3b660*/  STL.64 [R1+0x1d8], R26 ;  /* 0x0001d81a01007387 */ /* 0x000fe20000100a00 */
[----:B---3--:R-:W-:Y:S01]  /*3b670*/  IMAD.MOV.U32 R16, RZ, RZ, R23 ;  /* 0x000000ffff107224 */ /* 0x008fe200078e0017 */
[----:B------:R-:W-:Y:S01]  /*3b680*/  MOV R17, R22 ;  /* 0x0000001600117202 */ /* 0x000fe20000000f00 */
[----:B----4-:R-:W-:Y:S01]  /*3b690*/  IMAD.MOV.U32 R18, RZ, RZ, R21 ;  /* 0x000000ffff127224 */ /* 0x010fe200078e0015 */
[----:B------:R-:W-:Y:S01]  /*3b6a0*/  MOV R19, R20 ;  /* 0x0000001400137202 */ /* 0x000fe20000000f00 */
[----:B------:R-:W-:Y:S04]  /*3b6b0*/  LDSM.16.MT88.4 R24, [R2+UR5+0x3e180] ;  /* 0x03e180050218783b */ /* 0x000fe80008004200 */
[----:B------:R-:W0:Y:S01]  /*3b6c0*/  LDSM.16.MT88.4 R20, [R2+UR5+0x3e100] ;  /* 0x03e100050214783b */ /* 0x000e220008004200 */
[----:B------:R-:W1:Y:S01]  /*3b6d0*/  S2R R28, SR_TID.X ;  /* 0x00000000001c7919 */ /* 0x000e620000002100 */
[----:B------:R-:W3:Y:S01]  /*3b6e0*/  S2UR UR8, SR_CgaCtaId ;  /* 0x00000000000879c3 */ /* 0x000ee20000008800 */
[----:B------:R-:W-:-:S07]  /*3b6f0*/  UMOV UR7, 0x400 ;  /* 0x0000040000077882 */ /* 0x000fce0000000000 */
[----:B------:R-:W-:Y:S01]  /*3b700*/  BAR.SYNC.DEFER_BLOCKING 0x0 ;  /* 0x0000000000007b1d */ /* 0x000fe20000010000 */
[-C--:B--2---:R-:W-:Y:S05]  /*3b710*/  HMMA.16816.F32 R8, R8, R6.reuse, R12 ;  /* 0x000000060808723c */ /* 0x084fea000000180c */
[----:B------:R-:W2:Y:S04]  /*3b720*/  LDL.LU.64 R14, [R1+0x32c0] ;  /* 0x0032c000010e7983 */ /* 0x000ea80000300a00 */
[----:B------:R-:W2:Y:S10]  /*3b730*/  LDL.LU.64 R12, [R1+0x32b8] ;  /* 0x0032b800010c7983 */ /* 0x000eb40000300a00 */
[----:B------:R-:W-:Y:S04]  /*3b740*/  STL.64 [R1+0x1b0], R8 ;  /* 0x0001b00801007387 */ /* 0x000fe80000100a00 */
[----:B------:R4:W-:Y:S04]  /*3b750*/  STL.64 [R1+0x1b8], R10 ;  /* 0x0001b80a01007387 */ /* 0x0009e80000100a00 */
[----:B----4-:R-:W2:Y:S04]  /*3b760*/  LDL.LU.64 R10, [R1+0x32b0] ;  /* 0x0032b000010a7983 */ /* 0x010ea80000300a00 */
[----:B------:R-:W2:Y:S02]  /*3b770*/  LDL.LU.64 R8, [R1+0x32a8] ;  /* 0x0032a80001087983 */ /* 0x000ea40000300a00 */
[----:B--2---:R-:W-:Y:S02]  /*3b780*/  HMMA.16816.F32 R8, R8, R6, R12 ;  /* 0x000000060808723c */ /* 0x004fe4000000180c */
[----:B------:R-:W2:Y:S04]  /*3b790*/  LDL.LU.64 R14, [R1+0x32a0] ;  /* 0x0032a000010e7983 */ /* 0x000ea80000300a00 */
[----:B------:R-:W2:-:S13]  /*3b7a0*/  LDL.LU.64 R12, [R1+0x3298] ;  /* 0x00329800010c7983 */ /* 0x000e9a0000300a00 */
[----:B------:R-:W-:Y:S04]  /*3b7b0*/  STL.64 [R1+0x1e0], R8 ;  /* 0x0001e00801007387 */ /* 0x000fe80000100a00 */
[----:B------:R4:W-:Y:S04]  /*3b7c0*/  STL.64 [R1+0x1e8], R10 ;  /* 0x0001e80a01007387 */ /* 0x0009e80000100a00 */
[----:B----4-:R-:W2:Y:S04]  /*3b7d0*/  LDL.LU.64 R10, [R1+0x3290] ;  /* 0x00329000010a7983 */ /* 0x010ea80000300a00 */
[----:B------:R-:W2:Y:S02]  /*3b7e0*/  LDL.LU.64 R8, [R1+0x3288] ;  /* 0x0032880001087983 */ /* 0x000ea40000300a00 */
[----:B--2---:R-:W-:Y:S02]  /*3b7f0*/  HMMA.16816.F32 R8, R8, R6, R12 ;  /* 0x000000060808723c */ /* 0x004fe4000000180c */
[----:B------:R-:W2:Y:S04]  /*3b800*/  LDL.LU.64 R14, [R1+0x3280] ;  /* 0x00328000010e7983 */ /* 0x000ea80000300a00 */
[----:B------:R-:W2:-:S13]  /*3b810*/  LDL.LU.64 R12, [R1+0x3278] ;  /* 0x00327800010c7983 */ /* 0x000e9a0000300a00 */
[----:B------:R-:W-:Y:S01]  /*3b820*/  STL.64 [R1+0xa0], R8 ;  /* 0x0000a00801007387 */ /* 0x000fe20000100a00 */
[----:B------:R-:W-:-:S03]  /*3b830*/  IMAD.MOV.U32 R4, RZ, RZ, R10 ;  /* 0x000000ffff047224 */ /* 0x000fc600078e000a */
[----:B------:R4:W-:Y:S01]  /*3b840*/  STL.64 [R1+0xa8], R10 ;  /* 0x0000a80a01007387 */ /* 0x0009e20000100a00 */
[----:B------:R-:W-:Y:S01]  /*3b850*/  MOV R5, R11 ;  /* 0x0000000b00057202 */ /* 0x000fe20000000f00 */
[----:B------:R-:W-:Y:S01]  /*3b860*/  IMAD.MOV.U32 R29, RZ, RZ, R8 ;  /* 0x000000ffff1d7224 */ /* 0x000fe200078e0008 */
[----:B------:R-:W-:Y:S01]  /*3b870*/  MOV R3, R9 ;  /* 0x0000000900037202 */ /* 0x000fe20000000f00 */
        /* <DEDUP_REMOVED lines=58> */
[-C--:B--2---:R-:W-:Y:S02]  /*3bc20*/  HMMA.16816.F32 R8, R8, R6.reuse, R12 ;  /* 0x000000060808723c */ /* 0x084fe4000000180c */
[----:B------:R-:W2:Y:S04]  /*3bc30*/  LDL.LU.64 R14, [R1+0x3160] ;  /* 0x00316000010e7983 */ /* 0x000ea80000300a00 */
[----:B------:R-:W2:Y:S02]  /*3bc40*/  LDL.LU.64 R12, [R1+0x3158] ;  /* 0x00315800010c7983 */ /* 0x000ea40000300a00 */
[-C--:B--2---:R-:W-:Y:S02]  /*3bc50*/  HMMA.16816.F32 R12, R12, R6.reuse, R16 ;  /* 0x000000060c0c723c */ /* 0x084fe40000001810 */
[----:B------:R-:W0:Y:S04]  /*3bc60*/  LDL.LU.64 R18, [R1+0x3150] ;  /* 0x0031500001127983 */ /* 0x000e280000300a00 */
[----:B------:R-:W0:Y:S02]  /*3bc70*/  LDL.LU.64 R16, [R1+0x3148] ;  /* 0x0031480001107983 */ /* 0x000e240000300a00 */
[----:B0-----:R-:W-:Y:S02]  /*3bc80*/  HMMA.16816.F32 R20, R20, R6, R16 ;  /* 0x000000061414723c */ /* 0x001fe40000001810 */
[----:B------:R-:W2:Y:S04]  /*3bc90*/  LDL.LU.64 R18, [R1+0x3140] ;  /* 0x0031400001127983 */ /* 0x000ea80000300a00 */
[----:B------:R-:W2:Y:S01]  /*3bca0*/  LDL.LU.64 R16, [R1+0x3138] ;  /* 0x0031380001107983 */ /* 0x000ea20000300a00 */
[C---:B-1----:R-:W-:Y:S01]  /*3bcb0*/  IMAD.SHL.U32 R2, R28.reuse, 0x10, RZ ;  /* 0x000000101c027824 */ /* 0x042fe200078e00ff */
[----:B------:R-:W-:Y:S01]  /*3bcc0*/  LOP3.LUT R0, R28, 0x1ff, RZ, 0xc0, !PT ;  /* 0x000001ff1c007812 */ /* 0x000fe200078ec0ff */
[----:B---3--:R-:W-:-:S03]  /*3bcd0*/  ULEA UR7, UR8, UR7, 0x18 ;  /* 0x0000000708077291 */ /* 0x008fc6000f8ec0ff */
[----:B------:R-:W-:Y:S02]  /*3bce0*/  SHF.R.U32.HI R0, RZ, 0x3, R0 ;  /* 0x00000003ff007819 */ /* 0x000fe40000011600 */
[----:B------:R-:W-:Y:S02]  /*3bcf0*/  LOP3.LUT R2, R2, 0x1c0, RZ, 0xc0, !PT ;  /* 0x000001c002027812 */ /* 0x000fe400078ec0ff */
[----:B------:R-:W-:Y:S02]  /*3bd00*/  LOP3.LUT R0, R0, 0x3c, RZ, 0xc0, !PT ;  /* 0x0000003c00007812 */ /* 0x000fe400078ec0ff */
[----:B------:R-:W-:-:S05]  /*3bd10*/  IADD3 R28, PT, PT, R2, UR7, RZ ;  /* 0x00000007021c7c10 */ /* 0x000fca000fffe0ff */
[----:B------:R-:W-:-:S05]  /*3bd20*/  IMAD.IADD R0, R28, 0x1, R0 ;  /* 0x000000011c007824 */ /* 0x000fca00078e0200 */
[----:B------:R0:W-:Y:S01]  /*3bd30*/  STL [R1+0x3078], R0 ;  /* 0x0030780001007387 */ /* 0x0001e20000100800 */
[----:B--2---:R-:W-:-:S15]  /*3bd40*/  HMMA.16816.F32 R16, R24, R6, R16 ;  /* 0x000000061810723c */ /* 0x004fde0000001810 */
[----:B------:R-:W-:-:S04]  /*3bd50*/  NOP ;  /* 0x0000000000007918 */ /* 0x000fc80000000000 */
[----:B------:R1:W-:Y:S04]  /*3bd60*/  STL.64 [R1+0xd0], R16 ;  /* 0x0000d01001007387 */ /* 0x0003e80000100a00 */
[----:B------:R2:W-:Y:S01]  /*3bd70*/  STL.64 [R1+0xd8], R18 ;  /* 0x0000d81201007387 */ /* 0x0005e20000100a00 */
[----:B------:R-:W-:-:S03]  /*3bd80*/  MOV R26, R16 ;  /* 0x00000010001a7202 */ /* 0x000fc60000000f00 */
[----:B------:R-:W3:Y:S04]  /*3bd90*/  LDL R24, [R1+0xf0] ;  /* 0x0000f00001187983 */ /* 0x000ee80000100800 */
[----:B------:R-:W4:Y:S04]  /*3bda0*/  LDL R25, [R1+0xf4] ;  /* 0x0000f40001197983 */ /* 0x000f280000100800 */
[----:B------:R-:W5:Y:S04]  /*3bdb0*/  LDL R6, [R1+0xf8] ;  /* 0x0000f80001067983 */ /* 0x000f680000100800 */
[----:B------:R-:W5:Y:S01]  /*3bdc0*/  LDL R7, [R1+0xfc] ;  /* 0x0000fc0001077983 */ /* 0x000f620000100800 */
[----:B0-----:R-:W-:-:S02]  /*3bdd0*/  IMAD.MOV.U32 R0, RZ, RZ, R18 ;  /* 0x000000ffff007224 */ /* 0x001fc400078e0012 */
[----:B------:R-:W-:Y:S01]  /*3bde0*/  FMUL R2, R29, UR9 ;  /* 0x000000091d027c20 */ /* 0x000fe20008400000 */
[----:B------:R-:W-:Y:S01]  /*3bdf0*/  FMUL R3, R3, UR9 ;  /* 0x0000000903037c20 */ /* 0x000fe20008400000 */
[----:B------:R-:W-:Y:S01]  /*3be00*/  FMUL R4, R4, UR9 ;  /* 0x0000000904047c20 */ /* 0x000fe20008400000 */
[----:B------:R-:W-:Y:S01]  /*3be10*/  FMUL R5, R5, UR9 ;  /* 0x0000000905057c20 */ /* 0x000fe20008400000 */
[----:B-1----:R-:W5:Y:S04]  /*3be20*/  LDL R16, [R1+0xe0] ;  /* 0x0000e00001107983 */ /* 0x002f680000100800 */
[----:B------:R-:W5:Y:S04]  /*3be30*/  LDL R17, [R1+0xe4] ;  /* 0x0000e40001117983 */ /* 0x000f680000100800 */
[----:B--2---:R-:W2:Y:S04]  /*3be40*/  LDL R18, [R1+0xe8] ;  /* 0x0000e80001127983 */ /* 0x004ea80000100800 */
[----:B------:R-:W2:Y:S01]  /*3be50*/  LDL R19, [R1+0xec] ;  /* 0x0000ec0001137983 */ /* 0x000ea20000100800 */
[----:B------:R-:W-:-:S02]  /*3be60*/  FMNMX R28, R2, R3, !PT ;  /* 0x00000003021c7209 */ /* 0x000fc40007800000 */
[----:B------:R-:W-:Y:S01]  /*3be70*/  FMNMX R29, R4, R5, !PT ;  /* 0x00000005041d7209 */ /* 0x000fe20007800000 */
[----:B------:R-:W2:Y:S04]  /*3be80*/  LDL R27, [R1+0x10c] ;  /* 0x00010c00011b7983 */ /* 0x000ea80000100800 */
[----:B------:R-:W-:Y:S04]  /*3be90*/  STL [R1+0x3c], R28 ;  /* 0x00003c1c01007387 */ /* 0x000fe80000100800 */
[----:B------:R-:W-:Y:S04]  /*3bea0*/  STL [R1+0x38], R29 ;  /* 0x0000381d01007387 */ /* 0x000fe80000100800 */
[----:B------:R0:W-:Y:S01]  /*3beb0*/  STL [R1+0x3048], R8 ;  /* 0x0030480801007387 */ /* 0x0001e20000100800 */
[----:B---3--:R-:W-:Y:S01]  /*3bec0*/  FMUL R2, R24, UR9 ;  /* 0x0000000918027c20 */ /* 0x008fe20008400000 */
[----:B----4-:R-:W-:Y:S01]  /*3bed0*/  FMUL R3, R25, UR9 ;  /* 0x0000000919037c20 */ /* 0x010fe20008400000 */
[----:B-----5:R-:W-:Y:S01]  /*3bee0*/  FMUL R4, R6, UR9 ;  /* 0x0000000906047c20 */ /* 0x020fe20008400000 */
[----:B------:R-:W-:Y:S01]  /*3bef0*/  FMUL R5, R7, UR9 ;  /* 0x0000000907057c20 */ /* 0x000fe20008400000 */
[----:B------:R-:W-:Y:S01]  /*3bf00*/  FMUL R6, R16, UR9 ;  /* 0x0000000910067c20 */ /* 0x000fe20008400000 */
[----:B------:R-:W-:Y:S01]  /*3bf10*/  FMUL R7, R17, UR9 ;  /* 0x0000000911077c20 */ /* 0x000fe20008400000 */
[----:B--2---:R-:W-:Y:S01]  /*3bf20*/  FMUL R16, R18, UR9 ;  /* 0x0000000912107c20 */ /* 0x004fe20008400000 */
[----:B------:R-:W-:Y:S01]  /*3bf30*/  FMUL R18, R8, UR9 ;  /* 0x0000000908127c20 */ /* 0x000fe20008400000 */
[----:B------:R-:W-:Y:S01]  /*3bf40*/  FMNMX R25, R2, R3, !PT ;  /* 0x0000000302197209 */ /* 0x000fe20007800000 */
[----:B0-----:R-:W2:Y:S04]  /*3bf50*/  LDL R8, [R1+0x108] ;  /* 0x0001080001087983 */ /* 0x001ea80000100800 */
[----:B------:R0:W-:Y:S01]  /*3bf60*/  STL [R1+0x304c], R9 ;  /* 0x00304c0901007387 */ /* 0x0001e20000100800 */
[----:B------:R-:W-:-:S03]  /*3bf70*/  FMNMX R2, R6, R7, !PT ;  /* 0x0000000706027209 */ /* 0x000fc60007800000 */
[----:B------:R-:W3:Y:S04]  /*3bf80*/  LDL R6, [R1+0x148] ;  /* 0x0001480001067983 */ /* 0x000ee80000100800 */
[----:B------:R-:W4:Y:S01]  /*3bf90*/  LDL R7, [R1+0x14c] ;  /* 0x00014c0001077983 */ /* 0x000f220000100800 */
[----:B------:R-:W-:-:S03]  /*3bfa0*/  FMNMX R24, R4, R5, !PT ;  /* 0x0000000504187209 */ /* 0x000fc60007800000 */
[----:B------:R-:W5:Y:S04]  /*3bfb0*/  LDL R4, [R1+0x140] ;  /* 0x0001400001047983 */ /* 0x000f680000100800 */
[----:B------:R-:W5:Y:S01]  /*3bfc0*/  LDL R5, [R1+0x144] ;  /* 0x0001440001057983 */ /* 0x000f620000100800 */
[----:B------:R-:W-:Y:S01]  /*3bfd0*/  FMUL R17, R19, UR9 ;  /* 0x0000000913117c20 */ /* 0x000fe20008400000 */
[----:B------:R-:W-:Y:S02]  /*3bfe0*/  FMUL R19, R9, UR9 ;  /* 0x0000000909137c20 */ /* 0x000fe40008400000 */
[----:B0-----:R-:W5:Y:S04]  /*3bff0*/  LDL R9, [R1+0x104] ;  /* 0x0001040001097983 */ /* 0x001f680000100800 */
[----:B------:R0:W-:Y:S01]  /*3c000*/  STL [R1+0x2c], R2 ;  /* 0x00002c0201007387 */ /* 0x0001e20000100800 */
[----:B------:R-:W-:-:S02]  /*3c010*/  FMNMX R3, R18, R19, !PT ;  /* 0x0000001312037209 */ /* 0x000fc40007800000 */
[----:B0-----:R-:W-:Y:S02]  /*3c020*/  FMNMX R2, R16, R17, !PT ;  /* 0x0000001110027209 */ /* 0x001fe40007800000 */
[----:B------:R-:W5:Y:S04]  /*3c030*/  LDL R17, [R1+0x100] ;  /* 0x0001000001117983 */ /* 0x000f680000100800 */
[----:B------:R-:W-:Y:S04]  /*3c040*/  STL [R1+0x34], R25 ;  /* 0x0000341901007387 */ /* 0x000fe80000100800 */
[----:B------:R0:W-:Y:S04]  /*3c050*/  STL [R1+0x28], R2 ;  /* 0x0000280201007387 */ /* 0x0001e80000100800 */
[----:B------:R-:W-:Y:S04]  /*3c060*/  STL [R1+0x30], R24 ;  /* 0x0000301801007387 */ /* 0x000fe80000100800 */
[----:B------:R1:W-:Y:S04]  /*3c070*/  STL [R1+0x24], R3 ;  /* 0x0000240301007387 */ /* 0x0003e80000100800 */
[----:B------:R2:W-:Y:S01]  /*3c080*/  STL [R1+0x3050], R10 ;  /* 0x0030500a01007387 */ /* 0x0005e20000100800 */
[----:B0-----:R-:W-:Y:S01]  /*3c090*/  FMUL R2, R10, UR9 ;  /* 0x000000090a027c20 */ /* 0x001fe20008400000 */
[----:B-1----:R-:W-:-:S02]  /*3c0a0*/  FMUL R3, R11, UR9 ;  /* 0x000000090b037c20 */ /* 0x002fc40008400000 */
[----:B------:R0:W-:Y:S01]  /*3c0b0*/  STL [R1+0x3054], R11 ;  /* 0x0030540b01007387 */ /* 0x0001e20000100800 */
[----:B--2---:R-:W-:Y:S02]  /*3c0c0*/  FMUL R18, R8, UR9 ;  /* 0x0000000908127c20 */ /* 0x004fe40008400000 */
[----:B------:R-:W-:Y:S02]  /*3c0d0*/  FMNMX R8, R2, R3, !PT ;  /* 0x0000000302087209 */ /* 0x000fe40007800000 */
[----:B------:R-:W2:Y:S01]  /*3c0e0*/  LDL R2, [R1+0x180] ;  /* 0x0001800001027983 */ /* 0x000ea20000100800 */
[----:B---3--:R-:W-:Y:S01]  /*3c0f0*/  FMUL R6, R6, UR9 ;  /* 0x0000000906067c20 */ /* 0x008fe20008400000 */
[----:B----4-:R-:W-:Y:S02]  /*3c100*/  FMUL R7, R7, UR9 ;  /* 0x0000000907077c20 */ /* 0x010fe40008400000 */
[----:B------:R-:W3:Y:S01]  /*3c110*/  LDL R3, [R1+0x184] ;  /* 0x0001840001037983 */ /* 0x000ee20000100800 */
[----:B-----5:R-:W-:Y:S01]  /*3c120*/  FMUL R4, R4, UR9 ;  /* 0x0000000904047c20 */ /* 0x020fe20008400000 */
[----:B------:R-:W-:-:S02]  /*3c130*/  FMUL R5, R5, UR9 ;  /* 0x0000000905057c20 */ /* 0x000fc40008400000 */
[----:B------:R1:W-:Y:S01]  /*3c140*/  STL [R1+0x20], R8 ;  /* 0x0000200801007387 */ /* 0x0003e20000100800 */
[----:B------:R-:W-:-:S03]  /*3c150*/  FMNMX R10, R6, R7, !PT ;  /* 0x00000007060a7209 */ /* 0x000fc60007800000 */
[----:B------:R-:W4:Y:S04]  /*3c160*/  LDL R6, [R1+0x80] ;  /* 0x0000800001067983 */ /* 0x000f280000100800 */
[----:B------:R-:W5:Y:S01]  /*3c170*/  LDL R7, [R1+0x84] ;  /* 0x0000840001077983 */ /* 0x000f620000100800 */
[----:B0-----:R-:W-:-:S03]  /*3c180*/  FMNMX R11, R4, R5, !PT ;  /* 0x00000005040b7209 */ /* 0x001fc60007800000 */
[----:B------:R-:W2:Y:S04]  /*3c190*/  LDL R4, [R1+0x88] ;  /* 0x0000880001047983 */ /* 0x000ea80000100800 */
[----:B------:R-:W3:Y:S01]  /*3c1a0*/  LDL R5, [R1+0x8c] ;  /* 0x00008c0001057983 */ /* 0x000ee20000100800 */
[----:B------:R-:W-:-:S03]  /*3c1b0*/  FMUL R19, R27, UR9 ;  /* 0x000000091b137c20 */ /* 0x000fc60008400000 */
[----:B------:R-:W3:Y:S01]  /*3c1c0*/  LDL R27, [R1+0x4c] ;  /* 0x00004c00011b7983 */ /* 0x000ee20000100800 */
[----:B------:R-:W-:Y:S01]  /*3c1d0*/  FMUL R16, R17, UR9 ;  /* 0x0000000911107c20 */ /* 0x000fe20008400000 */
[----:B------:R-:W-:-:S05]  /*3c1e0*/  FMUL R17, R9, UR9 ;  /* 0x0000000909117c20 */ /* 0x000fca0008400000 */
[----:B------:R-:W-:Y:S02]  /*3c1f0*/  FMNMX R9, R16, R17, !PT ;  /* 0x0000001110097209 */ /* 0x000fe40007800000 */
[----:B-1----:R-:W-:Y:S01]  /*3c200*/  FMNMX R8, R18, R19, !PT ;  /* 0x0000001312087209 */ /* 0x002fe20007800000 */
[----:B------:R0:W-:Y:S04]  /*3c210*/  STL [R1+0x3040], R12 ;  /* 0x0030400c01007387 */ /* 0x0001e80000100800 */
[----:B------:R-:W-:Y:S04]  /*3c220*/  STL [R1+0x3044], R13 ;  /* 0x0030440d01007387 */ /* 0x000fe80000100800 */
[----:B------:R1:W-:Y:S01]  /*3c230*/  STL [R1+0x3058], R14 ;  /* 0x0030580e01007387 */ /* 0x0003e20000100800 */
[----:B----4-:R-:W-:Y:S01]  /*3c240*/  FMUL R16, R6, UR9 ;  /* 0x0000000906107c20 */ /* 0x010fe20008400000 */
[----:B-----5:R-:W-:Y:S01]  /*3c250*/  FMUL R17, R7, UR9 ;  /* 0x0000000907117c20 */ /* 0x020fe20008400000 */
[----:B------:R-:W-:Y:S01]  /*3c260*/  FMUL R6, R12, UR9 ;  /* 0x000000090c067c20 */ /* 0x000fe20008400000 */
[----:B--2---:R-:W-:Y:S01]  /*3c270*/  FMUL R18, R4, UR9 ;  /* 0x0000000904127c20 */ /* 0x004fe20008400000 */
[----:B---3--:R-:W-:Y:S01]  /*3c280*/  FMUL R19, R5, UR9 ;  /* 0x0000000905137c20 */ /* 0x008fe20008400000 */
[----:B------:R-:W-:Y:S01]  /*3c290*/  FMUL R4, R14, UR9 ;  /* 0x000000090e047c20 */ /* 0x000fe20008400000 */
[----:B0-----:R-:W-:Y:S01]  /*3c2a0*/  FMNMX R12, R16, R17, !PT ;  /* 0x00000011100c7209 */ /* 0x001fe20007800000 */
[----:B-1----:R-:W2:Y:S01]  /*3c2b0*/  LDL R14, [R1+0x48] ;  /* 0x00004800010e7983 */ /* 0x002ea20000100800 */
[----:B------:R-:W-:-:S03]  /*3c2c0*/  FMUL R5, R15, UR9 ;  /* 0x000000090f057c20 */ /* 0x000fc60008400000 */
[----:B------:R0:W-:Y:S04]  /*3c2d0*/  STL [R1+0x305c], R15 ;  /* 0x00305c0f01007387 */ /* 0x0001e80000100800 */
[----:B------:R-:W3:Y:S04]  /*3c2e0*/  LDL R16, [R1+0x15c] ;  /* 0x00015c0001107983 */ /* 0x000ee80000100800 */
[----:B------:R-:W4:Y:S01]  /*3c2f0*/  LDL R17, [R1+0x40] ;  /* 0x0000400001117983 */ /* 0x000f220000100800 */
[----:B------:R-:W-:-:S03]  /*3c300*/  FMUL R7, R13, UR9 ;  /* 0x000000090d077c20 */ /* 0x000fc60008400000 */
[----:B0-----:R-:W5:Y:S04]  /*3c310*/  LDL R15, [R1+0x44] ;  /* 0x00004400010f7983 */ /* 0x001f680000100800 */
[----:B------:R0:W-:Y:S01]  /*3c320*/  STL [R1+0xc], R12 ;  /* 0x00000c0c01007387 */ /* 0x0001e20000100800 */
[----:B------:R-:W-:Y:S02]  /*3c330*/  FMNMX R13, R6, R7, !PT ;  /* 0x00000007060d7209 */ /* 0x000fe40007800000 */
[----:B0-----:R-:W-:Y:S02]  /*3c340*/  FMNMX R12, R18, R19, !PT ;  /* 0x00000013120c7209 */ /* 0x001fe40007800000 */
[----:B------:R-:W2:Y:S04]  /*3c350*/  LDL R18, [R1+0x154] ;  /* 0x0001540001127983 */ /* 0x000ea80000100800 */
[----:B------:R-:W2:Y:S04]  /*3c360*/  LDL R19, [R1+0x158] ;  /* 0x0001580001137983 */ /* 0x000ea80000100800 */
[----:B------:R0:W-:Y:S04]  /*3c370*/  STL [R1+0x8], R12 ;  /* 0x0000080c01007387 */ /* 0x0001e80000100800 */
[----:B------:R-:W2:Y:S04]  /*3c380*/  LDL R6, [R1+0x18c] ;  /* 0x00018c0001067983 */ /* 0x000ea80000100800 */
[----:B------:R-:W3:Y:S01]  /*3c390*/  LDL R7, [R1+0x150] ;  /* 0x0001500001077983 */ /* 0x000ee20000100800 */
[----:B0-----:R-:W-:-:S03]  /*3c3a0*/  FMNMX R12, R4, R5, !PT ;  /* 0x00000005040c7209 */ /* 0x001fc60007800000 */
[----:B------:R-:W4:Y:S01]  /*3c3b0*/  LDL R5, [R1+0x188] ;  /* 0x0001880001057983 */ /* 0x000f220000100800 */
[----:B------:R-:W-:Y:S01]  /*3c3c0*/  FMUL R2, R2, UR9 ;  /* 0x0000000902027c20 */ /* 0x000fe20008400000 */
[----:B------:R-:W-:-:S05]  /*3c3d0*/  FMUL R3, R3, UR9 ;  /* 0x0000000903037c20 */ /* 0x000fca0008400000 */
[----:B------:R-:W-:-:S05]  /*3c3e0*/  FMNMX R4, R2, R3, !PT ;  /* 0x0000000302047209 */ /* 0x000fca0007800000 */
[----:B------:R3:W-:Y:S01]  /*3c3f0*/  STL [R1+0x90], R4 ;  /* 0x0000900401007387 */ /* 0x0007e20000100800 */
[----:B--2---:R-:W-:Y:S01]  /*3c400*/  FMUL R3, R6, UR9 ;  /* 0x0000000906037c20 */ /* 0x004fe20008400000 */
[----:B---3--:R-:W-:Y:S01]  /*3c410*/  FMUL R4, R7, UR9 ;  /* 0x0000000907047c20 */ /* 0x008fe20008400000 */
[----:B------:R-:W-:Y:S01]  /*3c420*/  FMUL R6, R19, UR9 ;  /* 0x0000000913067c20 */ /* 0x000fe20008400000 */
[----:B------:R-:W-:Y:S01]  /*3c430*/  FMUL R7, R16, UR9 ;  /* 0x0000000910077c20 */ /* 0x000fe20008400000 */
[----:B----4-:R-:W-:Y:S01]  /*3c440*/  FMUL R2, R5, UR9 ;  /* 0x0000000905027c20 */ /* 0x010fe20008400000 */
[----:B------:R-:W-:Y:S01]  /*3c450*/  FMUL R5, R18, UR9 ;  /* 0x0000000912057c20 */ /* 0x000fe20008400000 */
[----:B------:R-:W-:-:S03]  /*3c460*/  FMUL R18, R14, UR9 ;  /* 0x000000090e127c20 */ /* 0x000fc60008400000 */
[----:B------:R-:W-:Y:S02]  /*3c470*/  FMNMX R14, R2, R3, !PT ;  /* 0x00000003020e7209 */ /* 0x000fe40007800000 */
[----:B------:R-:W-:Y:S02]  /*3c480*/  FMNMX R3, R4, R5, !PT ;  /* 0x0000000504037209 */ /* 0x000fe40007800000 */
[----:B------:R-:W-:Y:S01]  /*3c490*/  FMNMX R2, R6, R7, !PT ;  /* 0x0000000706027209 */ /* 0x000fe20007800000 */
[----:B------:R-:W-:Y:S04]  /*3c4a0*/  STL [R1+0x7c], R14 ;  /* 0x00007c0e01007387 */ /* 0x000fe80000100800 */
[----:B------:R-:W2:Y:S04]  /*3c4b0*/  LDL R6, [R1+0x1d0] ;  /* 0x0001d00001067983 */ /* 0x000ea80000100800 */
[----:B------:R-:W-:Y:S04]  /*3c4c0*/  STL [R1+0x78], R3 ;  /* 0x0000780301007387 */ /* 0x000fe80000100800 */
[----:B------:R-:W3:Y:S01]  /*3c4d0*/  LDL R7, [R1+0x1d4] ;  /* 0x0001d40001077983 */ /* 0x000ee20000100800 */
[----:B------:R-:W-:Y:S01]  /*3c4e0*/  FMUL R16, R17, UR9 ;  /* 0x0000000911107c20 */ /* 0x000fe20008400000 */
[----:B-----5:R-:W-:-:S02]  /*3c4f0*/  FMUL R17, R15, UR9 ;  /* 0x000000090f117c20 */ /* 0x020fc40008400000 */
[----:B------:R0:W-:Y:S01]  /*3c500*/  STL [R1+0x74], R2 ;  /* 0x0000740201007387 */ /* 0x0001e20000100800 */
[----:B------:R-:W-:Y:S02]  /*3c510*/  FMUL R19, R27, UR9 ;  /* 0x000000091b137c20 */ /* 0x000fe40008400000 */
[----:B0-----:R-:W-:Y:S02]  /*3c520*/  FMNMX R2, R16, R17, !PT ;  /* 0x0000001110027209 */ /* 0x001fe40007800000 */
[----:B------:R-:W4:Y:S04]  /*3c530*/  LDL R16, [R1+0x1d8] ;  /* 0x0001d80001107983 */ /* 0x000f280000100800 */
[----:B------:R-:W5:Y:S04]  /*3c540*/  LDL R17, [R1+0x1dc] ;  /* 0x0001dc0001117983 */ /* 0x000f680000100800 */
[----:B------:R0:W-:Y:S01]  /*3c550*/  STL [R1+0x70], R2 ;  /* 0x0000700201007387 */ /* 0x0001e20000100800 */
[----:B------:R-:W-:Y:S01]  /*3c560*/  FMUL R3, R21, UR9 ;  /* 0x0000000915037c20 */ /* 0x000fe20008400000 */
[----:B0-----:R-:W-:-:S02]  /*3c570*/  FMNMX R2, R18, R19, !PT ;  /* 0x0000001312027209 */ /* 0x001fc40007800000 */
[----:B------:R-:W5:Y:S04]  /*3c580*/  LDL R18, [R1+0x1b0] ;  /* 0x0001b00001127983 */ /* 0x000f680000100800 */
[----:B------:R-:W5:Y:S04]  /*3c590*/  LDL R19, [R1+0x1b4] ;  /* 0x0001b40001137983 */ /* 0x000f680000100800 */
[----:B------:R0:W-:Y:S04]  /*3c5a0*/  STL [R1+0x6c], R2 ;  /* 0x00006c0201007387 */ /* 0x0001e80000100800 */
[----:B------:R-:W5:Y:S04]  /*3c5b0*/  LDL R27, [R1+0x1ec] ;  /* 0x0001ec00011b7983 */ /* 0x000f680000100800 */
[----:B------:R-:W5:Y:S04]  /*3c5c0*/  LDL.LU R15, [R1+0x24] ;  /* 0x00002400010f7983 */ /* 0x000f680000300800 */
[----:B------:R-:W5:Y:S04]  /*3c5d0*/  LDL.LU R14, [R1+0x20] ;  /* 0x00002000010e7983 */ /* 0x000f680000300800 */
[----:B------:R1:W-:Y:S01]  /*3c5e0*/  STL [R1+0x3038], R20 ;  /* 0x0030381401007387 */ /* 0x0003e20000100800 */
[----:B------:R-:W-:Y:S01]  /*3c5f0*/  FMUL R4, R22, UR9 ;  /* 0x0000000916047c20 */ /* 0x000fe20008400000 */
[----:B------:R-:W-:Y:S01]  /*3c600*/  FMUL R5, R23, UR9 ;  /* 0x0000000917057c20 */ /* 0x000fe20008400000 */
[----:B0-----:R-:W-:-:S02]  /*3c610*/  FMUL R2, R20, UR9 ;  /* 0x0000000914027c20 */ /* 0x001fc40008400000 */
[----:B-1----:R-:W5:Y:S04]  /*3c620*/  LDL.LU R20, [R1+0x8] ;  /* 0x0000080001147983 */ /* 0x002f680000300800 */
[----:B------:R0:W-:Y:S01]  /*3c630*/  STL [R1+0x303c], R21 ;  /* 0x00303c1501007387 */ /* 0x0001e20000100800 */
[----:B------:R-:W-:Y:S02]  /*3c640*/  FMNMX R3, R2, R3, !PT ;  /* 0x0000000302037209 */ /* 0x000fe40007800000 */
[----:B------:R-:W-:Y:S01]  /*3c650*/  FMNMX R5, R4, R5, !PT ;  /* 0x0000000504057209 */ /* 0x000fe20007800000 */
[----:B0-----:R-:W5:Y:S04]  /*3c660*/  LDL.LU R21, [R1+0xc] ;  /* 0x00000c0001157983 */ /* 0x001f680000300800 */
[----:B------:R0:W-:Y:S04]  /*3c670*/  STL [R1+0x3060], R22 ;  /* 0x0030601601007387 */ /* 0x0001e80000100800 */
[----:B0-----:R-:W5:Y:S04]  /*3c680*/  LDL.LU R22, [R1+0x28] ;  /* 0x0000280001167983 */ /* 0x001f680000300800 */
[----:B------:R0:W-:Y:S04]  /*3c690*/  STL [R1+0x3064], R23 ;  /* 0x0030641701007387 */ /* 0x0001e80000100800 */
[----:B0-----:R-:W5:Y:S04]  /*3c6a0*/  LDL.LU R23, [R1+0x2c] ;  /* 0x00002c0001177983 */ /* 0x001f680000300800 */
[----:B------:R-:W5:Y:S04]  /*3c6b0*/  LDL R2, [R1+0x1e4] ;  /* 0x0001e40001027983 */ /* 0x000f680000100800 */
[----:B------:R0:W-:Y:S04]  /*3c6c0*/  STL [R1+0x68], R3 ;  /* 0x0000680301007387 */ /* 0x0001e80000100800 */
[----:B------:R-:W5:Y:S04]  /*3c6d0*/  LDL R4, [R1+0x1bc] ;  /* 0x0001bc0001047983 */ /* 0x000f680000100800 */
[----:B0-----:R-:W5:Y:S04]  /*3c6e0*/  LDL R3, [R1+0x1e8] ;  /* 0x0001e80001037983 */ /* 0x001f680000100800 */
[----:B------:R0:W-:Y:S04]  /*3c6f0*/  STL [R1+0x64], R5 ;  /* 0x0000640501007387 */ /* 0x0001e80000100800 */
[----:B0-----:R-:W5:Y:S01]  /*3c700*/  LDL R5, [R1+0x1e0] ;  /* 0x0001e00001057983 */ /* 0x001f620000100800 */
[----:B--2---:R-:W-:Y:S01]  /*3c710*/  FMUL R6, R6, UR9 ;  /* 0x0000000906067c20 */ /* 0x004fe20008400000 */
[----:B---3--:R-:W-:-:S05]  /*3c720*/  FMUL R7, R7, UR9 ;  /* 0x0000000907077c20 */ /* 0x008fca0008400000 */
[----:B------:R-:W-:Y:S02]  /*3c730*/  FMNMX R6, R6, R7, !PT ;  /* 0x0000000706067209 */ /* 0x000fe40007800000 */
[----:B------:R-:W2:Y:S04]  /*3c740*/  LDL R7, [R1+0x1b8] ;  /* 0x0001b80001077983 */ /* 0x000ea80000100800 */
[----:B------:R0:W-:Y:S01]  /*3c750*/  STL [R1+0x60], R6 ;  /* 0x0000600601007387 */ /* 0x0001e20000100800 */
[----:B----4-:R-:W-:Y:S01]  /*3c760*/  FMUL R16, R16, UR9 ;  /* 0x0000000910107c20 */ /* 0x010fe20008400000 */
[----:B-----5:R-:W-:-:S05]  /*3c770*/  FMUL R17, R17, UR9 ;  /* 0x0000000911117c20 */ /* 0x020fca0008400000 */
[----:B0-----:R-:W-:Y:S01]  /*3c780*/  FMNMX R6, R16, R17, !PT ;  /* 0x0000001110067209 */ /* 0x001fe20007800000 */
[----:B------:R-:W-:Y:S01]  /*3c790*/  FMUL R18, R18, UR9 ;  /* 0x0000000912127c20 */ /* 0x000fe20008400000 */
[----:B------:R-:W-:-:S03]  /*3c7a0*/  FMUL R19, R19, UR9 ;  /* 0x0000000913137c20 */ /* 0x000fc60008400000 */
[----:B------:R0:W-:Y:S02]  /*3c7b0*/  STL [R1+0x58], R6 ;  /* 0x0000580601007387 */ /* 0x0001e40000100800 */
[----:B------:R-:W-:-:S05]  /*3c7c0*/  FMNMX R16, R18, R19, !PT ;  /* 0x0000001312107209 */ /* 0x000fca0007800000 */
[----:B------:R-:W-:Y:S01]  /*3c7d0*/  STL [R1+0x50], R16 ;  /* 0x0000501001007387 */ /* 0x000fe20000100800 */
[----:B0-----:R-:W-:Y:S01]  /*3c7e0*/  FMUL R6, R4, UR9 ;  /* 0x0000000904067c20 */ /* 0x001fe20008400000 */
[----:B------:R-:W-:Y:S01]  /*3c7f0*/  FMUL R4, R5, UR9 ;  /* 0x0000000905047c20 */ /* 0x000fe20008400000 */
[----:B------:R-:W-:Y:S01]  /*3c800*/  FMUL R5, R2, UR9 ;  /* 0x0000000902057c20 */ /* 0x000fe20008400000 */
[----:B------:R-:W-:Y:S01]  /*3c810*/  FMUL R2, R3, UR9 ;  /* 0x0000000903027c20 */ /* 0x000fe20008400000 */
[----:B------:R-:W-:Y:S01]  /*3c820*/  FMUL R3, R26, UR9 ;  /* 0x000000091a037c20 */ /* 0x000fe20008400000 */
[----:B--2---:R-:W-:-:S05]  /*3c830*/  FMUL R7, R7, UR9 ;  /* 0x0000000907077c20 */ /* 0x004fca0008400000 */
[----:B------:R-:W-:Y:S04]  /*3c840*/  STL [R1+0x5c], R7 ;  /* 0x00005c0701007387 */ /* 0x000fe80000100800 */
[----:B------:R-:W-:Y:S04]  /*3c850*/  STL [R1+0x54], R6 ;  /* 0x0000540601007387 */ /* 0x000fe80000100800 */
[----:B------:R0:W-:Y:S04]  /*3c860*/  STL [R1+0x98], R4 ;  /* 0x0000980401007387 */ /* 0x0001e80000100800 */
[----:B------:R-:W-:Y:S04]  /*3c870*/  STL [R1+0x94], R5 ;  /* 0x0000940501007387 */ /* 0x000fe80000100800 */
[----:B------:R-:W-:Y:S04]  /*3c880*/  STL [R1+0xb0], R2 ;  /* 0x0000b00201007387 */ /* 0x000fe80000100800 */
[----:B------:R-:W1:Y:S01]  /*3c890*/  SHFL.BFLY PT, R2, R28, 0x2, 0x1f ;  /* 0x0c401f001c027f89 */ /* 0x000e6200000e0000 */
[----:B0-----:R-:W-:-:S05]  /*3c8a0*/  FMUL R4, R27, UR9 ;  /* 0x000000091b047c20 */ /* 0x001fca0008400000 */
[----:B------:R-:W-:Y:S04]  /*3c8b0*/  STL [R1+0x9c], R4 ;  /* 0x00009c0401007387 */ /* 0x000fe80000100800 */
[----:B-1----:R0:W-:Y:S04]  /*3c8c0*/  STL [R1+0x3114], R2 ;  /* 0x0031140201007387 */ /* 0x0021e80000100800 */
[----:B------:R-:W-:Y:S04]  /*3c8d0*/  STL [R1+0xb8], R3 ;  /* 0x0000b80301007387 */ /* 0x000fe80000100800 */
[----:B------:R-:W1:Y:S04]  /*3c8e0*/  SHFL.BFLY PT, R3, R29, 0x2, 0x1f ;  /* 0x0c401f001d037f89 */ /* 0x000e6800000e0000 */
[----:B0-----:R-:W2:Y:S04]  /*3c8f0*/  LDL R2, [R1+0xdc] ;  /* 0x0000dc0001027983 */ /* 0x001ea80000100800 */
[----:B-1----:R0:W-:Y:S04]  /*3c900*/  STL [R1+0x3110], R3 ;  /* 0x0031100301007387 */ /* 0x0021e80000100800 */
[----:B0-----:R-:W3:Y:S04]  /*3c910*/  LDL.LU R3, [R1+0x3c] ;  /* 0x00003c0001037983 */ /* 0x001ee80000300800 */
[----:B---3--:R0:W-:Y:S04]  /*3c920*/  STL [R1+0x3118], R3 ;  /* 0x0031180301007387 */ /* 0x0081e80000100800 */
[----:B0-----:R-:W3:Y:S04]  /*3c930*/  LDL.LU R3, [R1+0xb8] ;  /* 0x0000b80001037983 */ /* 0x001ee80000300800 */
[----:B---3--:R0:W-:Y:S04]  /*3c940*/  STL [R1+0x3120], R3 ;  /* 0x0031200301007387 */ /* 0x0081e80000100800 */
[----:B0-----:R-:W3:Y:S04]  /*3c950*/  LDL.LU R3, [R1+0xb0] ;  /* 0x0000b00001037983 */ /* 0x001ee80000300800 */
[----:B------:R-:W0:Y:S04]  /*3c960*/  SHFL.BFLY PT, R4, R25, 0x2, 0x1f ;  /* 0x0c401f0019047f89 */ /* 0x000e2800000e0000 */
[----:B---3--:R1:W-:Y:S04]  /*3c970*/  STL [R1+0x3128], R3 ;  /* 0x0031280301007387 */ /* 0x0083e80000100800 */
[----:B-1----:R-:W3:Y:S04]  /*3c980*/  LDL.LU R3, [R1+0x98] ;  /* 0x0000980001037983 */ /* 0x002ee80000300800 */
[----:B------:R-:W1:Y:S04]  /*3c990*/  SHFL.BFLY PT, R5, R24, 0x2, 0x1f ;  /* 0x0c401f0018057f89 */ /* 0x000e6800000e0000 */
[----:B---3--:R3:W-:Y:S04]  /*3c9a0*/  STL [R1+0x3130], R3 ;  /* 0x0031300301007387 */ /* 0x0087e80000100800 */
[----:B---3--:R-:W3:Y:S04]  /*3c9b0*/  LDL.LU R3, [R1+0x5c] ;  /* 0x00005c0001037983 */ /* 0x008ee80000300800 */
[----:B0-----:R0:W-:Y:S04]  /*3c9c0*/  STL [R1+0x310c], R4 ;  /* 0x00310c0401007387 */ /* 0x0011e80000100800 */
[----:B0-----:R-:W4:Y:S04]  /*3c9d0*/  LDL.LU R4, [R1+0x38] ;  /* 0x0000380001047983 */ /* 0x001f280000300800 */
[----:B----4-:R0:W-:Y:S04]  /*3c9e0*/  STL [R1+0x311c], R4 ;  /* 0x00311c0401007387 */ /* 0x0101e80000100800 */
[----:B0-----:R-:W4:Y:S04]  /*3c9f0*/  LDL R4, [R1+0xd4] ;  /* 0x0000d40001047983 */ /* 0x001f280000100800 */
[----:B-1----:R0:W-:Y:S04]  /*3ca00*/  STL [R1+0x3124], R5 ;  /* 0x0031240501007387 */ /* 0x0021e80000100800 */
[----:B0-----:R-:W5:Y:S04]  /*3ca10*/  LDL.LU R5, [R1+0x9c] ;  /* 0x00009c0001057983 */ /* 0x001f680000300800 */
[----:B-----5:R0:W-:Y:S04]  /*3ca20*/  STL [R1+0x312c], R5 ;  /* 0x00312c0501007387 */ /* 0x0201e80000100800 */
[----:B0-----:R-:W5:Y:S04]  /*3ca30*/  LDL.LU R5, [R1+0x94] ;  /* 0x0000940001057983 */ /* 0x001f680000300800 */
[----:B-----5:R0:W-:Y:S04]  /*3ca40*/  STL [R1+0x3134], R5 ;  /* 0x0031340501007387 */ /* 0x0201e80000100800 */
[----:B0-----:R-:W3:Y:S02]  /*3ca50*/  LDL.LU R5, [R1+0x54] ;  /* 0x0000540001057983 */ /* 0x001ee40000300800 */
[----:B---3--:R-:W-:-:S02]  /*3ca60*/  FMNMX R3, R3, R5, !PT ;  /* 0x0000000503037209 */ /* 0x008fc40007800000 */
[----:B------:R-:W3:Y:S04]  /*3ca70*/  LDL.LU R5, [R1+0x3134] ;  /* 0x0031340001057983 */ /* 0x000ee80000300800 */
[----:B------:R0:W-:Y:S04]  /*3ca80*/  STL [R1+0x54], R3 ;  /* 0x0000540301007387 */ /* 0x0001e80000100800 */
        /* <DEDUP_REMOVED lines=8> */
[----:B0-----:R-:W5:Y:S01]  /*3cb10*/  LDL.LU R3, [R1+0x3120] ;  /* 0x0031200001037983 */ /* 0x001f620000300800 */
[----:B----4-:R-:W-:Y:S01]  /*3cb20*/  FMUL R4, R4, UR9 ;  /* 0x0000000904047c20 */ /* 0x010fe20008400000 */
[----:B------:R-:W-:Y:S01]  /*3cb30*/  FMUL R0, R0, UR9 ;  /* 0x0000000900007c20 */ /* 0x000fe20008400000 */
[----:B--2---:R-:W-:-:S05]  /*3cb40*/  FMUL R2, R2, UR9 ;  /* 0x0000000902027c20 */ /* 0x004fca0008400000 */
[----:B------:R-:W-:Y:S02]  /*3cb50*/  FMNMX R0, R0, R2, !PT ;  /* 0x0000000200007209 */ /* 0x000fe40007800000 */
[----:B-----5:R-:W-:Y:S02]  /*3cb60*/  FMNMX R3, R3, R4, !PT ;  /* 0x0000000403037209 */ /* 0x020fe40007800000 */
[----:B------:R-:W2:Y:S04]  /*3cb70*/  LDL.LU R4, [R1+0x311c] ;  /* 0x00311c0001047983 */ /* 0x000ea80000300800 */
[----:B------:R0:W-:Y:S04]  /*3cb80*/  STL [R1+0x114], R3 ;  /* 0x0001140301007387 */ /* 0x0001e80000100800 */
[----:B0-----:R-:W4:Y:S04]  /*3cb90*/  LDL.LU R3, [R1+0x3118] ;  /* 0x0031180001037983 */ /* 0x001f280000300800 */
[----:B------:R-:W4:Y:S02]  /*3cba0*/  LDL.LU R2, [R1+0x3114] ;  /* 0x0031140001027983 */ /* 0x000f240000300800 */
[----:B----4-:R-:W-:-:S02]  /*3cbb0*/  FMNMX R2, R3, R2, !PT ;  /* 0x0000000203027209 */ /* 0x010fc40007800000 */
[----:B------:R-:W2:Y:S04]  /*3cbc0*/  LDL.LU R3, [R1+0x3110] ;  /* 0x0031100001037983 */ /* 0x000ea80000300800 */
[----:B------:R0:W-:Y:S04]  /*3cbd0*/  STL [R1+0x3c], R2 ;  /* 0x00003c0201007387 */ /* 0x0001e80000100800 */
[----:B0-----:R-:W3:Y:S01]  /*3cbe0*/  LDL.LU R2, [R1+0x30] ;  /* 0x0000300001027983 */ /* 0x001ee20000300800 */
[----:B--2---:R-:W-:-:S03]  /*3cbf0*/  FMNMX R3, R4, R3, !PT ;  /* 0x0000000304037209 */ /* 0x004fc60007800000 */
[----:B------:R-:W2:Y:S04]  /*3cc00*/  LDL.LU R4, [R1+0x310c] ;  /* 0x00310c0001047983 */ /* 0x000ea80000300800 */
[----:B------:R0:W-:Y:S04]  /*3cc10*/  STL [R1+0x38], R3 ;  /* 0x0000380301007387 */ /* 0x0001e80000100800 */
[----:B0-----:R-:W2:Y:S01]  /*3cc20*/  LDL.LU R3, [R1+0x34] ;  /* 0x0000340001037983 */ /* 0x001ea20000300800 */
[----:B---3--:R-:W-:-:S03]  /*3cc30*/  FMNMX R2, R2, R5, !PT ;  /* 0x0000000502027209 */ /* 0x008fc60007800000 */
[----:B------:R-:W0:Y:S04]  /*3cc40*/  SHFL.BFLY PT, R18, R11, 0x2, 0x1f ;  /* 0x0c401f000b127f89 */ /* 0x000e2800000e0000 */
[----:B------:R-:W1:Y:S04]  /*3cc50*/  SHFL.BFLY PT, R19, R10, 0x2, 0x1f ;  /* 0x0c401f000a137f89 */ /* 0x000e6800000e0000 */
[----:B------:R-:W3:Y:S04]  /*3cc60*/  SHFL.BFLY PT, R24, R9, 0x2, 0x1f ;  /* 0x0c401f0009187f89 */ /* 0x000ee800000e0000 */
[----:B------:R-:W4:Y:S04]  /*3cc70*/  SHFL.BFLY PT, R6, R23, 0x2, 0x1f ;  /* 0x0c401f0017067f89 */ /* 0x000f2800000e0000 */
[----:B------:R-:W5:Y:S01]  /*3cc80*/  SHFL.BFLY PT, R7, R22, 0x2, 0x1f ;  /* 0x0c401f0016077f89 */ /* 0x000f6200000e0000 */
[----:B0-----:R-:W-:-:S02]  /*3cc90*/  FMNMX R11, R11, R18, !PT ;  /* 0x000000120b0b7209 */ /* 0x001fc40007800000 */
[----:B-1----:R-:W-:Y:S02]  /*3cca0*/  FMNMX R10, R10, R19, !PT ;  /* 0x000000130a0a7209 */ /* 0x002fe40007800000 */
[----:B---3--:R-:W-:Y:S02]  /*3ccb0*/  FMNMX R9, R9, R24, !PT ;  /* 0x0000001809097209 */ /* 0x008fe40007800000 */
[----:B----4-:R-:W-:Y:S02]  /*3ccc0*/  FMNMX R23, R23, R6, !PT ;  /* 0x0000000617177209 */ /* 0x010fe40007800000 */
[----:B-----5:R-:W-:Y:S02]  /*3ccd0*/  FMNMX R22, R22, R7, !PT ;  /* 0x0000000716167209 */ /* 0x020fe40007800000 */
[----:B--2---:R-:W-:-:S05]  /*3cce0*/  FMNMX R3, R3, R4, !PT ;  /* 0x0000000403037209 */ /* 0x004fca0007800000 */
[----:B------:R0:W-:Y:S04]  /*3ccf0*/  STL [R1+0x34], R3 ;  /* 0x0000340301007387 */ /* 0x0001e80000100800 */
[----:B------:R-:W2:Y:S04]  /*3cd00*/  LDL R5, [R1+0x90] ;  /* 0x0000900001057983 */ /* 0x000ea80000100800 */
[----:B------:R1:W-:Y:S04]  /*3cd10*/  STL [R1+0x30], R2 ;  /* 0x0000300201007387 */ /* 0x0003e80000100800 */
[----:B------:R-:W3:Y:S04]  /*3cd20*/  LDL R4, [R1+0x78] ;  /* 0x0000780001047983 */ /* 0x000ee80000100800 */
[----:B0-----:R-:W4:Y:S04]  /*3cd30*/  LDL R3, [R1+0x7c] ;  /* 0x00007c0001037983 */ /* 0x001f280000100800 */
[----:B-1----:R-:W5:Y:S04]  /*3cd40*/  LDL R2, [R1+0x74] ;  /* 0x0000740001027983 */ /* 0x002f680000100800 */
[----:B------:R-:W-:Y:S04]  /*3cd50*/  STL [R1+0x30c4], R11 ;  /* 0x0030c40b01007387 */ /* 0x000fe80000100800 */
[----:B------:R-:W-:Y:S04]  /*3cd60*/  STL [R1+0x30c8], R10 ;  /* 0x0030c80a01007387 */ /* 0x000fe80000100800 */
[----:B------:R-:W-:Y:S04]  /*3cd70*/  STL [R1+0x30cc], R9 ;  /* 0x0030cc0901007387 */ /* 0x000fe80000100800 */
[----:B------:R-:W5:Y:S04]  /*3cd80*/  LDL R6, [R1+0x70] ;  /* 0x0000700001067983 */ /* 0x000f680000100800 */
[----:B------:R-:W5:Y:S04]  /*3cd90*/  LDL R7, [R1+0x6c] ;  /* 0x00006c0001077983 */ /* 0x000f680000100800 */
[----:B------:R-:W0:Y:S04]  /*3cda0*/  SHFL.BFLY PT, R25, R8, 0x2, 0x1f ;  /* 0x0c401f0008197f89 */ /* 0x000e2800000e0000 */
[----:B------:R-:W1:Y:S04]  /*3cdb0*/  SHFL.BFLY PT, R26, R21, 0x2, 0x1f ;  /* 0x0c401f00151a7f89 */ /* 0x000e6800000e0000 */
[----:B------:R-:W1:Y:S04]  /*3cdc0*/  SHFL.BFLY PT, R27, R20, 0x2, 0x1f ;  /* 0x0c401f00141b7f89 */ /* 0x000e6800000e0000 */
[----:B------:R-:W1:Y:S04]  /*3cdd0*/  SHFL.BFLY PT, R16, R15, 0x2, 0x1f ;  /* 0x0c401f000f107f89 */ /* 0x000e6800000e0000 */
[----:B------:R-:W1:Y:S04]  /*3cde0*/  SHFL.BFLY PT, R17, R14, 0x2, 0x1f ;  /* 0x0c401f000e117f89 */ /* 0x000e6800000e0000 */
[----:B------:R-:W1:Y:S04]  /*3cdf0*/  SHFL.BFLY PT, R28, R13, 0x2, 0x1f ;  /* 0x0c401f000d1c7f89 */ /* 0x000e6800000e0000 */
[----:B------:R-:W1:Y:S01]  /*3ce00*/  SHFL.BFLY PT, R29, R12, 0x2, 0x1f ;  /* 0x0c401f000c1d7f89 */ /* 0x000e6200000e0000 */
[----:B0-----:R-:W-:-:S02]  /*3ce10*/  FMNMX R8, R8, R25, !PT ;  /* 0x0000001908087209 */ /* 0x001fc40007800000 */
[----:B-1----:R-:W-:Y:S02]  /*3ce20*/  FMNMX R21, R21, R26, !PT ;  /* 0x0000001a15157209 */ /* 0x002fe40007800000 */
[----:B------:R-:W-:Y:S02]  /*3ce30*/  FMNMX R20, R20, R27, !PT ;  /* 0x0000001b14147209 */ /* 0x000fe40007800000 */
[----:B------:R-:W-:Y:S02]  /*3ce40*/  FMNMX R15, R15, R16, !PT ;  /* 0x000000100f0f7209 */ /* 0x000fe40007800000 */
[----:B------:R-:W-:Y:S01]  /*3ce50*/  FMNMX R14, R14, R17, !PT ;  /* 0x000000110e0e7209 */ /* 0x000fe20007800000 */
[----:B------:R-:W-:Y:S04]  /*3ce60*/  STL [R1+0x30d0], R8 ;  /* 0x0030d00801007387 */ /* 0x000fe80000100800 */
[----:B------:R-:W5:Y:S04]  /*3ce70*/  LDL R16, [R1+0x68] ;  /* 0x0000680001107983 */ /* 0x000f680000100800 */
[----:B------:R-:W5:Y:S01]  /*3ce80*/  LDL R17, [R1+0x64] ;  /* 0x0000640001117983 */ /* 0x000f620000100800 */
[----:B------:R-:W-:-:S03]  /*3ce90*/  FMNMX R13, R13, R28, !PT ;  /* 0x0000001c0d0d7209 */ /* 0x000fc60007800000 */
[----:B------:R0:W-:Y:S01]  /*3cea0*/  STL [R1+0x30d4], R21 ;  /* 0x0030d41501007387 */ /* 0x0001e20000100800 */
[----:B------:R-:W-:-:S03]  /*3ceb0*/  FMNMX R12, R12, R29, !PT ;  /* 0x0000001d0c0c7209 */ /* 0x000fc60007800000 */
[----:B0-----:R-:W5:Y:S04]  /*3cec0*/  LDL.LU R21, [R1+0x30] ;  /* 0x0000300001157983 */ /* 0x001f680000300800 */
[----:B------:R-:W-:Y:S04]  /*3ced0*/  STL [R1+0x30d8], R20 ;  /* 0x0030d81401007387 */ /* 0x000fe80000100800 */
[----:B------:R-:W5:Y:S04]  /*3cee0*/  LDL R18, [R1+0x60] ;  /* 0x0000600001127983 */ /* 0x000f680000100800 */
[----:B------:R0:W-:Y:S04]  /*3cef0*/  STL [R1+0x30dc], R13 ;  /* 0x0030dc0d01007387 */ /* 0x0001e80000100800 */
[----:B0-----:R-:W5:Y:S04]  /*3cf00*/  LDL.LU R13, [R1+0x34] ;  /* 0x00003400010d7983 */ /* 0x001f680000300800 */
[----:B------:R-:W5:Y:S04]  /*3cf10*/  LDL R19, [R1+0x58] ;  /* 0x0000580001137983 */ /* 0x000f680000100800 */
[----:B------:R-:W-:Y:S04]  /*3cf20*/  STL [R1+0x30e0], R12 ;  /* 0x0030e00c01007387 */ /* 0x000fe80000100800 */
[----:B------:R-:W5:Y:S04]  /*3cf30*/  LDL R24, [R1+0x50] ;  /* 0x0000500001187983 */ /* 0x000f680000100800 */
[----:B---3--:R-:W-:Y:S04]  /*3cf40*/  SHFL.BFLY PT, R4, R4, 0x2, 0x1f ;  /* 0x0c401f0004047f89 */ /* 0x008fe800000e0000 */
[----:B----4-:R-:W0:Y:S04]  /*3cf50*/  SHFL.BFLY PT, R3, R3, 0x2, 0x1f ;  /* 0x0c401f0003037f89 */ /* 0x010e2800000e0000 */
[----:B--2---:R-:W-:Y:S04]  /*3cf60*/  SHFL.BFLY PT, R29, R5, 0x2, 0x1f ;  /* 0x0c401f00051d7f89 */ /* 0x004fe800000e0000 */
[----:B-----5:R1:W2:Y:S04]  /*3cf70*/  SHFL.BFLY PT, R5, R2, 0x2, 0x1f ;  /* 0x0c401f0002057f89 */ /* 0x0202a800000e0000 */
[----:B------:R-:W3:Y:S04]  /*3cf80*/  SHFL.BFLY PT, R6, R6, 0x2, 0x1f ;  /* 0x0c401f0006067f89 */ /* 0x000ee800000e0000 */
[----:B------:R-:W4:Y:S04]  /*3cf90*/  SHFL.BFLY PT, R7, R7, 0x2, 0x1f ;  /* 0x0c401f0007077f89 */ /* 0x000f2800000e0000 */
[----:B0-----:R0:W-:Y:S04]  /*3cfa0*/  STL [R1+0x3108], R3 ;  /* 0x0031080301007387 */ /* 0x0011e80000100800 */
[----:B------:R-:W5:Y:S04]  /*3cfb0*/  LDL R25, [R1+0x54] ;  /* 0x0000540001197983 */ /* 0x000f680000100800 */
[----:B------:R-:W-:Y:S04]  /*3cfc0*/  STL [R1+0x3104], R4 ;  /* 0x0031040401007387 */ /* 0x000fe80000100800 */
[----:B------:R-:W5:Y:S04]  /*3cfd0*/  LDL R9, [R1+0x110] ;  /* 0x0001100001097983 */ /* 0x000f680000100800 */
[----:B------:R-:W5:Y:S04]  /*3cfe0*/  LDL R8, [R1+0x5c] ;  /* 0x00005c0001087983 */ /* 0x000f680000100800 */
[----:B------:R-:W5:Y:S04]  /*3cff0*/  LDL R10, [R1+0x3c] ;  /* 0x00003c00010a7983 */ /* 0x000f680000100800 */
[----:B------:R-:W5:Y:S04]  /*3d000*/  LDL R11, [R1+0x38] ;  /* 0x00003800010b7983 */ /* 0x000f680000100800 */
[----:B-1----:R-:W5:Y:S04]  /*3d010*/  LDL R2, [R1+0x114] ;  /* 0x0001140001027983 */ /* 0x002f680000100800 */
[----:B--2---:R-:W-:Y:S04]  /*3d020*/  STL [R1+0x3100], R5 ;  /* 0x0031000501007387 */ /* 0x004fe80000100800 */
[----:B---3--:R-:W-:Y:S04]  /*3d030*/  STL [R1+0x30fc], R6 ;  /* 0x0030fc0601007387 */ /* 0x008fe80000100800 */
[----:B----4-:R-:W-:Y:S04]  /*3d040*/  STL [R1+0x30f8], R7 ;  /* 0x0030f80701007387 */ /* 0x010fe80000100800 */
[----:B0-----:R-:W2:Y:S04]  /*3d050*/  LDL.LU R3, [R1+0x90] ;  /* 0x0000900001037983 */ /* 0x001ea80000300800 */
[----:B------:R-:W0:Y:S04]  /*3d060*/  SHFL.BFLY PT, R16, R16, 0x2, 0x1f ;  /* 0x0c401f0010107f89 */ /* 0x000e2800000e0000 */
[----:B------:R-:W1:Y:S04]  /*3d070*/  SHFL.BFLY PT, R17, R17, 0x2, 0x1f ;  /* 0x0c401f0011117f89 */ /* 0x000e6800000e0000 */
[----:B------:R-:W3:Y:S04]  /*3d080*/  SHFL.BFLY PT, R18, R18, 0x2, 0x1f ;  /* 0x0c401f0012127f89 */ /* 0x000ee800000e0000 */
[----:B------:R-:W4:Y:S04]  /*3d090*/  SHFL.BFLY PT, R19, R19, 0x2, 0x1f ;  /* 0x0c401f0013137f89 */ /* 0x000f2800000e0000 */
[----:B------:R-:W3:Y:S04]  /*3d0a0*/  SHFL.BFLY PT, R24, R24, 0x2, 0x1f ;  /* 0x0c401f0018187f89 */ /* 0x000ee800000e0000 */
[----:B0-----:R0:W-:Y:S04]  /*3d0b0*/  STL [R1+0x30f4], R16 ;  /* 0x0030f41001007387 */ /* 0x0011e80000100800 */
[----:B------:R-:W2:Y:S04]  /*3d0c0*/  LDL.LU R4, [R1+0x7c] ;  /* 0x00007c0001047983 */ /* 0x000ea80000300800 */
[----:B------:R-:W2:Y:S04]  /*3d0d0*/  LDL.LU R5, [R1+0x78] ;  /* 0x0000780001057983 */ /* 0x000ea80000300800 */
[----:B-1----:R1:W-:Y:S04]  /*3d0e0*/  STL [R1+0x30f0], R17 ;  /* 0x0030f01101007387 */ /* 0x0023e80000100800 */
[----:B------:R-:W2:Y:S04]  /*3d0f0*/  LDL.LU R6, [R1+0x74] ;  /* 0x0000740001067983 */ /* 0x000ea80000300800 */
[----:B------:R-:W2:Y:S04]  /*3d100*/  LDL.LU R7, [R1+0x70] ;  /* 0x0000700001077983 */ /* 0x000ea80000300800 */
[----:B---3--:R3:W-:Y:S04]  /*3d110*/  STL [R1+0x30ec], R18 ;  /* 0x0030ec1201007387 */ /* 0x0087e80000100800 */
[----:B0-----:R-:W2:Y:S04]  /*3d120*/  LDL.LU R16, [R1+0x6c] ;  /* 0x00006c0001107983 */ /* 0x001ea80000300800 */
[----:B-1----:R-:W2:Y:S04]  /*3d130*/  LDL.LU R17, [R1+0x68] ;  /* 0x0000680001117983 */ /* 0x002ea80000300800 */
[----:B----4-:R0:W-:Y:S04]  /*3d140*/  STL [R1+0x30e8], R19 ;  /* 0x0030e81301007387 */ /* 0x0101e80000100800 */
[----:B---3--:R-:W3:Y:S04]  /*3d150*/  LDL.LU R18, [R1+0x64] ;  /* 0x0000640001127983 */ /* 0x008ee80000300800 */
[----:B0-----:R-:W4:Y:S04]  /*3d160*/  LDL.LU R19, [R1+0x60] ;  /* 0x0000600001137983 */ /* 0x001f280000300800 */
[----:B------:R0:W-:Y:S04]  /*3d170*/  STL [R1+0x30e4], R24 ;  /* 0x0030e41801007387 */ /* 0x0001e80000100800 */
[----:B0-----:R-:W3:Y:S04]  /*3d180*/  LDL.LU R24, [R1+0x58] ;  /* 0x0000580001187983 */ /* 0x001ee80000300800 */
[----:B-----5:R-:W-:Y:S04]  /*3d190*/  SHFL.BFLY PT, R27, R9, 0x2, 0x1f ;  /* 0x0c401f00091b7f89 */ /* 0x020fe800000e0000 */
[----:B------:R-:W-:Y:S04]  /*3d1a0*/  SHFL.BFLY PT, R26, R8, 0x2, 0x1f ;  /* 0x0c401f00081a7f89 */ /* 0x000fe800000e0000 */
[----:B------:R-:W0:Y:S04]  /*3d1b0*/  SHFL.BFLY PT, R9, R10, 0x1, 0x1f ;  /* 0x0c201f000a097f89 */ /* 0x000e2800000e0000 */
[----:B------:R-:W1:Y:S01]  /*3d1c0*/  SHFL.BFLY PT, R8, R11, 0x1, 0x1f ;  /* 0x0c201f000b087f89 */ /* 0x000e6200000e0000 */
[----:B--2---:R-:W-:-:S03]  /*3d1d0*/  FMNMX R29, R3, R29, !PT ;  /* 0x0000001d031d7209 */ /* 0x004fc60007800000 */
[----:B0-----:R-:W-:Y:S04]  /*3d1e0*/  STL [R1+0x1c], R9 ;  /* 0x00001c0901007387 */ /* 0x001fe80000100800 */
[----:B-1----:R-:W-:Y:S04]  /*3d1f0*/  STL [R1+0x18], R8 ;  /* 0x0000180801007387 */ /* 0x002fe80000100800 */
[----:B------:R-:W2:Y:S04]  /*3d200*/  LDL.LU R3, [R1+0x3108] ;  /* 0x0031080001037983 */ /* 0x000ea80000300800 */
[----:B------:R0:W-:Y:S04]  /*3d210*/  STL [R1+0x9c], R29 ;  /* 0x00009c1d01007387 */ /* 0x0001e80000100800 */
[----:B0-----:R-:W5:Y:S01]  /*3d220*/  LDL.LU R29, [R1+0x50] ;  /* 0x00005000011d7983 */ /* 0x001f620000300800 */
[----:B--2---:R-:W-:-:S03]  /*3d230*/  FMNMX R3, R4, R3, !PT ;  /* 0x0000000304037209 */ /* 0x004fc60007800000 */
[----:B------:R-:W2:Y:S04]  /*3d240*/  LDL.LU R4, [R1+0x3104] ;  /* 0x0031040001047983 */ /* 0x000ea80000300800 */
[----:B------:R0:W-:Y:S04]  /*3d250*/  STL [R1+0x98], R3 ;  /* 0x0000980301007387 */ /* 0x0001e80000100800 */
[----:B0-----:R-:W3:Y:S01]  /*3d260*/  LDL.LU R3, [R1+0x38] ;  /* 0x0000380001037983 */ /* 0x001ee20000300800 */
        /* <DEDUP_REMOVED lines=17> */
[----:B------:R-:W3:Y:S04]  /*3d380*/  LDL.LU R17, [R1+0x30f0] ;  /* 0x0030f00001117983 */ /* 0x000ee80000300800 */
[----:B------:R0:W-:Y:S04]  /*3d390*/  STL [R1+0x74], R16 ;  /* 0x0000741001007387 */ /* 0x0001e80000100800 */
[----:B0-----:R-:W2:Y:S01]  /*3d3a0*/  LDL.LU R16, [R1+0x110] ;  /* 0x0001100001107983 */ /* 0x001ea20000300800 */
[----:B---3--:R-:W-:-:S03]  /*3d3b0*/  FMNMX R17, R18, R17, !PT ;  /* 0x0000001112117209 */ /* 0x008fc60007800000 */
[----:B------:R-:W4:Y:S04]  /*3d3c0*/  LDL.LU R18, [R1+0x30ec] ;  /* 0x0030ec0001127983 */ /* 0x000f280000300800 */
[----:B------:R0:W-:Y:S04]  /*3d3d0*/  STL [R1+0x70], R17 ;  /* 0x0000701101007387 */ /* 0x0001e80000100800 */
[----:B0-----:R-:W3:Y:S01]  /*3d3e0*/  LDL.LU R17, [R1+0x5c] ;  /* 0x00005c0001117983 */ /* 0x001ee20000300800 */
[----:B----4-:R-:W-:-:S03]  /*3d3f0*/  FMNMX R18, R19, R18, !PT ;  /* 0x0000001213127209 */ /* 0x010fc60007800000 */
[----:B------:R-:W4:Y:S04]  /*3d400*/  LDL.LU R19, [R1+0x30e8] ;  /* 0x0030e80001137983 */ /* 0x000f280000300800 */
[----:B------:R0:W-:Y:S04]  /*3d410*/  STL [R1+0x6c], R18 ;  /* 0x00006c1201007387 */ /* 0x0001e80000100800 */
[----:B0-----:R-:W2:Y:S04]  /*3d420*/  LDL.LU R18, [R1+0x54] ;  /* 0x0000540001127983 */ /* 0x001ea80000300800 */
[----:B------:R-:W2:Y:S04]  /*3d430*/  SHFL.BFLY PT, R25, R25, 0x2, 0x1f ;  /* 0x0c401f0019197f89 */ /* 0x000ea800000e0000 */
[----:B------:R-:W0:Y:S04]  /*3d440*/  SHFL.BFLY PT, R28, R2, 0x2, 0x1f ;  /* 0x0c401f00021c7f89 */ /* 0x000e2800000e0000 */
[----:B------:R-:W1:Y:S01]  /*3d450*/  SHFL.BFLY PT, R2, R0, 0x2, 0x1f ;  /* 0x0c401f0000027f89 */ /* 0x000e6200000e0000 */
[----:B----4-:R-:W-:-:S03]  /*3d460*/  FMNMX R19, R24, R19, !PT ;  /* 0x0000001318137209 */ /* 0x010fc60007800000 */
[----:B------:R-:W5:Y:S04]  /*3d470*/  LDL.LU R24, [R1+0x30e4] ;  /* 0x0030e40001187983 */ /* 0x000f680000300800 */
[----:B------:R-:W4:Y:S04]  /*3d480*/  SHFL.BFLY PT, R12, R13, 0x1, 0x1f ;  /* 0x0c201f000d0c7f89 */ /* 0x000f2800000e0000 */
[----:B------:R-:W-:Y:S04]  /*3d490*/  SHFL.BFLY PT, R20, R21, 0x1, 0x1f ;  /* 0x0c201f0015147f89 */ /* 0x000fe800000e0000 */
[----:B------:R-:W1:Y:S04]  /*3d4a0*/  SHFL.BFLY PT, R8, R23, 0x1, 0x1f ;  /* 0x0c201f0017087f89 */ /* 0x000e6800000e0000 */
[----:B------:R-:W4:Y:S04]  /*3d4b0*/  SHFL.BFLY PT, R9, R22, 0x1, 0x1f ;  /* 0x0c201f0016097f89 */ /* 0x000f2800000e0000 */
[----:B------:R-:W4:Y:S04]  /*3d4c0*/  SHFL.BFLY PT, R10, R15, 0x1, 0x1f ;  /* 0x0c201f000f0a7f89 */ /* 0x000f2800000e0000 */
[----:B------:R-:W4:Y:S01]  /*3d4d0*/  SHFL.BFLY PT, R11, R14, 0x1, 0x1f ;  /* 0x0c201f000e0b7f89 */ /* 0x000f2200000e0000 */
[----:B---3--:R-:W-:-:S02]  /*3d4e0*/  FMNMX R17, R17, R26, !PT ;  /* 0x0000001a11117209 */ /* 0x008fc40007800000 */
[----:B--2---:R-:W-:Y:S02]  /*3d4f0*/  FMNMX R18, R18, R25, !PT ;  /* 0x0000001912127209 */ /* 0x004fe40007800000 */
[----:B------:R-:W-:Y:S01]  /*3d500*/  FMNMX R16, R16, R27, !PT ;  /* 0x0000001b10107209 */ /* 0x000fe20007800000 */
[----:B------:R-:W-:Y:S01]  /*3d510*/  STL [R1+0x68], R19 ;  /* 0x0000681301007387 */ /* 0x000fe20000100800 */
[----:B0-----:R-:W-:-:S03]  /*3d520*/  FMNMX R7, R7, R28, !PT ;  /* 0x0000001c07077209 */ /* 0x001fc60007800000 */
[----:B------:R-:W-:Y:S01]  /*3d530*/  STL [R1+0x60], R18 ;  /* 0x0000601201007387 */ /* 0x000fe20000100800 */
[----:B------:R-:W-:Y:S02]  /*3d540*/  FMNMX R5, R5, R6, !PT ;  /* 0x0000000605057209 */ /* 0x000fe40007800000 */
[----:B-1----:R-:W-:Y:S02]  /*3d550*/  FMNMX R0, R0, R2, !PT ;  /* 0x0000000200007209 */ /* 0x002fe40007800000 */
[----:B------:R-:W-:Y:S02]  /*3d560*/  FMNMX R2, R3, R4, !PT ;  /* 0x0000000403027209 */ /* 0x000fe40007800000 */
[----:B----4-:R-:W-:Y:S02]  /*3d570*/  FMNMX R3, R13, R12, !PT ;  /* 0x0000000c0d037209 */ /* 0x010fe40007800000 */
[----:B------:R-:W-:Y:S02]  /*3d580*/  FMNMX R23, R23, R8, !PT ;  /* 0x0000000817177209 */ /* 0x000fe40007800000 */
[----:B------:R-:W-:-:S02]  /*3d590*/  FMNMX R22, R22, R9, !PT ;  /* 0x0000000916167209 */ /* 0x000fc40007800000 */
[----:B------:R-:W-:Y:S02]  /*3d5a0*/  FMNMX R15, R15, R10, !PT ;  /* 0x0000000a0f0f7209 */ /* 0x000fe40007800000 */
[----:B------:R-:W-:Y:S02]  /*3d5b0*/  FMNMX R14, R14, R11, !PT ;  /* 0x0000000b0e0e7209 */ /* 0x000fe40007800000 */
[----:B-----5:R-:W-:-:S05]  /*3d5c0*/  FMNMX R29, R29, R24, !PT ;  /* 0x000000181d1d7209 */ /* 0x020fca0007800000 */
[----:B------:R-:W-:Y:S04]  /*3d5d0*/  STL [R1+0x64], R29 ;  /* 0x0000641d01007387 */ /* 0x000fe80000100800 */
[----:B------:R-:W-:Y:S04]  /*3d5e0*/  STL [R1+0x5c], R17 ;  /* 0x00005c1101007387 */ /* 0x000fe80000100800 */
[----:B------:R-:W-:Y:S04]  /*3d5f0*/  STL [R1+0x58], R16 ;  /* 0x0000581001007387 */ /* 0x000fe80000100800 */
[----:B------:R-:W-:Y:S04]  /*3d600*/  STL [R1+0x54], R7 ;  /* 0x0000540701007387 */ /* 0x000fe80000100800 */
[----:B------:R-:W-:Y:S04]  /*3d610*/  STL [R1+0x110], R5 ;  /* 0x0001100501007387 */ /* 0x000fe80000100800 */
[----:B------:R-:W2:Y:S04]  /*3d620*/  LDL.LU R12, [R1+0x30e0] ;  /* 0x0030e000010c7983 */ /* 0x000ea80000300800 */
[----:B------:R0:W-:Y:S04]  /*3d630*/  STL [R1+0x3c], R2 ;  /* 0x00003c0201007387 */ /* 0x0001e80000100800 */
[----:B------:R-:W3:Y:S04]  /*3d640*/  LDL.LU R13, [R1+0x30dc] ;  /* 0x0030dc00010d7983 */ /* 0x000ee80000300800 */
[----:B------:R-:W-:Y:S04]  /*3d650*/  STL [R1+0x50], R0 ;  /* 0x0000500001007387 */ /* 0x000fe80000100800 */
[----:B------:R1:W-:Y:S01]  /*3d660*/  STL [R1+0x38], R3 ;  /* 0x0000380301007387 */ /* 0x0003e20000100800 */
[----:B0-----:R-:W-:-:S03]  /*3d670*/  FMNMX R2, R21, R20, !PT ;  /* 0x0000001415027209 */ /* 0x001fc60007800000 */
[----:B------:R-:W4:Y:S04]  /*3d680*/  LDL.LU R20, [R1+0x30d8] ;  /* 0x0030d80001147983 */ /* 0x000f280000300800 */
[----:B------:R-:W5:Y:S04]  /*3d690*/  LDL.LU R21, [R1+0x30d4] ;  /* 0x0030d40001157983 */ /* 0x000f680000300800 */
[----:B------:R-:W2:Y:S04]  /*3d6a0*/  LDL.LU R8, [R1+0x30d0] ;  /* 0x0030d00001087983 */ /* 0x000ea80000300800 */
[----:B------:R-:W-:Y:S04]  /*3d6b0*/  STL [R1+0x34], R2 ;  /* 0x0000340201007387 */ /* 0x000fe80000100800 */
[----:B------:R-:W-:Y:S04]  /*3d6c0*/  STL [R1+0x3068], R23 ;  /* 0x0030681701007387 */ /* 0x000fe80000100800 */
[----:B------:R-:W2:Y:S04]  /*3d6d0*/  LDL.LU R9, [R1+0x30cc] ;  /* 0x0030cc0001097983 */ /* 0x000ea80000300800 */
[----:B------:R-:W-:Y:S04]  /*3d6e0*/  STL [R1+0x306c], R22 ;  /* 0x00306c1601007387 */ /* 0x000fe80000100800 */
[----:B------:R-:W2:Y:S04]  /*3d6f0*/  LDL.LU R10, [R1+0x30c8] ;  /* 0x0030c800010a7983 */ /* 0x000ea80000300800 */
[----:B------:R-:W-:Y:S04]  /*3d700*/  STL [R1+0x3070], R15 ;  /* 0x0030700f01007387 */ /* 0x000fe80000100800 */
[----:B------:R-:W2:Y:S04]  /*3d710*/  LDL.LU R11, [R1+0x30c4] ;  /* 0x0030c400010b7983 */ /* 0x000ea80000300800 */
[----:B-1----:R-:W2:Y:S04]  /*3d720*/  LDL R3, [R1+0x9c] ;  /* 0x00009c0001037983 */ /* 0x002ea80000100800 */
[----:B------:R-:W2:Y:S04]  /*3d730*/  LDL R4, [R1+0x98] ;  /* 0x0000980001047983 */ /* 0x000ea80000100800 */
[----:B------:R-:W2:Y:S04]  /*3d740*/  LDL R5, [R1+0x94] ;  /* 0x0000940001057983 */ /* 0x000ea80000100800 */
[----:B------:R-:W2:Y:S04]  /*3d750*/  LDL R6, [R1+0x90] ;  /* 0x0000900001067983 */ /* 0x000ea80000100800 */
[----:B------:R0:W-:Y:S04]  /*3d760*/  STL [R1+0x3074], R14 ;  /* 0x0030740e01007387 */ /* 0x0001e80000100800 */
[----:B0-----:R-:W2:Y:S04]  /*3d770*/  LDL.LU R14, [R1+0x110] ;  /* 0x00011000010e7983 */ /* 0x001ea80000300800 */
[----:B--2---:R0:W-:Y:S04]  /*3d780*/  STL [R1+0x307c], R14 ;  /* 0x00307c0e01007387 */ /* 0x0041e80000100800 */
[----:B0-----:R-:W2:Y:S04]  /*3d790*/  LDL.LU R14, [R1+0x54] ;  /* 0x00005400010e7983 */ /* 0x001ea80000300800 */
[----:B------:R-:W2:Y:S04]  /*3d7a0*/  LDL.LU R15, [R1+0x3c] ;  /* 0x00003c00010f7983 */ /* 0x000ea80000300800 */
[----:B--2---:R0:W-:Y:S04]  /*3d7b0*/  STL [R1+0x3084], R15 ;  /* 0x0030840f01007387 */ /* 0x0041e80000100800 */
[----:B0-----:R-:W2:Y:S04]  /*3d7c0*/  LDL.LU R15, [R1+0x5c] ;  /* 0x00005c00010f7983 */ /* 0x001ea80000300800 */
[----:B------:R-:W2:Y:S04]  /*3d7d0*/  LDL.LU R22, [R1+0x38] ;  /* 0x0000380001167983 */ /* 0x000ea80000300800 */
[----:B------:R-:W0:Y:S04]  /*3d7e0*/  SHFL.BFLY PT, R2, R10, 0x1, 0x1f ;  /* 0x0c201f000a027f89 */ /* 0x000e2800000e0000 */
[----:B--2---:R1:W-:Y:S04]  /*3d7f0*/  STL [R1+0x3080], R22 ;  /* 0x0030801601007387 */ /* 0x0043e80000100800 */
[----:B-1----:R-:W2:Y:S04]  /*3d800*/  LDL.LU R22, [R1+0x58] ;  /* 0x0000580001167983 */ /* 0x002ea80000300800 */
[----:B------:R-:W2:Y:S04]  /*3d810*/  LDL.LU R23, [R1+0x34] ;  /* 0x0000340001177983 */ /* 0x000ea80000300800 */
[----:B--2---:R1:W-:Y:S04]  /*3d820*/  STL [R1+0x3088], R23 ;  /* 0x0030881701007387 */ /* 0x0043e80000100800 */
[----:B-1----:R-:W2:Y:S04]  /*3d830*/  LDL.LU R23, [R1+0x60] ;  /* 0x0000600001177983 */ /* 0x002ea80000300800 */
[----:B------:R-:W2:Y:S04]  /*3d840*/  LDL R7, [R1+0x7c] ;  /* 0x00007c0001077983 */ /* 0x000ea80000100800 */
[----:B------:R-:W-:Y:S04]  /*3d850*/  STL [R1+0x30c0], R10 ;  /* 0x0030c00a01007387 */ /* 0x000fe80000100800 */
[----:B0-----:R-:W-:Y:S04]  /*3d860*/  STL [R1+0x14], R2 ;  /* 0x0000140201007387 */ /* 0x001fe80000100800 */
[----:B------:R-:W0:Y:S04]  /*3d870*/  SHFL.BFLY PT, R2, R9, 0x1, 0x1f ;  /* 0x0c201f0009027f89 */ /* 0x000e2800000e0000 */
[----:B------:R-:W2:Y:S04]  /*3d880*/  LDL R16, [R1+0x78] ;  /* 0x0000780001107983 */ /* 0x000ea80000100800 */
[----:B------:R-:W-:Y:S04]  /*3d890*/  STL [R1+0x30bc], R9 ;  /* 0x0030bc0901007387 */ /* 0x000fe80000100800 */
[----:B------:R-:W1:Y:S04]  /*3d8a0*/  SHFL.BFLY PT, R9, R8, 0x1, 0x1f ;  /* 0x0c201f0008097f89 */ /* 0x000e6800000e0000 */
[----:B0-----:R-:W-:Y:S04]  /*3d8b0*/  STL [R1+0x10], R2 ;  /* 0x0000100201007387 */ /* 0x001fe80000100800 */
[----:B-----5:R-:W0:Y:S04]  /*3d8c0*/  SHFL.BFLY PT, R2, R21, 0x1, 0x1f ;  /* 0x0c201f0015027f89 */ /* 0x020e2800000e0000 */
[----:B------:R-:W-:Y:S04]  /*3d8d0*/  STL [R1+0x30b8], R8 ;  /* 0x0030b80801007387 */ /* 0x000fe80000100800 */
[----:B-1----:R-:W-:Y:S04]  /*3d8e0*/  STL [R1+0xc], R9 ;  /* 0x00000c0901007387 */ /* 0x002fe80000100800 */
[----:B------:R-:W5:Y:S04]  /*3d8f0*/  LDL R17, [R1+0x74] ;  /* 0x0000740001117983 */ /* 0x000f680000100800 */
[----:B------:R-:W5:Y:S04]  /*3d900*/  LDL R18, [R1+0x70] ;  /* 0x0000700001127983 */ /* 0x000f680000100800 */
[----:B0-----:R-:W-:Y:S04]  /*3d910*/  STL [R1+0x8], R2 ;  /* 0x0000080201007387 */ /* 0x001fe80000100800 */
[----:B----4-:R-:W0:Y:S04]  /*3d920*/  SHFL.BFLY PT, R2, R20, 0x1, 0x1f ;  /* 0x0c201f0014027f89 */ /* 0x010e2800000e0000 */
[----:B------:R-:W-:Y:S04]  /*3d930*/  STL [R1+0x30b4], R21 ;  /* 0x0030b41501007387 */ /* 0x000fe80000100800 */
[----:B------:R-:W4:Y:S04]  /*3d940*/  LDL R19, [R1+0x6c] ;  /* 0x00006c0001137983 */ /* 0x000f280000100800 */
[----:B------:R-:W-:Y:S04]  /*3d950*/  STL [R1+0x30b0], R20 ;  /* 0x0030b01401007387 */ /* 0x000fe80000100800 */
[----:B0-----:R-:W-:Y:S04]  /*3d960*/  STL [R1+0x4], R2 ;  /* 0x0000040201007387 */ /* 0x001fe80000100800 */
[----:B------:R-:W4:Y:S04]  /*3d970*/  LDL R24, [R1+0x68] ;  /* 0x0000680001187983 */ /* 0x000f280000100800 */
[----:B---3--:R-:W0:Y:S04]  /*3d980*/  SHFL.BFLY PT, R2, R13, 0x1, 0x1f ;  /* 0x0c201f000d027f89 */ /* 0x008e2800000e0000 */
[----:B------:R-:W1:Y:S04]  /*3d990*/  SHFL.BFLY PT, R4, R4, 0x1, 0x1f ;  /* 0x0c201f0004047f89 */ /* 0x000e6800000e0000 */
[----:B------:R-:W3:Y:S04]  /*3d9a0*/  SHFL.BFLY PT, R6, R6, 0x1, 0x1f ;  /* 0x0c201f0006067f89 */ /* 0x000ee800000e0000 */
[----:B------:R-:W3:Y:S04]  /*3d9b0*/  SHFL.BFLY PT, R25, R11, 0x1, 0x1f ;  /* 0x0c201f000b197f89 */ /* 0x000ee800000e0000 */
[----:B------:R1:W-:Y:S04]  /*3d9c0*/  STL [R1+0x30ac], R13 ;  /* 0x0030ac0d01007387 */ /* 0x0003e80000100800 */
[----:B0-----:R-:W-:Y:S04]  /*3d9d0*/  STL [R1], R2 ;  /* 0x0000000201007387 */ /* 0x001fe80000100800 */
[----:B------:R-:W-:Y:S04]  /*3d9e0*/  STL [R1+0x30a8], R12 ;  /* 0x0030a80c01007387 */ /* 0x000fe80000100800 */
[----:B-1----:R-:W-:Y:S04]  /*3d9f0*/  STL [R1+0x30a4], R4 ;  /* 0x0030a40401007387 */ /* 0x002fe80000100800 */
[----:B------:R-:W4:Y:S04]  /*3da00*/  LDL.LU R9, [R1+0x14] ;  /* 0x0000140001097983 */ /* 0x000f280000300800 */
[----:B------:R-:W4:Y:S04]  /*3da10*/  LDL.LU R8, [R1+0x10] ;  /* 0x0000100001087983 */ /* 0x000f280000300800 */
[----:B------:R-:W4:Y:S04]  /*3da20*/  LDL.LU R21, [R1+0xc] ;  /* 0x00000c0001157983 */ /* 0x000f280000300800 */
[----:B------:R-:W4:Y:S04]  /*3da30*/  LDL.LU R20, [R1+0x8] ;  /* 0x0000080001147983 */ /* 0x000f280000300800 */
[----:B------:R0:W-:Y:S04]  /*3da40*/  SHFL.BFLY PT, R2, R12, 0x1, 0x1f ;  /* 0x0c201f000c027f89 */ /* 0x0001e800000e0000 */
[----:B------:R-:W4:Y:S04]  /*3da50*/  LDL.LU R13, [R1+0x4] ;  /* 0x00000400010d7983 */ /* 0x000f280000300800 */
[----:B0-----:R-:W4:Y:S04]  /*3da60*/  LDL.LU R12, [R1] ;  /* 0x00000000010c7983 */ /* 0x001f280000300800 */
[----:B---3--:R-:W-:Y:S04]  /*3da70*/  STL [R1+0x30a0], R6 ;  /* 0x0030a00601007387 */ /* 0x008fe80000100800 */
[----:B------:R-:W3:Y:S01]  /*3da80*/  LDL.LU R4, [R1+0x9c] ;  /* 0x00009c0001047983 */ /* 0x000ee20000300800 */
[----:B------:R-:W-:-:S04]  /*3da90*/  MOV R10, R25 ;  /* 0x00000019000a7202 */ /* 0x000fc80000000f00 */
[----:B------:R-:W-:Y:S01]  /*3daa0*/  FMNMX R11, R11, R10, !PT ;  /* 0x0000000a0b0b7209 */ /* 0x000fe20007800000 */
[----:B--2---:R-:W0:Y:S04]  /*3dab0*/  SHFL.BFLY PT, R7, R7, 0x1, 0x1f ;  /* 0x0c201f0007077f89 */ /* 0x004e2800000e0000 */
[----:B------:R-:W1:Y:S04]  /*3dac0*/  SHFL.BFLY PT, R16, R16, 0x1, 0x1f ;  /* 0x0c201f0010107f89 */ /* 0x000e6800000e0000 */
[----:B-----5:R-:W2:Y:S04]  /*3dad0*/  SHFL.BFLY PT, R18, R18, 0x1, 0x1f ;  /* 0x0c201f0012127f89 */ /* 0x020ea800000e0000 */
[----:B0-----:R0:W-:Y:S04]  /*3dae0*/  STL [R1+0x309c], R7 ;  /* 0x00309c0701007387 */ /* 0x0011e80000100800 */
[----:B------:R-:W5:Y:S04]  /*3daf0*/  LDL.LU R6, [R1+0x94] ;  /* 0x0000940001067983 */ /* 0x000f680000300800 */
[----:B0-----:R-:W3:Y:S04]  /*3db00*/  LDL.LU R7, [R1+0x90] ;  /* 0x0000900001077983 */ /* 0x001ee80000300800 */
[----:B----4-:R-:W0:Y:S04]  /*3db10*/  SHFL.BFLY PT, R19, R19, 0x1, 0x1f ;  /* 0x0c201f0013137f89 */ /* 0x010e2800000e0000 */
[----:B-1----:R1:W-:Y:S04]  /*3db20*/  STL [R1+0x3098], R16 ;  /* 0x0030981001007387 */ /* 0x0023e80000100800 */
[----:B-1----:R-:W4:Y:S04]  /*3db30*/  LDL.LU R16, [R1+0x7c] ;  /* 0x00007c0001107983 */ /* 0x002f280000300800 */
[----:B------:R-:W1:Y:S04]  /*3db40*/  SHFL.BFLY PT, R24, R24, 0x1, 0x1f ;  /* 0x0c201f0018187f89 */ /* 0x000e6800000e0000 */
[----:B--2---:R2:W-:Y:S04]  /*3db50*/  STL [R1+0x3094], R18 ;  /* 0x0030941201007387 */ /* 0x0045e80000100800 */
[----:B--2---:R-:W2:Y:S04]  /*3db60*/  LDL.LU R18, [R1+0x74] ;  /* 0x0000740001127983 */ /* 0x004ea80000300800 */
[----:B0-----:R0:W-:Y:S04]  /*3db70*/  STL [R1+0x3090], R19 ;  /* 0x0030901301007387 */ /* 0x0011e80000100800 */
[----:B0-----:R-:W2:Y:S04]  /*3db80*/  LDL.LU R19, [R1+0x70] ;  /* 0x0000700001137983 */ /* 0x001ea80000300800 */
[----:B-1----:R0:W-:Y:S04]  /*3db90*/  STL [R1+0x308c], R24 ;  /* 0x00308c1801007387 */ /* 0x0021e80000100800 */
[----:B0-----:R-:W2:Y:S04]  /*3dba0*/  LDL.LU R24, [R1+0x6c] ;  /* 0x00006c0001187983 */ /* 0x001ea80000300800 */
[----:B------:R-:W2:Y:S02]  /*3dbb0*/  LDL.LU R10, [R1+0x30c0] ;  /* 0x0030c000010a7983 */ /* 0x000ea40000300800 */
[----:B--2---:R-:W-:-:S02]  /*3dbc0*/  FMNMX R10, R10, R9, !PT ;  /* 0x000000090a0a7209 */ /* 0x004fc40007800000 */
[----:B------:R-:W2:Y:S02]  /*3dbd0*/  LDL.LU R9, [R1+0x30bc] ;  /* 0x0030bc0001097983 */ /* 0x000ea40000300800 */
[----:B--2---:R-:W-:Y:S02]  /*3dbe0*/  FMNMX R9, R9, R8, !PT ;  /* 0x0000000809097209 */ /* 0x004fe40007800000 */
[----:B------:R-:W2:Y:S02]  /*3dbf0*/  LDL.LU R8, [R1+0x30b8] ;  /* 0x0030b80001087983 */ /* 0x000ea40000300800 */
[----:B--2---:R-:W-:Y:S02]  /*3dc00*/  FMNMX R8, R8, R21, !PT ;  /* 0x0000001508087209 */ /* 0x004fe40007800000 */
[----:B------:R-:W2:Y:S02]  /*3dc10*/  LDL.LU R21, [R1+0x30b4] ;  /* 0x0030b40001157983 */ /* 0x000ea40000300800 */
[----:B--2---:R-:W-:-:S02]  /*3dc20*/  FMNMX R21, R21, R20, !PT ;  /* 0x0000001415157209 */ /* 0x004fc40007800000 */
[----:B------:R-:W2:Y:S02]  /*3dc30*/  LDL.LU R20, [R1+0x30b0] ;  /* 0x0030b00001147983 */ /* 0x000ea40000300800 */
[----:B--2---:R-:W-:Y:S02]  /*3dc40*/  FMNMX R20, R20, R13, !PT ;  /* 0x0000000d14147209 */ /* 0x004fe40007800000 */
[----:B------:R-:W2:Y:S04]  /*3dc50*/  LDL.LU R13, [R1+0x30ac] ;  /* 0x0030ac00010d7983 */ /* 0x000ea80000300800 */
[----:B------:R-:W3:Y:S01]  /*3dc60*/  SHFL.BFLY PT, R3, R3, 0x1, 0x1f ;  /* 0x0c201f0003037f89 */ /* 0x000ee200000e0000 */
[----:B--2---:R-:W-:-:S03]  /*3dc70*/  FMNMX R13, R13, R12, !PT ;  /* 0x0000000c0d0d7209 */ /* 0x004fc60007800000 */
[----:B------:R-:W2:Y:S01]  /*3dc80*/  LDL.LU R12, [R1+0x30a8] ;  /* 0x0030a800010c7983 */ /* 0x000ea20000300800 */
[----:B---3--:R-:W-:-:S03]  /*3dc90*/  FMNMX R3, R4, R3, !PT ;  /* 0x0000000304037209 */ /* 0x008fc60007800000 */
[----:B------:R-:W5:Y:S01]  /*3dca0*/  SHFL.BFLY PT, R5, R5, 0x1, 0x1f ;  /* 0x0c201f0005057f89 */ /* 0x000f6200000e0000 */
[----:B--2---:R-:W-:-:S03]  /*3dcb0*/  FMNMX R12, R12, R2, !PT ;  /* 0x000000020c0c7209 */ /* 0x004fc60007800000 */
[----:B------:R-:W2:Y:S04]  /*3dcc0*/  LDL.LU R2, [R1+0x98] ;  /* 0x0000980001027983 */ /* 0x000ea80000300800 */
[----:B------:R-:W2:Y:S01]  /*3dcd0*/  LDL.LU R4, [R1+0x30a4] ;  /* 0x0030a40001047983 */ /* 0x000ea20000300800 */
[----:B-----5:R-:W-:Y:S02]  /*3dce0*/  FMNMX R5, R6, R5, !PT ;  /* 0x0000000506057209 */ /* 0x020fe40007800000 */
[----:B--2---:R-:W-:Y:S02]  /*3dcf0*/  FMNMX R2, R2, R4, !PT ;  /* 0x0000000402027209 */ /* 0x004fe40007800000 */
[----:B------:R-:W2:Y:S04]  /*3dd00*/  LDL.LU R4, [R1+0x78] ;  /* 0x0000780001047983 */ /* 0x000ea80000300800 */
[----:B------:R-:W3:Y:S02]  /*3dd10*/  LDL.LU R6, [R1+0x30a0] ;  /* 0x0030a00001067983 */ /* 0x000ee40000300800 */
[----:B---3--:R-:W-:-:S02]  /*3dd20*/  FMNMX R6, R7, R6, !PT ;  /* 0x0000000607067209 */ /* 0x008fc40007800000 */
[----:B------:R-:W4:Y:S04]  /*3dd30*/  LDL.LU R7, [R1+0x309c] ;  /* 0x00309c0001077983 */ /* 0x000f280000300800 */
[----:B------:R-:W0:Y:S01]  /*3dd40*/  SHFL.BFLY PT, R17, R17, 0x1, 0x1f ;  /* 0x0c201f0011117f89 */ /* 0x000e2200000e0000 */
[----:B----4-:R-:W-:-:S03]  /*3dd50*/  FMNMX R7, R16, R7, !PT ;  /* 0x0000000710077209 */ /* 0x010fc60007800000 */
[----:B------:R-:W2:Y:S01]  /*3dd60*/  LDL.LU R16, [R1+0x3098] ;  /* 0x0030980001107983 */ /* 0x000ea20000300800 */
[----:B0-----:R-:W-:Y:S02]  /*3dd70*/  FMNMX R17, R18, R17, !PT ;  /* 0x0000001112117209 */ /* 0x001fe40007800000 */
[----:B--2---:R-:W-:Y:S02]  /*3dd80*/  FMNMX R4, R4, R16, !PT ;  /* 0x0000001004047209 */ /* 0x004fe40007800000 */
[----:B------:R-:W2:Y:S04]  /*3dd90*/  LDL.LU R16, [R1+0x68] ;  /* 0x0000680001107983 */ /* 0x000ea80000300800 */
[----:B------:R-:W3:Y:S02]  /*3dda0*/  LDL.LU R18, [R1+0x3094] ;  /* 0x0030940001127983 */ /* 0x000ee40000300800 */
[----:B---3--:R-:W-:-:S02]  /*3ddb0*/  FMNMX R18, R19, R18, !PT ;  /* 0x0000001213127209 */ /* 0x008fc40007800000 */
[----:B------:R-:W3:Y:S02]  /*3ddc0*/  LDL.LU R19, [R1+0x3090] ;  /* 0x0030900001137983 */ /* 0x000ee40000300800 */
[----:B---3--:R-:W-:Y:S02]  /*3ddd0*/  FMNMX R19, R24, R19, !PT ;  /* 0x0000001318137209 */ /* 0x008fe40007800000 */
[----:B------:R-:W2:Y:S04]  /*3dde0*/  LDL.LU R24, [R1+0x308c] ;  /* 0x00308c0001187983 */ /* 0x000ea80000300800 */
[----:B------:R-:W0:Y:S04]  /*3ddf0*/  SHFL.BFLY PT, R26, R23, 0x1, 0x1f ;  /* 0x0c201f00171a7f89 */ /* 0x000e2800000e0000 */
[----:B------:R-:W-:Y:S04]  /*3de00*/  SHFL.BFLY PT, R25, R29, 0x1, 0x1f ;  /* 0x0c201f001d197f89 */ /* 0x000fe800000e0000 */
[----:B------:R-:W1:Y:S04]  /*3de10*/  SHFL.BFLY PT, R27, R15, 0x1, 0x1f ;  /* 0x0c201f000f1b7f89 */ /* 0x000e6800000e0000 */
[----:B------:R-:W3:Y:S01]  /*3de20*/  SHFL.BFLY PT, R28, R22, 0x1, 0x1f ;  /* 0x0c201f00161c7f89 */ /* 0x000ee200000e0000 */
[----:B--2---:R-:W-:-:S03]  /*3de30*/  FMNMX R16, R16, R24, !PT ;  /* 0x0000001810107209 */ /* 0x004fc60007800000 */
[----:B------:R-:W2:Y:S01]  /*3de40*/  LDL.LU R24, [R1+0x64] ;  /* 0x0000640001187983 */ /* 0x000ea20000300800 */
[----:B0-----:R-:W-:-:S03]  /*3de50*/  FMNMX R26, R23, R26, !PT ;  /* 0x0000001a171a7209 */ /* 0x001fc60007800000 */
[----:B------:R-:W4:Y:S01]  /*3de60*/  LDL.LU R23, [R1+0x3088] ;  /* 0x0030880001177983 */ /* 0x000f220000300800 */
[----:B-1----:R-:W-:-:S03]  /*3de70*/  FMNMX R27, R15, R27, !PT ;  /* 0x0000001b0f1b7209 */ /* 0x002fc60007800000 */
[----:B------:R-:W5:Y:S04]  /*3de80*/  LDL.LU R15, [R1+0x3084] ;  /* 0x00308400010f7983 */ /* 0x000f680000300800 */
[----:B------:R-:W0:Y:S04]  /*3de90*/  SHFL.BFLY PT, R29, R14, 0x1, 0x1f ;  /* 0x0c201f000e1d7f89 */ /* 0x000e2800000e0000 */
[----:B------:R-:W1:Y:S01]  /*3dea0*/  SHFL.BFLY PT, R0, R0, 0x1, 0x1f ;  /* 0x0c201f0000007f89 */ /* 0x000e6200000e0000 */
[----:B--2---:R-:W-:Y:S02]  /*3deb0*/  FMNMX R25, R24, R25, !PT ;  /* 0x0000001918197209 */ /* 0x004fe40007800000 */
[----:B---3--:R-:W-:-:S02]  /*3dec0*/  FMNMX R24, R22, R28, !PT ;  /* 0x0000001c16187209 */ /* 0x008fc40007800000 */
[----:B------:R-:W2:Y:S04]  /*3ded0*/  LDL.LU R22, [R1+0x3080] ;  /* 0x0030800001167983 */ /* 0x000ea80000300800 */
[----:B------:R-:W1:Y:S01]  /*3dee0*/  LDL.LU R28, [R1+0x50] ;  /* 0x00005000011c7983 */ /* 0x000e620000300800 */
[----:B0-----:R-:W-:-:S03]  /*3def0*/  FMNMX R29, R14, R29, !PT ;  /* 0x0000001d0e1d7209 */ /* 0x001fc60007800000 */
[----:B------:R-:W3:Y:S01]  /*3df00*/  LDL.LU R14, [R1+0x307c] ;  /* 0x00307c00010e7983 */ /* 0x000ee20000300800 */
[----:B-1----:R-:W-:-:S03]  /*3df10*/  FMNMX R28, R28, R0, !PT ;  /* 0x000000001c1c7209 */ /* 0x002fc60007800000 */
[----:B------:R-:W3:Y:S04]  /*3df20*/  LDL.LU R0, [R1+0x3078] ;  /* 0x0030780001007983 */ /* 0x000ee80000300800 */
[----:B---3--:R0:W-:Y:S04]  /*3df30*/  @!P1 STS [R0+0x40000], R14 ;  /* 0x0400000e00009388 */ /* 0x0081e80000000800 */
[----:B-----5:R1:W-:Y:S04]  /*3df40*/  @!P1 STS [R0+0x40200], R15 ;  /* 0x0402000f00009388 */ /* 0x0203e80000000800 */
[----:B--2---:R2:W-:Y:S04]  /*3df50*/  @!P1 STS [R0+0x40400], R22 ;  /* 0x0404001600009388 */ /* 0x0045e80000000800 */
[----:B----4-:R3:W-:Y:S04]  /*3df60*/  @!P1 STS [R0+0x40600], R23 ;  /* 0x0406001700009388 */ /* 0x0107e80000000800 */
[----:B0-----:R-:W4:Y:S04]  /*3df70*/  LDL.LU R14, [R1+0x3074] ;  /* 0x00307400010e7983 */ /* 0x001f280000300800 */
[----:B-1----:R-:W5:Y:S04]  /*3df80*/  LDL.LU R15, [R1+0x3070] ;  /* 0x00307000010f7983 */ /* 0x002f680000300800 */
[----:B--2---:R-:W2:Y:S04]  /*3df90*/  LDL.LU R22, [R1+0x306c] ;  /* 0x00306c0001167983 */ /* 0x004ea80000300800 */
[----:B---3--:R-:W3:Y:S04]  /*3dfa0*/  LDL.LU R23, [R1+0x3068] ;  /* 0x0030680001177983 */ /* 0x008ee80000300800 */
[----:B------:R0:W-:Y:S02]  /*3dfb0*/  @!P1 STS [R0+0x41e00], R12 ;  /* 0x041e000c00009388 */ /* 0x0001e40000000800 */
[----:B0-----:R-:W0:Y:S02]  /*3dfc0*/  S2R R12, SR_TID.X ;  /* 0x00000000000c7919 */ /* 0x001e240000002100 */
[----:B------:R-:W-:Y:S04]  /*3dfd0*/  @!P1 STS [R0+0x41000], R11 ;  /* 0x0410000b00009388 */ /* 0x000fe80000000800 */
[----:B------:R-:W-:Y:S04]  /*3dfe0*/  @!P1 STS [R0+0x41200], R10 ;  /* 0x0412000a00009388 */ /* 0x000fe80000000800 */
[----:B------:R-:W-:Y:S04]  /*3dff0*/  @!P1 STS [R0+0x41400], R9 ;  /* 0x0414000900009388 */ /* 0x000fe80000000800 */
[----:B------:R-:W-:Y:S04]  /*3e000*/  @!P1 STS [R0+0x41600], R8 ;  /* 0x0416000800009388 */ /* 0x000fe80000000800 */
[----:B------:R1:W-:Y:S04]  /*3e010*/  @!P1 STS [R0+0x41800], R21 ;  /* 0x0418001500009388 */ /* 0x0003e80000000800 */
        /* <DEDUP_REMOVED lines=17> */
[----:B------:R-:W-:Y:S01]  /*3e130*/  @!P1 STS [R0+0x43e00], R28 ;  /* 0x043e001c00009388 */ /* 0x000fe20000000800 */
[----:B0-----:R-:W-:-:S04]  /*3e140*/  LOP3.LUT R12, R12, 0x1ff, RZ, 0xc0, !PT ;  /* 0x000001ff0c0c7812 */ /* 0x001fc800078ec0ff */
[----:B------:R-:W-:Y:S01]  /*3e150*/  LEA R12, R12, UR5, 0x2 ;  /* 0x000000050c0c7c11 */ /* 0x000fe2000f8e10ff */
[----:B-1----:R-:W0:Y:S02]  /*3e160*/  S2R R21, SR_TID.X ;  /* 0x0000000000157919 */ /* 0x002e240000002100 */
[----:B0-----:R-:W-:Y:S01]  /*3e170*/  IMAD.SHL.U32 R5, R21, 0x4, RZ ;  /* 0x0000000415057824 */ /* 0x001fe200078e00ff */
[----:B----4-:R-:W-:Y:S04]  /*3e180*/  @!P1 STS [R0+0x40e00], R14 ;  /* 0x040e000e00009388 */ /* 0x010fe80000000800 */
[----:B---3--:R0:W-:Y:S04]  /*3e190*/  @!P1 STS [R0+0x40800], R23 ;  /* 0x0408001700009388 */ /* 0x0081e80000000800 */
[----:B--2---:R1:W-:Y:S04]  /*3e1a0*/  @!P1 STS [R0+0x40a00], R22 ;  /* 0x040a001600009388 */ /* 0x0043e80000000800 */
[----:B-----5:R2:W-:Y:S01]  /*3e1b0*/  @!P1 STS [R0+0x40c00], R15 ;  /* 0x040c000f00009388 */ /* 0x0205e20000000800 */
[----:B------:R-:W-:Y:S06]  /*3e1c0*/  BAR.SYNC.DEFER_BLOCKING 0x0 ;  /* 0x0000000000007b1d */ /* 0x000fec0000010000 */
[----:B0-----:R-:W3:Y:S04]  /*3e1d0*/  LDL.LU R23, [R1+0x3064] ;  /* 0x0030640001177983 */ /* 0x001ee80000300800 */
[----:B-1----:R-:W4:Y:S04]  /*3e1e0*/  LDL.LU R22, [R1+0x3060] ;  /* 0x0030600001167983 */ /* 0x002f280000300800 */
[----:B--2---:R-:W2:Y:S04]  /*3e1f0*/  LDL.LU R15, [R1+0x305c] ;  /* 0x00305c00010f7983 */ /* 0x004ea80000300800 */
[----:B------:R-:W5:Y:S04]  /*3e200*/  LDL.LU R14, [R1+0x3058] ;  /* 0x00305800010e7983 */ /* 0x000f680000300800 */
[----:B------:R-:W2:Y:S04]  /*3e210*/  LDL.LU R11, [R1+0x3054] ;  /* 0x00305400010b7983 */ /* 0x000ea80000300800 */
[----:B------:R-:W2:Y:S04]  /*3e220*/  LDL.LU R10, [R1+0x3050] ;  /* 0x00305000010a7983 */ /* 0x000ea80000300800 */
[----:B------:R-:W2:Y:S04]  /*3e230*/  LDL.LU R9, [R1+0x304c] ;  /* 0x00304c0001097983 */ /* 0x000ea80000300800 */
[----:B------:R-:W2:Y:S04]  /*3e240*/  LDL.LU R8, [R1+0x3048] ;  /* 0x0030480001087983 */ /* 0x000ea80000300800 */
[----:B------:R-:W0:Y:S04]  /*3e250*/  LDS R2, [R12+0x40000] ;  /* 0x040000000c027984 */ /* 0x000e280000000800 */
[----:B0-----:R-:W0:Y:S02]  /*3e260*/  SHFL.BFLY PT, R3, R2, 0x8, 0x1f ;  /* 0x0d001f0002037f89 */ /* 0x001e2400000e0000 */
[----:B0-----:R-:W-:-:S05]  /*3e270*/  FMNMX R3, R2, R3, !PT ;  /* 0x0000000302037209 */ /* 0x001fca0007800000 */
[----:B------:R-:W0:Y:S04]  /*3e280*/  SHFL.BFLY PT, R2, R3, 0x4, 0x1f ;  /* 0x0c801f0003027f89 */ /* 0x000e2800000e0000 */
[----:B------:R-:W-:Y:S04]  /*3e290*/  STL [R1+0x90], R12 ;  /* 0x0000900c01007387 */ /* 0x000fe80000100800 */
[----:B------:R1:W-:Y:S04]  /*3e2a0*/  STL [R1+0x2fac], R0 ;  /* 0x002fac0001007387 */ /* 0x0003e80000100800 */
[----:B-1----:R-:W2:Y:S04]  /*3e2b0*/  LDL R0, [R1+0x1f4] ;  /* 0x0001f40001007983 */ /* 0x002ea80000100800 */
[----:B------:R-:W2:Y:S01]  /*3e2c0*/  LDL.LU R29, [R1+0xac] ;  /* 0x0000ac00011d7983 */ /* 0x000ea20000300800 */
[----:B0-----:R-:W-:-:S05]  /*3e2d0*/  FMNMX R2, R3, R2, !PT ;  /* 0x0000000203027209 */ /* 0x001fca0007800000 */
[----:B------:R-:W0:Y:S02]  /*3e2e0*/  SHFL.BFLY PT, R3, R2, 0x2, 0x1f ;  /* 0x0c401f0002037f89 */ /* 0x000e2400000e0000 */
[----:B0-----:R-:W-:-:S05]  /*3e2f0*/  FMNMX R3, R2, R3, !PT ;  /* 0x0000000302037209 */ /* 0x001fca0007800000 */
[----:B------:R-:W0:Y:S01]  /*3e300*/  SHFL.BFLY PT, R4, R3, 0x1, 0x1f ;  /* 0x0c201f0003047f89 */ /* 0x000e2200000e0000 */
[----:B------:R-:W-:-:S04]  /*3e310*/  MOV R2, UR5 ;  /* 0x0000000500027c02 */ /* 0x000fc80008000f00 */
[----:B------:R-:W-:Y:S02]  /*3e320*/  IADD3 R2, PT, PT, R2, 0x800, R5 ;  /* 0x0000080002027810 */ /* 0x000fe40007ffe005 */
[----:B0-----:R-:W-:-:S05]  /*3e330*/  FMNMX R3, R3, R4, !PT ;  /* 0x0000000403037209 */ /* 0x001fca0007800000 */
[----:B------:R0:W-:Y:S04]  /*3e340*/  @!P0 STS [R12+0x40000], R3 ;  /* 0x040000030c008388 */ /* 0x0001e80000000800 */
[----:B------:R-:W1:Y:S04]  /*3e350*/  LDS R7, [R2+0x40000] ;  /* 0x0400000002077984 */ /* 0x000e680000000800 */
[----:B------:R-:W1:Y:S04]  /*3e360*/  LDS R4, [R2+0x40800] ;  /* 0x0408000002047984 */ /* 0x000e680000000800 */
[----:B------:R-:W1:Y:S04]  /*3e370*/  LDS R27, [R2+0x41000] ;  /* 0x04100000021b7984 */ /* 0x000e680000000800 */
[----:B------:R-:W1:Y:S04]  /*3e380*/  LDS R19, [R2+0x42000] ;  /* 0x0420000002137984 */ /* 0x000e680000000800 */
[----:B------:R-:W1:Y:S04]  /*3e390*/  LDS R25, [R2+0x41800] ;  /* 0x0418000002197984 */ /* 0x000e680000000800 */
[----:B------:R-:W1:Y:S04]  /*3e3a0*/  LDS R18, [R2+0x42800] ;  /* 0x0428000002127984 */ /* 0x000e680000000800 */
[----:B------:R-:W1:Y:S04]  /*3e3b0*/  LDS R3, [R2+0x43000] ;  /* 0x0430000002037984 */ /* 0x000e680000000800 */
[----:B0-----:R-:W3:Y:S04]  /*3e3c0*/  LDL R12, [R1+0x21c] ;  /* 0x00021c00010c7983 */ /* 0x001ee80000100800 */
[----:B------:R-:W4:Y:S04]  /*3e3d0*/  LDL.LU R13, [R1+0xf0] ;  /* 0x0000f000010d7983 */ /* 0x000f280000300800 */
[----:B-1----:R-:W0:Y:S04]  /*3e3e0*/  SHFL.BFLY PT, R16, R7, 0x8, 0x1f ;  /* 0x0d001f0007107f89 */ /* 0x002e2800000e0000 */
        /* <DEDUP_REMOVED lines=8> */
[----:B------:R-:W-:Y:S01]  /*3e470*/  FMNMX R27, R27, R28, !PT ;  /* 0x0000001c1b1b7209 */ /* 0x000fe20007800000 */
[----:B------:R-:W0:Y:S04]  /*3e480*/  SHFL.BFLY PT, R16, R7, 0x4, 0x1f ;  /* 0x0c801f0007107f89 */ /* 0x000e2800000e0000 */
[----:B------:R-:W1:Y:S01]  /*3e490*/  SHFL.BFLY PT, R6, R4, 0x4, 0x1f ;  /* 0x0c801f0004067f89 */ /* 0x000e6200000e0000 */
[----:B------:R-:W-:Y:S02]  /*3e4a0*/  FMNMX R19, R19, R24, !PT ;  /* 0x0000001813137209 */ /* 0x000fe40007800000 */
[----:B------:R-:W-:-:S02]  /*3e4b0*/  FMNMX R25, R25, R26, !PT ;  /* 0x0000001a19197209 */ /* 0x000fc40007800000 */
[----:B------:R-:W-:Y:S01]  /*3e4c0*/  FMNMX R18, R18, R17, !PT ;  /* 0x0000001112127209 */ /* 0x000fe20007800000 */
[----:B------:R-:W1:Y:S01]  /*3e4d0*/  SHFL.BFLY PT, R28, R27, 0x4, 0x1f ;  /* 0x0c801f001b1c7f89 */ /* 0x000e6200000e0000 */
[----:B------:R-:W-:-:S03]  /*3e4e0*/  FMNMX R17, R3, R5, !PT ;  /* 0x0000000503117209 */ /* 0x000fc60007800000 */
[----:B------:R-:W5:Y:S04]  /*3e4f0*/  SHFL.BFLY PT, R24, R19, 0x4, 0x1f ;  /* 0x0c801f0013187f89 */ /* 0x000f6800000e0000 */
[----:B------:R-:W5:Y:S04]  /*3e500*/  SHFL.BFLY PT, R26, R25, 0x4, 0x1f ;  /* 0x0c801f00191a7f89 */ /* 0x000f6800000e0000 */
[----:B------:R-:W5:Y:S04]  /*3e510*/  SHFL.BFLY PT, R3, R17, 0x4, 0x1f ;  /* 0x0c801f0011037f89 */ /* 0x000f6800000e0000 */
[----:B------:R-:W5:Y:S01]  /*3e520*/  SHFL.BFLY PT, R5, R18, 0x4, 0x1f ;  /* 0x0c801f0012057f89 */ /* 0x000f6200000e0000 */
[----:B0-----:R-:W-:-:S02]  /*3e530*/  FMNMX R7, R7, R16, !PT ;  /* 0x0000001007077209 */ /* 0x001fc40007800000 */
[----:B-1----:R-:W-:Y:S02]  /*3e540*/  FMNMX R16, R4, R6, !PT ;  /* 0x0000000604107209 */ /* 0x002fe40007800000 */
[----:B------:R-:W-:-:S03]  /*3e550*/  FMNMX R27, R27, R28, !PT ;  /* 0x0000001c1b1b7209 */ /* 0x000fc60007800000 */
[----:B------:R-:W0:Y:S01]  /*3e560*/  SHFL.BFLY PT, R4, R16, 0x2, 0x1f ;  /* 0x0c401f0010047f89 */ /* 0x000e2200000e0000 */
[----:B-----5:R-:W-:Y:S02]  /*3e570*/  FMNMX R19, R19, R24, !PT ;  /* 0x0000001813137209 */ /* 0x020fe40007800000 */
[----:B------:R-:W-:Y:S01]  /*3e580*/  FMNMX R26, R25, R26, !PT ;  /* 0x0000001a191a7209 */ /* 0x000fe20007800000 */
[----:B------:R-:W1:Y:S04]  /*3e590*/  SHFL.BFLY PT, R6, R7, 0x2, 0x1f ;  /* 0x0c401f0007067f89 */ /* 0x000e6800000e0000 */
[----:B------:R-:W5:Y:S01]  /*3e5a0*/  SHFL.BFLY PT, R28, R27, 0x2, 0x1f ;  /* 0x0c401f001b1c7f89 */ /* 0x000f6200000e0000 */
[----:B------:R-:W-:-:S03]  /*3e5b0*/  FMNMX R25, R17, R3, !PT ;  /* 0x0000000311197209 */ /* 0x000fc60007800000 */
[----:B------:R-:W5:Y:S04]  /*3e5c0*/  SHFL.BFLY PT, R24, R19, 0x2, 0x1f ;  /* 0x0c401f0013187f89 */ /* 0x000f6800000e0000 */
[----:B------:R-:W5:Y:S04]  /*3e5d0*/  SHFL.BFLY PT, R3, R26, 0x2, 0x1f ;  /* 0x0c401f001a037f89 */ /* 0x000f6800000e0000 */
[----:B------:R-:W5:Y:S01]  /*3e5e0*/  SHFL.BFLY PT, R17, R25, 0x2, 0x1f ;  /* 0x0c401f0019117f89 */ /* 0x000f6200000e0000 */
[----:B------:R-:W-:-:S05]  /*3e5f0*/  FMNMX R5, R18, R5, !PT ;  /* 0x0000000512057209 */ /* 0x000fca0007800000 */
[----:B------:R-:W5:Y:S01]  /*3e600*/  SHFL.BFLY PT, R18, R5, 0x2, 0x1f ;  /* 0x0c401f0005127f89 */ /* 0x000f6200000e0000 */
[----:B0-----:R-:W-:Y:S02]  /*3e610*/  FMNMX R16, R16, R4, !PT ;  /* 0x0000000410107209 */ /* 0x001fe40007800000 */
[----:B-1----:R-:W-:Y:S02]  /*3e620*/  FMNMX R6, R7, R6, !PT ;  /* 0x0000000607067209 */ /* 0x002fe40007800000 */
[----:B-----5:R-:W-:Y:S01]  /*3e630*/  FMNMX R27, R27, R28, !PT ;  /* 0x0000001c1b1b7209 */ /* 0x020fe20007800000 */
[----:B------:R-:W0:Y:S01]  /*3e640*/  SHFL.BFLY PT, R4, R16, 0x1, 0x1f ;  /* 0x0c201f0010047f89 */ /* 0x000e2200000e0000 */
[----:B------:R-:W-:Y:S02]  /*3e650*/  FMNMX R19, R19, R24, !PT ;  /* 0x0000001813137209 */ /* 0x000fe40007800000 */
[----:B------:R-:W-:Y:S01]  /*3e660*/  FMNMX R3, R26, R3, !PT ;  /* 0x000000031a037209 */ /* 0x000fe20007800000 */
[----:B------:R-:W1:Y:S04]  /*3e670*/  SHFL.BFLY PT, R7, R6, 0x1, 0x1f ;  /* 0x0c201f0006077f89 */ /* 0x000e6800000e0000 */
[----:B------:R-:W-:Y:S01]  /*3e680*/  SHFL.BFLY PT, R28, R27, 0x1, 0x1f ;  /* 0x0c201f001b1c7f89 */ /* 0x000fe200000e0000 */
[----:B------:R-:W-:-:S03]  /*3e690*/  FMNMX R26, R25, R17, !PT ;  /* 0x00000011191a7209 */ /* 0x000fc60007800000 */
[----:B------:R-:W5:Y:S01]  /*3e6a0*/  SHFL.BFLY PT, R25, R19, 0x1, 0x1f ;  /* 0x0c201f0013197f89 */ /* 0x000f6200000e0000 */
[----:B------:R-:W-:-:S03]  /*3e6b0*/  FMNMX R5, R5, R18, !PT ;  /* 0x0000001205057209 */ /* 0x000fc60007800000 */
[----:B------:R-:W5:Y:S04]  /*3e6c0*/  SHFL.BFLY PT, R17, R3, 0x1, 0x1f ;  /* 0x0c201f0003117f89 */ /* 0x000f6800000e0000 */
[----:B------:R-:W-:Y:S04]  /*3e6d0*/  SHFL.BFLY PT, R18, R26, 0x1, 0x1f ;  /* 0x0c201f001a127f89 */ /* 0x000fe800000e0000 */
[----:B------:R-:W5:Y:S01]  /*3e6e0*/  SHFL.BFLY PT, R24, R5, 0x1, 0x1f ;  /* 0x0c201f0005187f89 */ /* 0x000f6200000e0000 */
[----:B------:R-:W2:Y:S01]  /*3e6f0*/  S2R R20, SR_TID.X ;  /* 0x0000000000147919 */ /* 0x000ea20000002100 */
[----:B0-----:R-:W-:-:S02]  /*3e700*/  FMNMX R4, R16, R4, !PT ;  /* 0x0000000410047209 */ /* 0x001fc40007800000 */
[----:B------:R-:W4:Y:S04]  /*3e710*/  LDL.LU R16, [R1+0xa8] ;  /* 0x0000a80001107983 */ /* 0x000f280000300800 */
[----:B------:R0:W-:Y:S01]  /*3e720*/  @!P0 STS [R2+0x40800], R4 ;  /* 0x0408000402008388 */ /* 0x0001e20000000800 */
[----:B-1----:R-:W-:Y:S02]  /*3e730*/  FMNMX R7, R6, R7, !PT ;  /* 0x0000000706077209 */ /* 0x002fe40007800000 */
[----:B-----5:R-:W-:Y:S02]  /*3e740*/  FMNMX R6, R19, R25, !PT ;  /* 0x0000001913067209 */ /* 0x020fe40007800000 */
[----:B0-----:R-:W-:Y:S02]  /*3e750*/  FMNMX R4, R27, R28, !PT ;  /* 0x0000001c1b047209 */ /* 0x001fe40007800000 */
[----:B------:R-:W5:Y:S04]  /*3e760*/  LDL.LU R27, [R1+0xa4] ;  /* 0x0000a400011b7983 */ /* 0x000f680000300800 */
[----:B------:R-:W5:Y:S04]  /*3e770*/  LDL R28, [R1+0x218] ;  /* 0x00021800011c7983 */ /* 0x000f680000100800 */
[----:B------:R-:W5:Y:S04]  /*3e780*/  LDL.LU R25, [R1+0xa0] ;  /* 0x0000a00001197983 */ /* 0x000f680000300800 */
[----:B------:R0:W-:Y:S01]  /*3e790*/  @!P0 STS [R2+0x40000], R7 ;  /* 0x0400000702008388 */ /* 0x0001e20000000800 */
[----:B------:R-:W-:-:S02]  /*3e7a0*/  FMNMX R3, R3, R17, !PT ;  /* 0x0000001103037209 */ /* 0x000fc40007800000 */
[----:B------:R-:W-:Y:S01]  /*3e7b0*/  FMNMX R5, R5, R24, !PT ;  /* 0x0000001805057209 */ /* 0x000fe20007800000 */
[----:B------:R-:W-:Y:S04]  /*3e7c0*/  @!P0 STS [R2+0x41000], R4 ;  /* 0x0410000402008388 */ /* 0x000fe80000000800 */
[----:B------:R-:W-:Y:S04]  /*3e7d0*/  @!P0 STS [R2+0x41800], R3 ;  /* 0x0418000302008388 */ /* 0x000fe80000000800 */
[----:B------:R-:W-:Y:S01]  /*3e7e0*/  @!P0 STS [R2+0x42000], R6 ;  /* 0x0420000602008388 */ /* 0x000fe20000000800 */
[----:B0-----:R-:W-:-:S03]  /*3e7f0*/  FMNMX R7, R26, R18, !PT ;  /* 0x000000121a077209 */ /* 0x001fc60007800000 */
[----:B------:R-:W-:Y:S04]  /*3e800*/  @!P0 STS [R2+0x42800], R5 ;  /* 0x0428000502008388 */ /* 0x000fe80000000800 */
[----:B------:R-:W-:Y:S01]  /*3e810*/  @!P0 STS [R2+0x43000], R7 ;  /* 0x0430000702008388 */ /* 0x000fe20000000800 */
[----:B------:R-:W-:Y:S01]  /*3e820*/  BAR.SYNC.DEFER_BLOCKING 0x0 ;  /* 0x0000000000007b1d */ /* 0x000fe20000010000 */
[----:B--2---:R-:W-:-:S05]  /*3e830*/  IMAD.SHL.U32 R20, R20, 0x10, RZ ;  /* 0x0000001014147824 */ /* 0x004fca00078e00ff */
[----:B------:R-:W-:-:S05]  /*3e840*/  LOP3.LUT R20, R20, 0x1c0, RZ, 0xc0, !PT ;  /* 0x000001c014147812 */ /* 0x000fca00078ec0ff */
[----:B------:R-:W0:Y:S04]  /*3e850*/  LDS R3, [R20+UR7+0x40000] ;  /* 0x0400000714037984 */ /* 0x000e280008000800 */
[----:B------:R-:W-:Y:S04]  /*3e860*/  STL [R1+0x2f98], R2 ;  /* 0x002f980201007387 */ /* 0x000fe80000100800 */
[----:B------:R-:W-:Y:S04]  /*3e870*/  LDS R4, [R20+UR7+0x40200] ;  /* 0x0402000714047984 */ /* 0x000fe80008000800 */
[----:B------:R-:W3:Y:S04]  /*3e880*/  LDS R5, [R20+UR7+0x40400] ;  /* 0x0404000714057984 */ /* 0x000ee80008000800 */
[----:B------:R-:W1:Y:S01]  /*3e890*/  LDS R6, [R20+UR7+0x40600] ;  /* 0x0406000714067984 */ /* 0x000e620008000800 */
[----:B0-----:R-:W-:-:S03]  /*3e8a0*/  FMNMX R17, R3, R0, !PT ;  /* 0x0000000003117209 */ /* 0x001fc60007800000 */
[----:B------:R-:W2:Y:S04]  /*3e8b0*/  LDL.LU R0, [R1+0xf4] ;  /* 0x0000f40001007983 */ /* 0x000ea80000300800 */
[----:B------:R0:W-:Y:S01]  /*3e8c0*/  STL [R1+0x950], R17 ;  /* 0x0009501101007387 */ /* 0x0001e20000100800 */
[----:B---3--:R-:W-:-:S05]  /*3e8d0*/  FMNMX R18, R5, R12, !PT ;  /* 0x0000000c05127209 */ /* 0x008fca0007800000 */
[----:B----4-:R-:W-:Y:S02]  /*3e8e0*/  FFMA R5, R13, UR9, -R18 ;  /* 0x000000090d057c23 */ /* 0x010fe40008000812 */
[----:B------:R-:W3:Y:S01]  /*3e8f0*/  S2R R13, SR_TID.X ;  /* 0x00000000000d7919 */ /* 0x000ee20000002100 */
[--C-:B-----5:R-:W-:Y:S01]  /*3e900*/  FFMA R7, R27, UR9, -R17.reuse ;  /* 0x000000091b077c23 */ /* 0x120fe20008000811 */
[----:B------:R-:W-:Y:S01]  /*3e910*/  FFMA R3, R25, UR9, -R17 ;  /* 0x0000000919037c23 */ /* 0x000fe20008000811 */
[----:B------:R-:W-:Y:S02]  /*3e920*/  FMNMX R2, R4, R28, !PT ;  /* 0x0000001c04027209 */ /* 0x000fe40007800000 */
[----:B------:R-:W-:Y:S01]  /*3e930*/  FMUL R7, R7, 1.4426950216293334961 ;  /* 0x3fb8aa3b07077820 */ /* 0x000fe20000400000 */
[----:B------:R-:W4:Y:S01]  /*3e940*/  LDL.LU R27, [R1+0xf8] ;  /* 0x0000f800011b7983 */ /* 0x000f220000300800 */
[----:B------:R-:W-:-:S03]  /*3e950*/  FMUL R3, R3, 1.4426950216293334961 ;  /* 0x3fb8aa3b03037820 */ /* 0x000fc60000400000 */
[----:B------:R-:W5:Y:S01]  /*3e960*/  LDL.LU R28, [R1+0xfc] ;  /* 0x0000fc00011c7983 */ /* 0x000f620000300800 */
[----:B0-----:R0:W-:Y:S08]  /*3e970*/  MUFU.EX2 R17, R7 ;  /* 0x0000000700117308 */ /* 0x0011f00000000800 */
[----:B------:R1:W3:Y:S01]  /*3e980*/  MUFU.EX2 R26, R3 ;  /* 0x00000003001a7308 */ /* 0x0002e20000000800 */
[--C-:B------:R-:W-:Y:S01]  /*3e990*/  FFMA R4, R16, UR9, -R2.reuse ;  /* 0x0000000910047c23 */ /* 0x100fe20008000802 */
[----:B------:R-:W-:Y:S01]  /*3e9a0*/  STL [R1+0x94c], R2 ;  /* 0x00094c0201007387 */ /* 0x000fe20000100800 */
[----:B------:R-:W-:-:S02]  /*3e9b0*/  FFMA R16, R29, UR9, -R2 ;  /* 0x000000091d107c23 */ /* 0x000fc40008000802 */
[----:B------:R-:W-:Y:S01]  /*3e9c0*/  FMUL R4, R4, 1.4426950216293334961 ;  /* 0x3fb8aa3b04047820 */ /* 0x000fe20000400000 */
[----:B0-----:R-:W-:Y:S03]  /*3e9d0*/  LDS R7, [R20+UR7+0x40a00] ;  /* 0x040a000714077984 */ /* 0x001fe60008000800 */
[----:B------:R0:W-:Y:S01]  /*3e9e0*/  MUFU.EX2 R25, R4 ;  /* 0x0000000400197308 */ /* 0x0001e20000000800 */
[----:B-1----:R-:W1:Y:S04]  /*3e9f0*/  LDS R3, [R20+UR7+0x40800] ;  /* 0x0408000714037984 */ /* 0x002e680008000800 */
[----:B---3--:R-:W-:Y:S04]  /*3ea00*/  STL [R1+0x8d4], R26 ;  /* 0x0008d41a01007387 */ /* 0x008fe80000100800 */
[----:B------:R-:W-:Y:S04]  /*3ea10*/  STL [R1+0x3030], R26 ;  /* 0x0030301a01007387 */ /* 0x000fe80000100800 */
[----:B------:R3:W-:Y:S04]  /*3ea20*/  STL [R1+0x8d0], R17 ;  /* 0x0008d01101007387 */ /* 0x0007e80000100800 */
[----:B------:R-:W4:Y:S01]  /*3ea30*/  LDL.LU R29, [R1+0xe0] ;  /* 0x0000e000011d7983 */ /* 0x000f220000300800 */
[----:B0-----:R-:W-:-:S03]  /*3ea40*/  FMUL R4, R16, 1.4426950216293334961 ;  /* 0x3fb8aa3b10047820 */ /* 0x001fc60000400000 */
[----:B---3--:R-:W3:Y:S01]  /*3ea50*/  LDL R17, [R1+0x230] ;  /* 0x0002300001117983 */ /* 0x008ee20000100800 */
[----:B------:R-:W0:Y:S03]  /*3ea60*/  MUFU.EX2 R2, R4 ;  /* 0x0000000400027308 */ /* 0x000e260000000800 */
[----:B------:R-:W4:Y:S04]  /*3ea70*/  LDL.LU R12, [R1+0xe4] ;  /* 0x0000e400010c7983 */ /* 0x000f280000300800 */
[----:B------:R-:W-:Y:S04]  /*3ea80*/  STL [R1+0x948], R18 ;  /* 0x0009481201007387 */ /* 0x000fe80000100800 */
[----:B------:R-:W5:Y:S04]  /*3ea90*/  LDL.LU R20, [R1+0xe8] ;  /* 0x0000e80001147983 */ /* 0x000f680000300800 */
[----:B0-----:R0:W-:Y:S04]  /*3eaa0*/  STL [R1+0x8c8], R2 ;  /* 0x0008c80201007387 */ /* 0x0011e80000100800 */
[----:B------:R-:W-:Y:S04]  /*3eab0*/  STL [R1+0x8cc], R25 ;  /* 0x0008cc1901007387 */ /* 0x000fe80000100800 */
[----:B------:R1:W-:Y:S04]  /*3eac0*/  STL [R1+0x3034], R25 ;  /* 0x0030341901007387 */ /* 0x0003e80000100800 */
[----:B0-----:R-:W5:Y:S01]  /*3ead0*/  LDL R2, [R1+0x234] ;  /* 0x0002340001027983 */ /* 0x001f620000100800 */
[----:B------:R-:W-:Y:S01]  /*3eae0*/  FMUL R4, R5, 1.4426950216293334961 ;  /* 0x3fb8aa3b05047820 */ /* 0x000fe20000400000 */
[----:B-1----:R-:W-:-:S02]  /*3eaf0*/  SHF.L.U32 R25, R13, 0x4, RZ ;  /* 0x000000040d197819 */ /* 0x002fc400000006ff */
[----:B------:R-:W5:Y:S01]  /*3eb00*/  LDL.LU R13, [R1+0xec] ;  /* 0x0000ec00010d7983 */ /* 0x000f620000300800 */
[----:B--2---:R-:W-:-:S03]  /*3eb10*/  FFMA R5, R0, UR9, -R18 ;  /* 0x0000000900057c23 */ /* 0x004fc60008000812 */
[----:B------:R-:W2:Y:S01]  /*3eb20*/  LDL R18, [R1+0x238] ;  /* 0x0002380001127983 */ /* 0x000ea20000100800 */
[----:B------:R-:W0:Y:S01]  /*3eb30*/  MUFU.EX2 R0, R4 ;  /* 0x0000000400007308 */ /* 0x000e220000000800 */
[----:B------:R-:W-:-:S07]  /*3eb40*/  FMUL R5, R5, 1.4426950216293334961 ;  /* 0x3fb8aa3b05057820 */ /* 0x000fce0000400000 */
[----:B------:R-:W1:Y:S01]  /*3eb50*/  MUFU.EX2 R24, R5 ;  /* 0x0000000500187308 */ /* 0x000e620000000800 */
[----:B0-----:R-:W-:Y:S01]  /*3eb60*/  STL [R1+0x8c4], R0 ;  /* 0x0008c40001007387 */ /* 0x001fe20000100800 */
[----:B---3--:R-:W-:-:S05]  /*3eb70*/  FMNMX R16, R6, R17, !PT ;  /* 0x0000001106107209 */ /* 0x008fca0007800000 */
[----:B----4-:R-:W-:-:S04]  /*3eb80*/  FFMA R6, R27, UR9, -R16 ;  /* 0x000000091b067c23 */ /* 0x010fc80008000810 */
[----:B------:R-:W-:-:S04]  /*3eb90*/  FMUL R6, R6, 1.4426950216293334961 ;  /* 0x3fb8aa3b06067820 */ /* 0x000fc80000400000 */
[----:B------:R-:W0:Y:S01]  /*3eba0*/  MUFU.EX2 R19, R6 ;  /* 0x0000000600137308 */ /* 0x000e220000000800 */
[----:B------:R5:W-:Y:S04]  /*3ebb0*/  STL [R1+0x944], R16 ;  /* 0x0009441001007387 */ /* 0x000be80000100800 */
[----:B-1----:R-:W-:Y:S01]  /*3ebc0*/  STL [R1+0x8c0], R24 ;  /* 0x0008c01801007387 */ /* 0x002fe20000100800 */
[----:B-----5:R-:W-:Y:S01]  /*3ebd0*/  FFMA R16, R28, UR9, -R16 ;  /* 0x000000091c107c23 */ /* 0x020fe20008000810 */
[----:B------:R-:W-:Y:S02]  /*3ebe0*/  FMNMX R17, R3, R2, !PT ;  /* 0x0000000203117209 */ /* 0x000fe40007800000 */
[----:B0-----:R-:W-:Y:S04]  /*3ebf0*/  STL [R1+0x8b8], R19 ;  /* 0x0008b81301007387 */ /* 0x001fe80000100800 */
[----:B------:R-:W-:Y:S01]  /*3ec00*/  STL [R1+0x940], R17 ;  /* 0x0009401101007387 */ /* 0x000fe20000100800 */
[----:B------:R-:W-:-:S03]  /*3ec10*/  FMUL R6, R16, 1.4426950216293334961 ;  /* 0x3fb8aa3b10067820 */ /* 0x000fc60000400000 */
[----:B------:R-:W3:Y:S01]  /*3ec20*/  LDL R2, [R1+0x23c] ;  /* 0x00023c0001027983 */ /* 0x000ee20000100800 */
[----:B------:R-:W0:Y:S03]  /*3ec30*/  MUFU.EX2 R16, R6 ;  /* 0x0000000600107308 */ /* 0x000e260000000800 */
[----:B0-----:R2:W-:Y:S02]  /*3ec40*/  STL [R1+0x8b4], R16 ;  /* 0x0008b41001007387 */ /* 0x0015e40000100800 */
[----:B--2---:R-:W-:Y:S01]  /*3ec50*/  FMNMX R16, R7, R18, !PT ;  /* 0x0000001207107209 */ /* 0x004fe20007800000 */
[--C-:B------:R-:W-:Y:S02]  /*3ec60*/  FFMA R7, R12, UR9, -R17.reuse ;  /* 0x000000090c077c23 */ /* 0x100fe40008000811 */
[----:B------:R-:W2:Y:S01]  /*3ec70*/  LDL R12, [R1+0x240] ;  /* 0x00024000010c7983 */ /* 0x000ea20000100800 */
[----:B------:R-:W-:-:S04]  /*3ec80*/  FFMA R3, R29, UR9, -R17 ;  /* 0x000000091d037c23 */ /* 0x000fc80008000811 */
[----:B------:R-:W-:Y:S01]  /*3ec90*/  FMUL R3, R3, 1.4426950216293334961 ;  /* 0x3fb8aa3b03037820 */ /* 0x000fe20000400000 */
[----:B------:R-:W-:-:S03]  /*3eca0*/  LOP3.LUT R25, R25, 0x1c0, RZ, 0xc0, !PT ;  /* 0x000001c019197812 */ /* 0x000fc600078ec0ff */
[----:B------:R0:W1:Y:S02]  /*3ecb0*/  MUFU.EX2 R27, R3 ;  /* 0x00000003001b7308 */ /* 0x0000640000000800 */
[----:B------:R-:W3:Y:S04]  /*3ecc0*/  LDS R4, [R25+UR7+0x40c00] ;  /* 0x040c000719047984 */ /* 0x000ee80008000800 */
[----:B------:R4:W-:Y:S04]  /*3ecd0*/  STL [R1+0x93c], R16 ;  /* 0x00093c1001007387 */ /* 0x0009e80000100800 */
[----:B------:R-:W5:Y:S04]  /*3ece0*/  LDL.LU R19, [R1+0x140] ;  /* 0x0001400001137983 */ /* 0x000f680000300800 */
[----:B------:R-:W2:Y:S04]  /*3ecf0*/  LDS R5, [R25+UR7+0x40e00] ;  /* 0x040e000719057984 */ /* 0x000ea80008000800 */
[----:B------:R-:W2:Y:S01]  /*3ed00*/  LDS R6, [R25+UR7+0x41000] ;  /* 0x0410000719067984 */ /* 0x000ea20008000800 */
[----:B0-----:R-:W-:-:S06]  /*3ed10*/  FMUL R3, R7, 1.4426950216293334961 ;  /* 0x3fb8aa3b07037820 */ /* 0x001fcc0000400000 */
[----:B------:R-:W0:Y:S01]  /*3ed20*/  MUFU.EX2 R3, R3 ;  /* 0x0000000300037308 */ /* 0x000e220000000800 */
[--C-:B------:R-:W-:Y:S01]  /*3ed30*/  FFMA R7, R20, UR9, -R16.reuse ;  /* 0x0000000914077c23 */ /* 0x100fe20008000810 */
[----:B-1----:R-:W-:Y:S04]  /*3ed40*/  STL [R1+0x8b0], R27 ;  /* 0x0008b01b01007387 */ /* 0x002fe80000100800 */
[----:B0-----:R0:W-:Y:S01]  /*3ed50*/  STL [R1+0x8ac], R3 ;  /* 0x0008ac0301007387 */ /* 0x0011e20000100800 */
[----:B----4-:R-:W-:-:S03]  /*3ed60*/  FFMA R16, R13, UR9, -R16 ;  /* 0x000000090d107c23 */ /* 0x010fc60008000810 */
[----:B------:R-:W4:Y:S01]  /*3ed70*/  LDL.LU R20, [R1+0x144] ;  /* 0x0001440001147983 */ /* 0x000f220000300800 */
[----:B0-----:R-:W-:-:S03]  /*3ed80*/  FMUL R3, R7, 1.4426950216293334961 ;  /* 0x3fb8aa3b07037820 */ /* 0x001fc60000400000 */
[----:B------:R-:W0:Y:S03]  /*3ed90*/  LDS R7, [R25+UR7+0x41200] ;  /* 0x0412000719077984 */ /* 0x000e260008000800 */
[----:B------:R-:W1:Y:S02]  /*3eda0*/  MUFU.EX2 R3, R3 ;  /* 0x0000000300037308 */ /* 0x000e640000000800 */
[----:B-1----:R1:W-:Y:S02]  /*3edb0*/  STL [R1+0x8a8], R3 ;  /* 0x0008a80301007387 */ /* 0x0023e40000100800 */
[----:B-1----:R-:W-:Y:S01]  /*3edc0*/  FMUL R3, R16, 1.4426950216293334961 ;  /* 0x3fb8aa3b10037820 */ /* 0x002fe20000400000 */
[----:B---3--:R-:W-:-:S05]  /*3edd0*/  FMNMX R13, R4, R2, !PT ;  /* 0x00000002040d7209 */ /* 0x008fca0007800000 */
[----:B------:R-:W-:Y:S02]  /*3ede0*/  FFMA R4, R8, UR9, -R13 ;  /* 0x0000000908047c23 */ /* 0x000fe4000800080d */
[----:B------:R1:W3:Y:S01]  /*3edf0*/  MUFU.EX2 R8, R3 ;  /* 0x0000000300087308 */ /* 0x0002e20000000800 */
[----:B------:R-:W-:Y:S04]  /*3ee00*/  STL [R1+0x938], R13 ;  /* 0x0009380d01007387 */ /* 0x000fe80000100800 */
[----:B------:R-:W4:Y:S01]  /*3ee10*/  LDL R2, [R1+0x244] ;  /* 0x0002440001027983 */ /* 0x000f220000100800 */
[----:B------:R-:W-:-:S04]  /*3ee20*/  FMUL R4, R4, 1.4426950216293334961 ;  /* 0x3fb8aa3b04047820 */ /* 0x000fc80000400000 */
[----:B------:R-:W0:Y:S01]  /*3ee30*/  MUFU.EX2 R29, R4 ;  /* 0x00000004001d7308 */ /* 0x000e220000000800 */
[----:B-1----:R-:W1:Y:S04]  /*3ee40*/  LDS R3, [R25+UR7+0x41400] ;  /* 0x0414000719037984 */ /* 0x002e680008000800 */
[----:B---3--:R2:W-:Y:S04]  /*3ee50*/  STL [R1+0x8a4], R8 ;  /* 0x0008a40801007387 */ /* 0x0085e80000100800 */
[----:B------:R-:W3:Y:S01]  /*3ee60*/  LDL.LU R28, [R1+0x148] ;  /* 0x00014800011c7983 */ /* 0x000ee20000300800 */
[----:B--2---:R-:W-:Y:S01]  /*3ee70*/  FMNMX R8, R5, R12, !PT ;  /* 0x0000000c05087209 */ /* 0x004fe20007800000 */
[----:B------:R-:W-:-:S02]  /*3ee80*/  FFMA R5, R9, UR9, -R13 ;  /* 0x0000000909057c23 */ /* 0x000fc4000800080d */
[----:B------:R-:W2:Y:S02]  /*3ee90*/  LDL.LU R12, [R1+0x14c] ;  /* 0x00014c00010c7983 */ /* 0x000ea40000300800 */
[----:B------:R-:W-:-:S06]  /*3eea0*/  FMUL R5, R5, 1.4426950216293334961 ;  /* 0x3fb8aa3b05057820 */ /* 0x000fcc0000400000 */
[----:B------:R-:W1:Y:S01]  /*3eeb0*/  MUFU.EX2 R5, R5 ;  /* 0x0000000500057308 */ /* 0x000e620000000800 */
[----:B------:R4:W-:Y:S04]  /*3eec0*/  STL [R1+0x934], R8 ;  /* 0x0009340801007387 */ /* 0x0009e80000100800 */
[----:B0-----:R-:W-:Y:S04]  /*3eed0*/  STL [R1+0x8a0], R29 ;  /* 0x0008a01d01007387 */ /* 0x001fe80000100800 */
[----:B-1----:R-:W-:Y:S04]  /*3eee0*/  STL [R1+0x89c], R5 ;  /* 0x00089c0501007387 */ /* 0x002fe80000100800 */
[----:B------:R-:W2:Y:S04]  /*3eef0*/  LDL R13, [R1+0x248] ;  /* 0x00024800010d7983 */ /* 0x000ea80000100800 */
[----:B------:R-:W3:Y:S04]  /*3ef00*/  LDL.LU R17, [R1+0x100] ;  /* 0x0001000001117983 */ /* 0x000ee80000300800 */
[----:B------:R-:W3:Y:S01]  /*3ef10*/  LDL R9, [R1+0x24c] ;  /* 0x00024c0001097983 */ /* 0x000ee20000100800 */
[--C-:B------:R-:W-:Y:S01]  /*3ef20*/  FFMA R4, R10, UR9, -R8.reuse ;  /* 0x000000090a047c23 */ /* 0x100fe20008000808 */
[----:B------:R-:W-:-:S02]  /*3ef30*/  FFMA R11, R11, UR9, -R8 ;  /* 0x000000090b0b7c23 */ /* 0x000fc40008000808 */
[----:B------:R-:W0:Y:S01]  /*3ef40*/  LDS R5, [R25+UR7+0x41600] ;  /* 0x0416000719057984 */ /* 0x000e220008000800 */
[----:B------:R-:W-:-:S04]  /*3ef50*/  FMUL R4, R4, 1.4426950216293334961 ;  /* 0x3fb8aa3b04047820 */ /* 0x000fc80000400000 */
[----:B------:R1:W0:Y:S02]  /*3ef60*/  MUFU.EX2 R10, R4 ;  /* 0x00000004000a7308 */ /* 0x0002240000000800 */
[----:B-1----:R-:W-:Y:S01]  /*3ef70*/  FMUL R4, R11, 1.4426950216293334961 ;  /* 0x3fb8aa3b0b047820 */ /* 0x002fe20000400000 */
[----:B----4-:R-:W-:Y:S02]  /*3ef80*/  FMNMX R8, R6, R2, !PT ;  /* 0x0000000206087209 */ /* 0x010fe40007800000 */
[----:B------:R-:W4:Y:S03]  /*3ef90*/  LDL.LU R2, [R1+0x104] ;  /* 0x0001040001027983 */ /* 0x000f260000300800 */
[--C-:B-----5:R-:W-:Y:S01]  /*3efa0*/  FFMA R6, R19, UR9, -R8.reuse ;  /* 0x0000000913067c23 */ /* 0x120fe20008000808 */
[----:B------:R1:W-:Y:S03]  /*3efb0*/  STL [R1+0x930], R8 ;  /* 0x0009300801007387 */ /* 0x0003e60000100800 */
[----:B------:R-:W-:Y:S01]  /*3efc0*/  FMUL R6, R6, 1.4426950216293334961 ;  /* 0x3fb8aa3b06067820 */ /* 0x000fe20000400000 */
[----:B------:R-:W5:Y:S08]  /*3efd0*/  MUFU.EX2 R19, R4 ;  /* 0x0000000400137308 */ /* 0x000f700000000800 */
[----:B------:R5:W2:Y:S01]  /*3efe0*/  MUFU.EX2 R18, R6 ;  /* 0x0000000600127308 */ /* 0x000aa20000000800 */
[----:B-1----:R-:W-:Y:S01]  /*3eff0*/  FFMA R8, R20, UR9, -R8 ;  /* 0x0000000914087c23 */ /* 0x002fe20008000808 */
[----:B0-----:R-:W-:Y:S04]  /*3f000*/  STL [R1+0x898], R10 ;  /* 0x0008980a01007387 */ /* 0x001fe80000100800 */
[----:B------:R-:W4:Y:S04]  /*3f010*/  LDL.LU R11, [R1+0x108] ;  /* 0x00010800010b7983 */ /* 0x000f280000300800 */
[----:B------:R-:W4:Y:S01]  /*3f020*/  LDL.LU R20, [R1+0x10c] ;  /* 0x00010c0001147983 */ /* 0x000f220000300800 */
[----:B-----5:R-:W-:-:S03]  /*3f030*/  FMUL R6, R8, 1.4426950216293334961 ;  /* 0x3fb8aa3b08067820 */ /* 0x020fc60000400000 */
[----:B------:R-:W0:Y:S04]  /*3f040*/  LDS R4, [R25+UR7+0x41800] ;  /* 0x0418000719047984 */ /* 0x000e280008000800 */
[----:B------:R-:W-:Y:S01]  /*3f050*/  STL [R1+0x894], R19 ;  /* 0x0008941301007387 */ /* 0x000fe20000100800 */
[----:B--2---:R-:W-:-:S05]  /*3f060*/  FMNMX R13, R7, R13, !PT ;  /* 0x0000000d070d7209 */ /* 0x004fca0007800000 */
[--C-:B---3--:R-:W-:Y:S02]  /*3f070*/  FFMA R7, R28, UR9, -R13.reuse ;  /* 0x000000091c077c23 */ /* 0x108fe4000800080d */
[----:B------:R1:W2:Y:S01]  /*3f080*/  MUFU.EX2 R28, R6 ;  /* 0x00000006001c7308 */ /* 0x0002a20000000800 */
[----:B------:R3:W-:Y:S01]  /*3f090*/  STL [R1+0x92c], R13 ;  /* 0x00092c0d01007387 */ /* 0x0007e20000100800 */
[----:B------:R-:W-:-:S03]  /*3f0a0*/  FFMA R8, R12, UR9, -R13 ;  /* 0x000000090c087c23 */ /* 0x000fc6000800080d */
[----:B------:R-:W-:Y:S01]  /*3f0b0*/  STL [R1+0x890], R18 ;  /* 0x0008901201007387 */ /* 0x000fe20000100800 */
[----:B------:R-:W-:-:S03]  /*3f0c0*/  FMUL R7, R7, 1.4426950216293334961 ;  /* 0x3fb8aa3b07077820 */ /* 0x000fc60000400000 */
[----:B-1----:R-:W1:Y:S01]  /*3f0d0*/  LDS R6, [R25+UR7+0x41a00] ;  /* 0x041a000719067984 */ /* 0x002e620008000800 */
[----:B---3--:R-:W-:Y:S01]  /*3f0e0*/  FMNMX R13, R3, R9, !PT ;  /* 0x00000009030d7209 */ /* 0x008fe20007800000 */
[----:B------:R-:W-:Y:S02]  /*3f0f0*/  FMUL R3, R8, 1.4426950216293334961 ;  /* 0x3fb8aa3b08037820 */ /* 0x000fe40000400000 */
[----:B--2---:R-:W-:Y:S04]  /*3f100*/  STL [R1+0x88c], R28 ;  /* 0x00088c1c01007387 */ /* 0x004fe80000100800 */
[----:B------:R-:W0:Y:S04]  /*3f110*/  LDL R12, [R1+0x290] ;  /* 0x00029000010c7983 */ /* 0x000e280000100800 */
[----:B------:R-:W2:Y:S04]  /*3f120*/  LDL.LU R9, [R1+0x88] ;  /* 0x0000880001097983 */ /* 0x000ea80000300800 */
[----:B------:R-:W3:Y:S04]  /*3f130*/  LDL.LU R26, [R1+0x8c] ;  /* 0x00008c00011a7983 */ /* 0x000ee80000300800 */
[----:B------:R5:W-:Y:S04]  /*3f140*/  STL [R1+0x928], R13 ;  /* 0x0009280d01007387 */ /* 0x000be80000100800 */
[----:B------:R-:W2:Y:S01]  /*3f150*/  LDL R8, [R1+0x254] ;  /* 0x0002540001087983 */ /* 0x000ea20000100800 */
[----:B------:R5:W1:Y:S02]  /*3f160*/  MUFU.EX2 R16, R7 ;  /* 0x0000000700107308 */ /* 0x000a640000000800 */
[----:B-----5:R-:W-:-:S06]  /*3f170*/  FFMA R7, R17, UR9, -R13 ;  /* 0x0000000911077c23 */ /* 0x020fcc000800080d */
[----:B------:R5:W4:Y:S02]  /*3f180*/  MUFU.EX2 R17, R3 ;  /* 0x0000000300117308 */ /* 0x000b240000000800 */
[----:B-----5:R-:W-:Y:S01]  /*3f190*/  FMUL R3, R7, 1.4426950216293334961 ;  /* 0x3fb8aa3b07037820 */ /* 0x020fe20000400000 */
[----:B-1----:R-:W-:Y:S01]  /*3f1a0*/  STL [R1+0x888], R16 ;  /* 0x0008881001007387 */ /* 0x002fe20000100800 */
[----:B----4-:R-:W-:-:S04]  /*3f1b0*/  FFMA R7, R2, UR9, -R13 ;  /* 0x0000000902077c23 */ /* 0x010fc8000800080d */
[----:B------:R1:W4:Y:S01]  /*3f1c0*/  MUFU.EX2 R2, R3 ;  /* 0x0000000300027308 */ /* 0x0003220000000800 */
[----:B------:R-:W5:Y:S01]  /*3f1d0*/  LDL.LU R13, [R1+0x3044] ;  /* 0x00304400010d7983 */ /* 0x000f620000300800 */
[----:B------:R-:W-:-:S03]  /*3f1e0*/  FMUL R7, R7, 1.4426950216293334961 ;  /* 0x3fb8aa3b07077820 */ /* 0x000fc60000400000 */
[----:B------:R-:W-:Y:S04]  /*3f1f0*/  STL [R1+0x884], R17 ;  /* 0x0008841101007387 */ /* 0x000fe80000100800 */
[----:B-1----:R-:W1:Y:S04]  /*3f200*/  LDS R3, [R25+UR7+0x41c00] ;  /* 0x041c000719037984 */ /* 0x002e680008000800 */
[----:B----4-:R-:W-:Y:S01]  /*3f210*/  STL [R1+0x880], R2 ;  /* 0x0008800201007387 */ /* 0x010fe20000100800 */
[----:B--2---:R-:W-:-:S05]  /*3f220*/  FMNMX R8, R5, R8, !PT ;  /* 0x0000000805087209 */ /* 0x004fca0007800000 */
[--C-:B------:R-:W-:Y:S02]  /*3f230*/  FFMA R5, R11, UR9, -R8.reuse ;  /* 0x000000090b057c23 */ /* 0x100fe40008000808 */
[----:B------:R2:W4:Y:S02]  /*3f240*/  MUFU.EX2 R11, R7 ;  /* 0x00000007000b7308 */ /* 0x0005240000000800 */
[----:B------:R-:W-:Y:S01]  /*3f250*/  FMUL R5, R5, 1.4426950216293334961 ;  /* 0x3fb8aa3b05057820 */ /* 0x000fe20000400000 */
[----:B--2---:R-:W-:-:S04]  /*3f260*/  FFMA R7, R20, UR9, -R8 ;  /* 0x0000000914077c23 */ /* 0x004fc80008000808 */
[----:B------:R-:W-:Y:S01]  /*3f270*/  FMUL R7, R7, 1.4426950216293334961 ;  /* 0x3fb8aa3b07077820 */ /* 0x000fe20000400000 */
[----:B------:R2:W1:Y:S08]  /*3f280*/  MUFU.EX2 R20, R5 ;  /* 0x0000000500147308 */ /* 0x0004700000000800 */
[----:B------:R-:W1:Y:S01]  /*3f290*/  MUFU.EX2 R7, R7 ;  /* 0x0000000700077308 */ /* 0x000e620000000800 */
[----:B------:R-:W-:Y:S04]  /*3f2a0*/  STL [R1+0x924], R8 ;  /* 0x0009240801007387 */ /* 0x000fe80000100800 */
[----:B----4-:R-:W-:Y:S01]  /*3f2b0*/  STL [R1+0x87c], R11 ;  /* 0x00087c0b01007387 */ /* 0x010fe20000100800 */
[----:B0-----:R-:W-:-:S03]  /*3f2c0*/  FMNMX R12, R4, R12, !PT ;  /* 0x0000000c040c7209 */ /* 0x001fc60007800000 */
[----:B------:R-:W0:Y:S04]  /*3f2d0*/  LDS R8, [R25+UR7+0x41e00] ;  /* 0x041e000719087984 */ /* 0x000e280008000800 */
[----:B------:R-:W4:Y:S04]  /*3f2e0*/  LDL.LU R4, [R1+0x80] ;  /* 0x0000800001047983 */ /* 0x000f280000300800 */
[----:B--2---:R-:W2:Y:S04]  /*3f2f0*/  LDL.LU R5, [R1+0x84] ;  /* 0x0000840001057983 */ /* 0x004ea80000300800 */
[----:B-1----:R1:W-:Y:S04]  /*3f300*/  STL [R1+0x878], R20 ;  /* 0x0008781401007387 */ /* 0x0023e80000100800 */
[----:B-1----:R-:W3:Y:S04]  /*3f310*/  LDL R20, [R1+0x298] ;  /* 0x0002980001147983 */ /* 0x002ee80000100800 */
[----:B------:R-:W-:Y:S04]  /*3f320*/  STL [R1+0x920], R12 ;  /* 0x0009200c01007387 */ /* 0x000fe80000100800 */
[----:B------:R1:W-:Y:S04]  /*3f330*/  STL [R1+0x874], R7 ;  /* 0x0008740701007387 */ /* 0x0003e80000100800 */
[----:B-1----:R-:W3:Y:S01]  /*3f340*/  LDL R7, [R1+0x294] ;  /* 0x0002940001077983 */ /* 0x002ee20000100800 */
[--C-:B----4-:R-:W-:Y:S01]  /*3f350*/  FFMA R4, R4, UR9, -R12.reuse ;  /* 0x0000000904047c23 */ /* 0x110fe2000800080c */
[----:B--2---:R-:W-:-:S02]  /*3f360*/  FFMA R5, R5, UR9, -R12 ;  /* 0x0000000905057c23 */ /* 0x004fc4000800080c */
[----:B------:R-:W2:Y:S01]  /*3f370*/  LDL.LU R12, [R1+0x3040] ;  /* 0x00304000010c7983 */ /* 0x000ea20000300800 */
[----:B------:R-:W-:Y:S01]  /*3f380*/  FMUL R4, R4, 1.4426950216293334961 ;  /* 0x3fb8aa3b04047820 */ /* 0x000fe20000400000 */
[----:B------:R-:W-:-:S05]  /*3f390*/  FMUL R5, R5, 1.4426950216293334961 ;  /* 0x3fb8aa3b05057820 */ /* 0x000fca0000400000 */
[----:B------:R-:W1:Y:S08]  /*3f3a0*/  MUFU.EX2 R4, R4 ;  /* 0x0000000400047308 */ /* 0x000e700000000800 */
[----:B------:R-:W4:Y:S01]  /*3f3b0*/  MUFU.EX2 R5, R5 ;  /* 0x0000000500057308 */ /* 0x000f220000000800 */
[----:B---3--:R-:W-:-:S05]  /*3f3c0*/  FMNMX R7, R6, R7, !PT ;  /* 0x0000000706077209 */ /* 0x008fca0007800000 */
[----:B------:R-:W-:-:S04]  /*3f3d0*/  FFMA R6, R9, UR9, -R7 ;  /* 0x0000000909067c23 */ /* 0x000fc80008000807 */
[----:B------:R-:W-:-:S06]  /*3f3e0*/  FMUL R6, R6, 1.4426950216293334961 ;  /* 0x3fb8aa3b06067820 */ /* 0x000fcc0000400000 */
[----:B------:R-:W3:Y:S01]  /*3f3f0*/  MUFU.EX2 R6, R6 ;  /* 0x0000000600067308 */ /* 0x000ee20000000800 */
[----:B-1----:R-:W-:Y:S04]  /*3f400*/  STL [R1+0x870], R4 ;  /* 0x0008700401007387 */ /* 0x002fe80000100800 */
[----:B------:R1:W-:Y:S04]  /*3f410*/  STL [R1+0x91c], R7 ;  /* 0x00091c0701007387 */ /* 0x0003e80000100800 */
[----:B------:R-:W5:Y:S04]  /*3f420*/  LDL.LU R9, [R1+0x180] ;  /* 0x0001800001097983 */ /* 0x000f680000300800 */
[----:B----4-:R-:W-:Y:S04]  /*3f430*/  STL [R1+0x86c], R5 ;  /* 0x00086c0501007387 */ /* 0x010fe80000100800 */
[----:B------:R-:W-:Y:S04]  /*3f440*/  LDS R4, [R25+UR7+0x42000] ;  /* 0x0420000719047984 */ /* 0x000fe80008000800 */
[----:B------:R4:W0:Y:S01]  /*3f450*/  LDS R5, [R25+UR7+0x42200] ;  /* 0x0422000719057984 */ /* 0x0008220008000800 */
[----:B------:R-:W-:Y:S01]  /*3f460*/  FMNMX R20, R3, R20, !PT ;  /* 0x0000001403147209 */ /* 0x000fe20007800000 */
[----:B-1----:R-:W-:-:S02]  /*3f470*/  FFMA R7, R26, UR9, -R7 ;  /* 0x000000091a077c23 */ /* 0x002fc40008000807 */
[----:B----4-:R-:W4:Y:S04]  /*3f480*/  LDL.LU R25, [R1+0x184] ;  /* 0x0001840001197983 */ /* 0x010f280000300800 */
[----:B---3--:R2:W-:Y:S01]  /*3f490*/  STL [R1+0x868], R6 ;  /* 0x0008680601007387 */ /* 0x0085e20000100800 */
[----:B------:R-:W-:-:S03]  /*3f4a0*/  FMUL R3, R7, 1.4426950216293334961 ;  /* 0x3fb8aa3b07037820 */ /* 0x000fc60000400000 */
[----:B------:R-:W0:Y:S04]  /*3f4b0*/  LDL R7, [R1+0x29c] ;  /* 0x00029c0001077983 */ /* 0x000e280000100800 */
[----:B------:R1:W-:Y:S04]  /*3f4c0*/  STL [R1+0x918], R20 ;  /* 0x0009181401007387 */ /* 0x0003e80000100800 */
[----:B------:R-:W3:Y:S01]  /*3f4d0*/  LDL.LU R26, [R1+0x188] ;  /* 0x00018800011a7983 */ /* 0x000ee20000300800 */
[----:B------:R-:W1:Y:S01]  /*3f4e0*/  MUFU.EX2 R3, R3 ;  /* 0x0000000300037308 */ /* 0x000e620000000800 */
[----:B--2---:R-:W-:-:S04]  /*3f4f0*/  FFMA R6, R12, UR9, -R20 ;  /* 0x000000090c067c23 */ /* 0x004fc80008000814 */
[----:B------:R-:W-:Y:S01]  /*3f500*/  FMUL R6, R6, 1.4426950216293334961 ;  /* 0x3fb8aa3b06067820 */ /* 0x000fe20000400000 */
[----:B------:R-:W-:Y:S02]  /*3f510*/  IMAD.SHL.U32 R12, R21, 0x10, RZ ;  /* 0x00000010150c7824 */ /* 0x000fe400078e00ff */
[----:B------:R-:W2:Y:S04]  /*3f520*/  LDL.LU R21, [R1+0x18c] ;  /* 0x00018c0001157983 */ /* 0x000ea80000300800 */
[----:B-1----:R-:W-:Y:S01]  /*3f530*/  STL [R1+0x864], R3 ;  /* 0x0008640301007387 */ /* 0x002fe20000100800 */
[----:B0-----:R-:W-:Y:S01]  /*3f540*/  FMNMX R8, R8, R7, !PT ;  /* 0x0000000708087209 */ /* 0x001fe20007800000 */
[----:B-----5:R-:W-:Y:S02]  /*3f550*/  FFMA R7, R13, UR9, -R20 ;  /* 0x000000090d077c23 */ /* 0x020fe40008000814 */
[----:B------:R0:W1:Y:S01]  /*3f560*/  MUFU.EX2 R20, R6 ;  /* 0x0000000600147308 */ /* 0x0000620000000800 */
[----:B------:R-:W5:Y:S04]  /*3f570*/  LDL R13, [R1+0x2ec] ;  /* 0x0002ec00010d7983 */ /* 0x000f680000100800 */
[----:B------:R-:W-:Y:S01]  /*3f580*/  STL [R1+0x914], R8 ;  /* 0x0009140801007387 */ /* 0x000fe20000100800 */
[----:B0-----:R-:W-:-:S03]  /*3f590*/  FFMA R6, R14, UR9, -R8 ;  /* 0x000000090e067c23 */ /* 0x001fc60008000808 */
[----:B-1----:R0:W-:Y:S04]  /*3f5a0*/  STL [R1+0x860], R20 ;  /* 0x0008601401007387 */ /* 0x0021e80000100800 */
[----:B------:R-:W2:Y:S01]  /*3f5b0*/  LDL R14, [R1+0x2e8] ;  /* 0x0002e800010e7983 */ /* 0x000ea20000100800 */
[----:B------:R-:W-:Y:S01]  /*3f5c0*/  FMUL R7, R7, 1.4426950216293334961 ;  /* 0x3fb8aa3b07077820 */ /* 0x000fe20000400000 */
[----:B------:R-:W-:-:S03]  /*3f5d0*/  FMUL R6, R6, 1.4426950216293334961 ;  /* 0x3fb8aa3b06067820 */ /* 0x000fc60000400000 */
[----:B0-----:R0:W1:Y:S08]  /*3f5e0*/  MUFU.EX2 R20, R7 ;  /* 0x0000000700147308 */ /* 0x0010700000000800 */
[----:B------:R-:W3:Y:S01]  /*3f5f0*/  MUFU.EX2 R6, R6 ;  /* 0x0000000600067308 */ /* 0x000ee20000000800 */
[----:B0-----:R-:W-:-:S04]  /*3f600*/  FFMA R7, R15, UR9, -R8 ;  /* 0x000000090f077c23 */ /* 0x001fc80008000808 */
[----:B------:R-:W-:-:S06]  /*3f610*/  FMUL R7, R7, 1.4426950216293334961 ;  /* 0x3fb8aa3b07077820 */ /* 0x000fcc0000400000 */
[----:B------:R-:W0:Y:S01]  /*3f620*/  MUFU.EX2 R7, R7 ;  /* 0x0000000700077308 */ /* 0x000e220000000800 */
[----:B-1----:R1:W-:Y:S04]  /*3f630*/  STL [R1+0x85c], R20 ;  /* 0x00085c1401007387 */ /* 0x0023e80000100800 */
[----:B-1----:R-:W4:Y:S04]  /*3f640*/  LDL.LU R20, [R1+0x154] ;  /* 0x0001540001147983 */ /* 0x002f280000300800 */
[----:B---3--:R-:W-:Y:S01]  /*3f650*/  STL [R1+0x858], R6 ;  /* 0x0008580601007387 */ /* 0x008fe20000100800 */
[----:B-----5:R-:W-:-:S02]  /*3f660*/  FMNMX R13, R5, R13, !PT ;  /* 0x0000000d050d7209 */ /* 0x020fc40007800000 */
[----:B--2---:R-:W-:-:S05]  /*3f670*/  FMNMX R14, R4, R14, !PT ;  /* 0x0000000e040e7209 */ /* 0x004fca0007800000 */
[----:B------:R-:W-:-:S04]  /*3f680*/  FFMA R4, R9, UR9, -R14 ;  /* 0x0000000909047c23 */ /* 0x000fc8000800080e */
[----:B------:R-:W-:Y:S01]  /*3f690*/  FMUL R4, R4, 1.4426950216293334961 ;  /* 0x3fb8aa3b04047820 */ /* 0x000fe20000400000 */
[----:B----4-:R-:W-:-:S05]  /*3f6a0*/  FFMA R5, R25, UR9, -R14 ;  /* 0x0000000919057c23 */ /* 0x010fca000800080e */
[----:B------:R-:W1:Y:S01]  /*3f6b0*/  MUFU.EX2 R4, R4 ;  /* 0x0000000400047308 */ /* 0x000e620000000800 */
[----:B------:R-:W-:-:S07]  /*3f6c0*/  FMUL R5, R5, 1.4426950216293334961 ;  /* 0x3fb8aa3b05057820 */ /* 0x000fce0000400000 */
[----:B------:R-:W2:Y:S01]  /*3f6d0*/  MUFU.EX2 R5, R5 ;  /* 0x0000000500057308 */ /* 0x000ea20000000800 */
[----:B------:R3:W-:Y:S04]  /*3f6e0*/  STL [R1+0x910], R14 ;  /* 0x0009100e01007387 */ /* 0x0007e80000100800 */
[----:B------:R-:W4:Y:S04]  /*3f6f0*/  LDL R9, [R1+0x2f0] ;  /* 0x0002f00001097983 */ /* 0x000f280000100800 */
[----:B0-----:R-:W-:Y:S04]  /*3f700*/  STL [R1+0x854], R7 ;  /* 0x0008540701007387 */ /* 0x001fe80000100800 */
[----:B------:R-:W-:Y:S04]  /*3f710*/  STL [R1+0x90c], R13 ;  /* 0x00090c0d01007387 */ /* 0x000fe80000100800 */
[----:B------:R-:W5:Y:S04]  /*3f720*/  LDL.LU R15, [R1+0x40] ;  /* 0x00004000010f7983 */ /* 0x000f680000300800 */
[----:B-1----:R0:W-:Y:S04]  /*3f730*/  STL [R1+0x850], R4 ;  /* 0x0008500401007387 */ /* 0x0021e80000100800 */
[----:B------:R-:W5:Y:S04]  /*3f740*/  LDL.LU R25, [R1+0x44] ;  /* 0x0000440001197983 */ /* 0x000f680000300800 */
[----:B---3--:R-:W3:Y:S04]  /*3f750*/  LDL R14, [R1+0x2f4] ;  /* 0x0002f400010e7983 */ /* 0x008ee80000100800 */
[----:B--2---:R1:W-:Y:S01]  /*3f760*/  STL [R1+0x84c], R5 ;  /* 0x00084c0501007387 */ /* 0x0043e20000100800 */
[----:B0-----:R-:W-:-:S04]  /*3f770*/  FFMA R4, R26, UR9, -R13 ;  /* 0x000000091a047c23 */ /* 0x001fc8000800080d */
[----:B------:R-:W-:Y:S01]  /*3f780*/  FMUL R4, R4, 1.4426950216293334961 ;  /* 0x3fb8aa3b04047820 */ /* 0x000fe20000400000 */
[----:B-1----:R-:W-:-:S03]  /*3f790*/  FFMA R5, R21, UR9, -R13 ;  /* 0x0000000915057c23 */ /* 0x002fc6000800080d */
[----:B------:R0:W1:Y:S02]  /*3f7a0*/  MUFU.EX2 R13, R4 ;  /* 0x00000004000d7308 */ /* 0x0000640000000800 */
[----:B0-----:R-:W2:Y:S01]  /*3f7b0*/  LDL.LU R4, [R1+0x150] ;  /* 0x0001500001047983 */ /* 0x001ea20000300800 */
[----:B------:R-:W-:-:S03]  /*3f7c0*/  LOP3.LUT R12, R12, 0x1c0, RZ, 0xc0, !PT ;  /* 0x000001c00c0c7812 */ /* 0x000fc600078ec0ff */
[----:B------:R-:W3:Y:S04]  /*3f7d0*/  LDL.LU R26, [R1+0x48] ;  /* 0x00004800011a7983 */ /* 0x000ee80000300800 */
[----:B------:R-:W4:Y:S04]  /*3f7e0*/  LDS R3, [R12+UR7+0x42400] ;  /* 0x042400070c037984 */ /* 0x000f280008000800 */
[----:B------:R-:W3:Y:S04]  /*3f7f0*/  LDS R8, [R12+UR7+0x42600] ;  /* 0x042600070c087984 */ /* 0x000ee80008000800 */
[----:B-1----:R0:W-:Y:S04]  /*3f800*/  STL [R1+0x848], R13 ;  /* 0x0008480d01007387 */ /* 0x0021e80000100800 */
[----:B------:R-:W1:Y:S04]  /*3f810*/  LDS R6, [R12+UR7+0x42800] ;  /* 0x042800070c067984 */ /* 0x000e680008000800 */
[----:B------:R-:W0:Y:S01]  /*3f820*/  LDS R7, [R12+UR7+0x42a00] ;  /* 0x042a00070c077984 */ /* 0x000e220008000800 */
[----:B----4-:R-:W-:Y:S01]  /*3f830*/  FMNMX R21, R3, R9, !PT ;  /* 0x0000000903157209 */ /* 0x010fe20007800000 */
[----:B------:R-:W-:-:S02]  /*3f840*/  FMUL R3, R5, 1.4426950216293334961 ;  /* 0x3fb8aa3b05037820 */ /* 0x000fc40000400000 */
[----:B------:R-:W1:Y:S04]  /*3f850*/  LDL R9, [R1+0x2f8] ;  /* 0x0002f80001097983 */ /* 0x000e680000100800 */
[----:B0-----:R-:W4:Y:S01]  /*3f860*/  LDL.LU R13, [R1+0x4c] ;  /* 0x00004c00010d7983 */ /* 0x001f220000300800 */
[----:B------:R0:W5:Y:S03]  /*3f870*/  MUFU.EX2 R5, R3 ;  /* 0x0000000300057308 */ /* 0x0001660000000800 */
[----:B------:R-:W-:Y:S04]  /*3f880*/  STL [R1+0x908], R21 ;  /* 0x0009081501007387 */ /* 0x000fe80000100800 */
[----:B0-----:R-:W0:Y:S04]  /*3f890*/  LDS R3, [R12+UR7+0x42c00] ;  /* 0x042c00070c037984 */ /* 0x001e280008000800 */
[----:B-----5:R5:W-:Y:S02]  /*3f8a0*/  STL [R1+0x844], R5 ;  /* 0x0008440501007387 */ /* 0x020be40000100800 */
[--C-:B-----5:R-:W-:Y:S01]  /*3f8b0*/  FFMA R5, R20, UR9, -R21.reuse ;  /* 0x0000000914057c23 */ /* 0x120fe20008000815 */
[----:B--2---:R-:W-:-:S02]  /*3f8c0*/  FFMA R4, R4, UR9, -R21 ;  /* 0x0000000904047c23 */ /* 0x004fc40008000815 */
[----:B------:R-:W2:Y:S02]  /*3f8d0*/  LDL.LU R21, [R1+0x303c] ;  /* 0x00303c0001157983 */ /* 0x000ea40000300800 */
[----:B------:R-:W-:-:S04]  /*3f8e0*/  FMUL R4, R4, 1.4426950216293334961 ;  /* 0x3fb8aa3b04047820 */ /* 0x000fc80000400000 */
[----:B------:R5:W0:Y:S02]  /*3f8f0*/  MUFU.EX2 R20, R4 ;  /* 0x0000000400147308 */ /* 0x000a240000000800 */
[----:B-----5:R-:W5:Y:S04]  /*3f900*/  LDL.LU R4, [R1+0x158] ;  /* 0x0001580001047983 */ /* 0x020f680000300800 */
[----:B0-----:R3:W-:Y:S02]  /*3f910*/  STL [R1+0x840], R20 ;  /* 0x0008401401007387 */ /* 0x0017e40000100800 */
[----:B---3--:R-:W-:Y:S02]  /*3f920*/  FMNMX R20, R8, R14, !PT ;  /* 0x0000000e08147209 */ /* 0x008fe40007800000 */
[----:B------:R-:W3:Y:S01]  /*3f930*/  LDL.LU R8, [R1+0x15c] ;  /* 0x00015c0001087983 */ /* 0x000ee20000300800 */
[----:B------:R-:W-:-:S03]  /*3f940*/  FMUL R5, R5, 1.4426950216293334961 ;  /* 0x3fb8aa3b05057820 */ /* 0x000fc60000400000 */
[----:B------:R-:W2:Y:S03]  /*3f950*/  LDL R14, [R1+0x2fc] ;  /* 0x0002fc00010e7983 */ /* 0x000ea60000100800 */
[----:B------:R-:W0:Y:S01]  /*3f960*/  MUFU.EX2 R5, R5 ;  /* 0x0000000500057308 */ /* 0x000e220000000800 */
[----:B------:R-:W-:Y:S04]  /*3f970*/  STL [R1+0x904], R20 ;  /* 0x0009041401007387 */ /* 0x000fe80000100800 */
[----:B0-----:R3:W-:Y:S01]  /*3f980*/  STL [R1+0x83c], R5 ;  /* 0x00083c0501007387 */ /* 0x0017e20000100800 */
[----:B-1----:R-:W-:Y:S01]  /*3f990*/  FMNMX R6, R6, R9, !PT ;  /* 0x0000000906067209 */ /* 0x002fe20007800000 */
[--C-:B-----5:R-:W-:Y:S01]  /*3f9a0*/  FFMA R4, R4, UR9, -R20.reuse ;  /* 0x0000000904047c23 */ /* 0x120fe20008000814 */
[----:B---3--:R-:W-:-:S02]  /*3f9b0*/  FFMA R5, R8, UR9, -R20 ;  /* 0x0000000908057c23 */ /* 0x008fc40008000814 */
[----:B------:R-:W3:Y:S04]  /*3f9c0*/  LDL.LU R20, [R1+0x3038] ;  /* 0x0030380001147983 */ /* 0x000ee80000300800 */
[----:B------:R-:W5:Y:S01]  /*3f9d0*/  LDL R9, [R1+0x6e8] ;  /* 0x0006e80001097983 */ /* 0x000f620000100800 */
[----:B------:R-:W-:Y:S01]  /*3f9e0*/  FMUL R4, R4, 1.4426950216293334961 ;  /* 0x3fb8aa3b04047820 */ /* 0x000fe20000400000 */
[----:B--2---:R-:W-:Y:S02]  /*3f9f0*/  FMNMX R7, R7, R14, !PT ;  /* 0x0000000e07077209 */ /* 0x004fe40007800000 */
[----:B------:R-:W0:Y:S03]  /*3fa00*/  LDS R8, [R12+UR7+0x42e00] ;  /* 0x042e00070c087984 */ /* 0x000e260008000800 */
[----:B------:R-:W1:Y:S01]  /*3fa10*/  MUFU.EX2 R4, R4 ;  /* 0x0000000400047308 */ /* 0x000e620000000800 */
[----:B------:R-:W-:Y:S01]  /*3fa20*/  FMUL R5, R5, 1.4426950216293334961 ;  /* 0x3fb8aa3b05057820 */ /* 0x000fe20000400000 */
[----:B-1----:R1:W-:Y:S04]  /*3fa30*/  STL [R1+0x838], R4 ;  /* 0x0008380401007387 */ /* 0x0023e80000100800 */
[----:B------:R2:W-:Y:S01]  /*3fa40*/  STL [R1+0x900], R6 ;  /* 0x0009000601007387 */ /* 0x0005e20000100800 */
[----:B-1----:R-:W-:-:S02]  /*3fa50*/  FFMA R4, R15, UR9, -R6 ;  /* 0x000000090f047c23 */ /* 0x002fc40008000806 */
[----:B------:R1:W0:Y:S02]  /*3fa60*/  MUFU.EX2 R15, R5 ;  /* 0x00000005000f7308 */ /* 0x0002240000000800 */
[----:B------:R-:W-:Y:S01]  /*3fa70*/  FMUL R4, R4, 1.4426950216293334961 ;  /* 0x3fb8aa3b04047820 */ /* 0x000fe20000400000 */
[----:B-1----:R-:W-:-:S05]  /*3fa80*/  FFMA R5, R25, UR9, -R6 ;  /* 0x0000000919057c23 */ /* 0x002fca0008000806 */
[----:B--2---:R1:W2:Y:S01]  /*3fa90*/  MUFU.EX2 R6, R4 ;  /* 0x0000000400067308 */ /* 0x0042a20000000800 */
[----:B------:R-:W-:Y:S01]  /*3faa0*/  FMUL R5, R5, 1.4426950216293334961 ;  /* 0x3fb8aa3b05057820 */ /* 0x000fe20000400000 */
[----:B0-----:R0:W-:Y:S04]  /*3fab0*/  STL [R1+0x834], R15 ;  /* 0x0008340f01007387 */ /* 0x0011e80000100800 */
[----:B-1----:R-:W1:Y:S02]  /*3fac0*/  LDS R4, [R12+UR7+0x43000] ;  /* 0x043000070c047984 */ /* 0x002e640008000800 */
[----:B------:R-:W0:Y:S02]  /*3fad0*/  MUFU.EX2 R5, R5 ;  /* 0x0000000500057308 */ /* 0x000e240000000800 */
[----:B--2---:R2:W-:Y:S04]  /*3fae0*/  STL [R1+0x830], R6 ;  /* 0x0008300601007387 */ /* 0x0045e80000100800 */
[----:B------:R-:W3:Y:S04]  /*3faf0*/  LDL.LU R25, [R1+0x1d0] ;  /* 0x0001d00001197983 */ /* 0x000ee80000300800 */
[----:B------:R-:W-:Y:S04]  /*3fb00*/  STL [R1+0x8fc], R7 ;  /* 0x0008fc0701007387 */ /* 0x000fe80000100800 */
[----:B0-----:R-:W3:Y:S01]  /*3fb10*/  LDL R15, [R1+0x6ec] ;  /* 0x0006ec00010f7983 */ /* 0x001ee20000100800 */
[----:B--2---:R-:W-:-:S03]  /*3fb20*/  FFMA R6, R26, UR9, -R7 ;  /* 0x000000091a067c23 */ /* 0x004fc60008000807 */
[----:B------:R-:W2:Y:S01]  /*3fb30*/  LDL.LU R26, [R1+0x1d4] ;  /* 0x0001d400011a7983 */ /* 0x000ea20000300800 */
[----:B------:R-:W-:-:S03]  /*3fb40*/  FMUL R6, R6, 1.4426950216293334961 ;  /* 0x3fb8aa3b06067820 */ /* 0x000fc60000400000 */
[----:B------:R4:W-:Y:S02]  /*3fb50*/  STL [R1+0x82c], R5 ;  /* 0x00082c0501007387 */ /* 0x0009e40000100800 */
[----:B----4-:R-:W-:Y:S02]  /*3fb60*/  FFMA R5, R13, UR9, -R7 ;  /* 0x000000090d057c23 */ /* 0x010fe40008000807 */
[----:B------:R-:W0:Y:S01]  /*3fb70*/  LDS R7, [R12+UR7+0x43200] ;  /* 0x043200070c077984 */ /* 0x000e220008000800 */
[----:B-----5:R-:W-:Y:S02]  /*3fb80*/  FMNMX R14, R3, R9, !PT ;  /* 0x00000009030e7209 */ /* 0x020fe40007800000 */
[----:B------:R-:W4:Y:S01]  /*3fb90*/  MUFU.EX2 R3, R6 ;  /* 0x0000000600037308 */ /* 0x000f220000000800 */
[----:B------:R-:W5:Y:S04]  /*3fba0*/  LDL.LU R9, [R1+0x1d8] ;  /* 0x0001d80001097983 */ /* 0x000f680000300800 */
[----:B------:R-:W1:Y:S04]  /*3fbb0*/  LDL R13, [R1+0x954] ;  /* 0x00095400010d7983 */ /* 0x000e680000100800 */
[----:B------:R-:W-:Y:S04]  /*3fbc0*/  STL [R1+0x8f8], R14 ;  /* 0x0008f80e01007387 */ /* 0x000fe80000100800 */
[----:B----4-:R4:W-:Y:S02]  /*3fbd0*/  STL [R1+0x828], R3 ;  /* 0x0008280301007387 */ /* 0x0109e40000100800 */
[----:B----4-:R-:W-:-:S04]  /*3fbe0*/  FMUL R3, R5, 1.4426950216293334961 ;  /* 0x3fb8aa3b05037820 */ /* 0x010fc80000400000 */
[----:B------:R-:W4:Y:S01]  /*3fbf0*/  MUFU.EX2 R6, R3 ;  /* 0x0000000300067308 */ /* 0x000f220000000800 */
[--C-:B---3--:R-:W-:Y:S01]  /*3fc00*/  FFMA R5, R20, UR9, -R14.reuse ;  /* 0x0000000914057c23 */ /* 0x108fe2000800080e */
[----:B----4-:R3:W-:Y:S04]  /*3fc10*/  STL [R1+0x824], R6 ;  /* 0x0008240601007387 */ /* 0x0107e80000100800 */
[----:B------:R-:W0:Y:S01]  /*3fc20*/  LDL R20, [R1+0x958] ;  /* 0x0009580001147983 */ /* 0x000e220000100800 */
[----:B------:R-:W-:Y:S01]  /*3fc30*/  FMUL R3, R5, 1.4426950216293334961 ;  /* 0x3fb8aa3b05037820 */ /* 0x000fe20000400000 */
[----:B------:R-:W-:Y:S02]  /*3fc40*/  FFMA R5, R21, UR9, -R14 ;  /* 0x0000000915057c23 */ /* 0x000fe4000800080e */
[----:B------:R-:W4:Y:S02]  /*3fc50*/  LDL.LU R14, [R1+0x1dc] ;  /* 0x0001dc00010e7983 */ /* 0x000f240000300800 */
[----:B------:R-:W-:Y:S01]  /*3fc60*/  FMUL R5, R5, 1.4426950216293334961 ;  /* 0x3fb8aa3b05057820 */ /* 0x000fe20000400000 */
[----:B------:R-:W2:Y:S01]  /*3fc70*/  MUFU.EX2 R3, R3 ;  /* 0x0000000300037308 */ /* 0x000ea20000000800 */
[----:B------:R-:W-:-:S07]  /*3fc80*/  FMNMX R8, R8, R15, !PT ;  /* 0x0000000f08087209 */ /* 0x000fce0007800000 */
[----:B------:R2:W2:Y:S01]  /*3fc90*/  MUFU.EX2 R15, R5 ;  /* 0x00000005000f7308 */ /* 0x0004a20000000800 */
[----:B---3--:R-:W-:Y:S01]  /*3fca0*/  FFMA R6, R22, UR9, -R8 ;  /* 0x0000000916067c23 */ /* 0x008fe20008000808 */
[----:B--2---:R-:W-:Y:S04]  /*3fcb0*/  STL [R1+0x820], R3 ;  /* 0x0008200301007387 */ /* 0x004fe80000100800 */
[----:B------:R2:W-:Y:S01]  /*3fcc0*/  STL [R1+0x8f4], R8 ;  /* 0x0008f40801007387 */ /* 0x0005e20000100800 */
[----:B------:R-:W-:-:S03]  /*3fcd0*/  FMUL R6, R6, 1.4426950216293334961 ;  /* 0x3fb8aa3b06067820 */ /* 0x000fc60000400000 */
[----:B------:R-:W3:Y:S04]  /*3fce0*/  LDS R3, [R12+UR7+0x43400] ;  /* 0x043400070c037984 */ /* 0x000ee80008000800 */
[----:B------:R-:W0:Y:S01]  /*3fcf0*/  LDS R5, [R12+UR7+0x43600] ;  /* 0x043600070c057984 */ /* 0x000e220008000800 */
[----:B--2---:R-:W-:-:S03]  /*3fd00*/  FFMA R8, R23, UR9, -R8 ;  /* 0x0000000917087c23 */ /* 0x004fc60008000808 */
[----:B------:R1:W-:Y:S01]  /*3fd10*/  STL [R1+0x81c], R15 ;  /* 0x00081c0f01007387 */ /* 0x0003e20000100800 */
[----:B------:R-:W2:Y:S01]  /*3fd20*/  MUFU.EX2 R6, R6 ;  /* 0x0000000600067308 */ /* 0x000ea20000000800 */
[----:B-1----:R-:W-:Y:S01]  /*3fd30*/  FMNMX R15, R4, R13, !PT ;  /* 0x0000000d040f7209 */ /* 0x002fe20007800000 */
[----:B------:R-:W-:Y:S01]  /*3fd40*/  FMUL R4, R8, 1.4426950216293334961 ;  /* 0x3fb8aa3b08047820 */ /* 0x000fe20000400000 */
[----:B------:R-:W3:Y:S05]  /*3fd50*/  LDL.LU R13, [R1+0x1bc] ;  /* 0x0001bc00010d7983 */ /* 0x000eea0000300800 */
[----:B------:R-:W1:Y:S01]  /*3fd60*/  MUFU.EX2 R21, R4 ;  /* 0x0000000400157308 */ /* 0x000e620000000800 */
[----:B--2---:R-:W-:Y:S01]  /*3fd70*/  STL [R1+0x818], R6 ;  /* 0x0008180601007387 */ /* 0x004fe20000100800 */
[----:B------:R-:W-:-:S03]  /*3fd80*/  FFMA R8, R25, UR9, -R15 ;  /* 0x0000000919087c23 */ /* 0x000fc6000800080f */
[----:B------:R2:W-:Y:S04]  /*3fd90*/  STL [R1+0x8f0], R15 ;  /* 0x0008f00f01007387 */ /* 0x0005e80000100800 */
[----:B------:R-:W-:Y:S04]  /*3fda0*/  LDS R6, [R12+UR7+0x43800] ;  /* 0x043800070c067984 */ /* 0x000fe80008000800 */
[----:B-1----:R1:W-:Y:S01]  /*3fdb0*/  STL [R1+0x814], R21 ;  /* 0x0008141501007387 */ /* 0x0023e20000100800 */
[----:B0-----:R-:W-:Y:S01]  /*3fdc0*/  FMNMX R25, R7, R20, !PT ;  /* 0x0000001407197209 */ /* 0x001fe20007800000 */
[----:B------:R-:W-:-:S02]  /*3fdd0*/  FFMA R7, R26, UR9, -R15 ;  /* 0x000000091a077c23 */ /* 0x000fc4000800080f */
[----:B------:R-:W3:Y:S01]  /*3fde0*/  LDL R26, [R1+0x95c] ;  /* 0x00095c00011a7983 */ /* 0x000ee20000100800 */
[----:B------:R-:W-:-:S04]  /*3fdf0*/  FMUL R4, R8, 1.4426950216293334961 ;  /* 0x3fb8aa3b08047820 */ /* 0x000fc80000400000 */
[----:B------:R-:W0:Y:S01]  /*3fe00*/  MUFU.EX2 R8, R4 ;  /* 0x0000000400087308 */ /* 0x000e220000000800 */
[----:B------:R-:W-:Y:S04]  /*3fe10*/  STL [R1+0x8ec], R25 ;  /* 0x0008ec1901007387 */ /* 0x000fe80000100800 */
[----:B0-----:R-:W-:Y:S04]  /*3fe20*/  STL [R1+0x810], R8 ;  /* 0x0008100801007387 */ /* 0x001fe80000100800 */
[----:B--2---:R-:W2:Y:S01]  /*3fe30*/  LDL R15, [R1+0x960] ;  /* 0x00096000010f7983 */ /* 0x004ea20000100800 */
[----:B------:R-:W-:Y:S01]  /*3fe40*/  FMUL R7, R7, 1.4426950216293334961 ;  /* 0x3fb8aa3b07077820 */ /* 0x000fe20000400000 */
[----:B-----5:R-:W-:-:S02]  /*3fe50*/  FFMA R4, R9, UR9, -R25 ;  /* 0x0000000909047c23 */ /* 0x020fc40008000819 */
[----:B------:R-:W5:Y:S02]  /*3fe60*/  LDL R23, [R1+0x8b4] ;  /* 0x0008b40001177983 */ /* 0x000f640000100800 */
[----:B------:R-:W-:Y:S01]  /*3fe70*/  FMUL R4, R4, 1.4426950216293334961 ;  /* 0x3fb8aa3b04047820 */ /* 0x000fe20000400000 */
[----:B------:R-:W0:Y:S08]  /*3fe80*/  MUFU.EX2 R7, R7 ;  /* 0x0000000700077308 */ /* 0x000e300000000800 */
[----:B------:R-:W1:Y:S01]  /*3fe90*/  MUFU.EX2 R4, R4 ;  /* 0x0000000400047308 */ /* 0x000e620000000800 */
[----:B0-----:R4:W-:Y:S04]  /*3fea0*/  STL [R1+0x80c], R7 ;  /* 0x00080c0701007387 */ /* 0x0019e80000100800 */
[----:B------:R-:W5:Y:S04]  /*3feb0*/  LDL R22, [R1+0x8b8] ;  /* 0x0008b80001167983 */ /* 0x000f680000100800 */
[----:B-1----:R-:W5:Y:S04]  /*3fec0*/  LDL R21, [R1+0x8ac] ;  /* 0x0008ac0001157983 */ /* 0x002f680000100800 */
[----:B------:R-:W5:Y:S04]  /*3fed0*/  LDL R20, [R1+0x8a4] ;  /* 0x0008a40001147983 */ /* 0x000f680000100800 */
[----:B------:R-:W5:Y:S01]  /*3fee0*/  LDL R9, [R1+0x8a8] ;  /* 0x0008a80001097983 */ /* 0x000f620000100800 */
[----:B----4-:R-:W-:-:S03]  /*3fef0*/  FFMA R7, R14, UR9, -R25 ;  /* 0x000000090e077c23 */ /* 0x010fc60008000819 */
[----:B------:R-:W4:Y:S04]  /*3ff00*/  LDL.LU R25, [R1+0x3034] ;  /* 0x0030340001197983 */ /* 0x000f280000300800 */
[----:B------:R-:W4:Y:S04]  /*3ff10*/  LDL R8, [R1+0x964] ;  /* 0x0009640001087983 */ /* 0x000f280000100800 */
[----:B------:R-:W4:Y:S04]  /*3ff20*/  LDL R14, [R1+0x89c] ;  /* 0x00089c00010e7983 */ /* 0x000f280000100800 */
[----:B------:R0:W-:Y:S04]  /*3ff30*/  STL [R1+0x808], R4 ;  /* 0x0008080401007387 */ /* 0x0001e80000100800 */
[----:B0-----:R-:W4:Y:S01]  /*3ff40*/  LDL.LU R4, [R1+0x1b0] ;  /* 0x0001b00001047983 */ /* 0x001f220000300800 */
[----:B---3--:R-:W-:Y:S01]  /*3ff50*/  FMNMX R26, R3, R26, !PT ;  /* 0x0000001a031a7209 */ /* 0x008fe20007800000 */
[----:B------:R-:W-:-:S02]  /*3ff60*/  FMUL R3, R7, 1.4426950216293334961 ;  /* 0x3fb8aa3b07037820 */ /* 0x000fc40000400000 */
[----:B------:R-:W3:Y:S04]  /*3ff70*/  LDL R7, [R1+0x8c8] ;  /* 0x0008c80001077983 */ /* 0x000ee80000100800 */
[----:B------:R-:W0:Y:S01]  /*3ff80*/  MUFU.EX2 R3, R3 ;  /* 0x0000000300037308 */ /* 0x000e220000000800 */
[----:B------:R-:W-:Y:S04]  /*3ff90*/  STL [R1+0x8e8], R26 ;  /* 0x0008e81a01007387 */ /* 0x000fe80000100800 */
[----:B0-----:R0:W-:Y:S04]  /*3ffa0*/  STL [R1+0x804], R3 ;  /* 0x0008040301007387 */ /* 0x0011e80000100800 */
[----:B0-----:R-:W3:Y:S01]  /*3ffb0*/  LDL.LU R3, [R1+0x1b4] ;  /* 0x0001b40001037983 */ /* 0x001ee20000300800 */
[----:B--2---:R-:W-:-:S03]  /*3ffc0*/  FMNMX R15, R5, R15, !PT ;  /* 0x0000000f050f7209 */ /* 0x004fc60007800000 */
[----:B------:R-:W2:Y:S01]  /*3ffd0*/  LDL.LU R5, [R1+0x1b8] ;  /* 0x0001b80001057983 */ /* 0x000ea20000300800 */
[----:B----4-:R-:W-:-:S04]  /*3ffe0*/  FFMA R4, R4, UR9, -R26 ;  /* 0x0000000904047c23 */ /* 0x010fc8000800081a */
[----:B------:R-:W-:-:S06]  /*3fff0*/  FMUL R4, R4, 1.4426950216293334961 ;  /* 0x3fb8aa3b04047820 */ /* 0x000fcc0000400000 */
[----:B------:R-:W0:Y:S01]  /*40000*/  MUFU.EX2 R4, R4 ;  /* 0x0000000400047308 */ /* 0x000e220000000800 */
[----:B------:R-:W-:Y:S01]  /*40010*/  FADD R24, R0, R24 ;  /* 0x0000001800187221 */ /* 0x000fe20000000000 */
[----:B-----5:R-:W-:Y:S01]  /*40020*/  FADD R23, R22, R23 ;  /* 0x0000001716177221 */ /* 0x020fe20000000000 */
[----:B------:R-:W-:Y:S01]  /*40030*/  FADD R22, R27, R21 ;  /* 0x000000151b167221 */ /* 0x000fe20000000000 */
[----:B------:R-:W-:Y:S01]  /*40040*/  FADD R21, R9, R20 ;  /* 0x0000001409157221 */ /* 0x000fe20000000000 */
[----:B------:R-:W-:Y:S01]  /*40050*/  FADD R20, R29, R14 ;  /* 0x0000000e1d147221 */ /* 0x000fe20000000000 */
[----:B------:R-:W-:Y:S01]  /*40060*/  FADD R17, R16, R17 ;  /* 0x0000001110117221 */ /* 0x000fe20000000000 */
[----:B------:R-:W-:Y:S01]  /*40070*/  FADD R16, R2, R11 ;  /* 0x0000000b02107221 */ /* 0x000fe20000000000 */
[----:B---3--:R-:W-:Y:S02]  /*40080*/  FFMA R3, R3, UR9, -R26 ;  /* 0x0000000903037c23 */ /* 0x008fe4000800081a */
[----:B------:R-:W3:Y:S04]  /*40090*/  LDL.LU R26, [R1+0x3030] ;  /* 0x00303000011a7983 */ /* 0x000ee80000300800 */
[----:B------:R-:W-:Y:S04]  /*400a0*/  STL [R1+0x8e4], R15 ;  /* 0x0008e40f01007387 */ /* 0x000fe80000100800 */
[----:B0-----:R0:W-:Y:S02]  /*400b0*/  STL [R1+0x800], R4 ;  /* 0x0008000401007387 */ /* 0x0011e40000100800 */
[----:B0-----:R-:W-:-:S02]  /*400c0*/  FFMA R4, R13, UR9, -R15 ;  /* 0x000000090d047c23 */ /* 0x001fc4000800080f */
[----:B------:R-:W-:Y:S04]  /*400d0*/  LDS R13, [R12+UR7+0x43a00] ;  /* 0x043a00070c0d7984 */ /* 0x000fe80008000800 */
[----:B------:R-:W0:Y:S01]  /*400e0*/  LDS R12, [R12+UR7+0x43c00] ;  /* 0x043c00070c0c7984 */ /* 0x000e220008000800 */
[----:B------:R-:W-:Y:S01]  /*400f0*/  FMUL R3, R3, 1.4426950216293334961 ;  /* 0x3fb8aa3b03037820 */ /* 0x000fe20000400000 */
[----:B--2---:R-:W-:-:S05]  /*40100*/  FFMA R5, R5, UR9, -R15 ;  /* 0x0000000905057c23 */ /* 0x004fca000800080f */
[----:B------:R-:W1:Y:S01]  /*40110*/  MUFU.EX2 R3, R3 ;  /* 0x0000000300037308 */ /* 0x000e620000000800 */
[----:B0-----:R0:W-:Y:S02]  /*40120*/  STL [R1+0x302c], R12 ;  /* 0x00302c0c01007387 */ /* 0x0011e40000100800 */
[----:B0-----:R-:W-:Y:S02]  /*40130*/  FMNMX R12, R6, R8, !PT ;  /* 0x00000008060c7209 */ /* 0x001fe40007800000 */
[----:B------:R-:W3:Y:S04]  /*40140*/  LDL R6, [R1+0x8d0] ;  /* 0x0008d00001067983 */ /* 0x000ee80000100800 */
[----:B------:R-:W2:Y:S04]  /*40150*/  LDL.LU R15, [R1+0x1e0] ;  /* 0x0001e000010f7983 */ /* 0x000ea80000300800 */
[----:B------:R-:W-:Y:S04]  /*40160*/  STL [R1+0x8e0], R12 ;  /* 0x0008e00c01007387 */ /* 0x000fe80000100800 */
[----:B-1----:R-:W-:Y:S04]  /*40170*/  STL [R1+0x7fc], R3 ;  /* 0x0007fc0301007387 */ /* 0x002fe80000100800 */
[----:B------:R-:W4:Y:S04]  /*40180*/  LDL.LU R0, [R1+0x1e4] ;  /* 0x0001e40001007983 */ /* 0x000f280000300800 */
[----:B------:R-:W5:Y:S01]  /*40190*/  LDL R29, [R1+0x968] ;  /* 0x00096800011d7983 */ /* 0x000f620000100800 */
[----:B------:R-:W-:-:S06]  /*401a0*/  FMUL R8, R5, 1.4426950216293334961 ;  /* 0x3fb8aa3b05087820 */ /* 0x000fcc0000400000 */
[----:B------:R-:W0:Y:S02]  /*401b0*/  MUFU.EX2 R8, R8 ;  /* 0x0000000800087308 */ /* 0x000e240000000800 */
[----:B0-----:R-:W-:Y:S04]  /*401c0*/  STL [R1+0x7f8], R8 ;  /* 0x0007f80801007387 */ /* 0x001fe80000100800 */
[----:B------:R-:W5:Y:S01]  /*401d0*/  LDL.LU R2, [R1+0x1ec] ;  /* 0x0001ec0001027983 */ /* 0x000f620000300800 */
[----:B------:R-:W-:-:S05]  /*401e0*/  FADD R25, R25, R7 ;  /* 0x0000000719197221 */ /* 0x000fca0000000000 */
[----:B------:R-:W0:Y:S04]  /*401f0*/  SHFL.BFLY PT, R9, R25, 0x2, 0x1f ;  /* 0x0c401f0019097f89 */ /* 0x000e2800000e0000 */
[----:B------:R-:W1:Y:S01]  /*40200*/  SHFL.BFLY PT, R7, R24, 0x2, 0x1f ;  /* 0x0c401f0018077f89 */ /* 0x000e6200000e0000 */
[----:B------:R-:W-:Y:S01]  /*40210*/  FADD R18, R18, R28 ;  /* 0x0000001c12127221 */ /* 0x000fe20000000000 */
[----:B------:R-:W-:-:S06]  /*40220*/  FMUL R28, R4, 1.4426950216293334961 ;  /* 0x3fb8aa3b041c7820 */ /* 0x000fcc0000400000 */
[----:B------:R-:W1:Y:S01]  /*40230*/  MUFU.EX2 R28, R28 ;  /* 0x0000001c001c7308 */ /* 0x000e620000000800 */
[----:B0-----:R-:W-:Y:S01]  /*40240*/  FADD R9, R25, R9 ;  /* 0x0000000919097221 */ /* 0x001fe20000000000 */
[----:B-1----:R-:W-:Y:S01]  /*40250*/  FADD R7, R24, R7 ;  /* 0x0000000718077221 */ /* 0x002fe20000000000 */
[----:B------:R-:W-:Y:S04]  /*40260*/  STL [R1+0x7f4], R28 ;  /* 0x0007f41c01007387 */ /* 0x000fe80000100800 */
[----:B------:R-:W0:Y:S02]  /*40270*/  SHFL.BFLY PT, R3, R22, 0x2, 0x1f ;  /* 0x0c401f0016037f89 */ /* 0x000e2400000e0000 */
[----:B0-----:R-:W-:Y:S01]  /*40280*/  FADD R3, R22, R3 ;  /* 0x0000000316037221 */ /* 0x001fe20000000000 */
[----:B--2---:R-:W-:-:S04]  /*40290*/  FFMA R15, R15, UR9, -R12 ;  /* 0x000000090f0f7c23 */ /* 0x004fc8000800080c */
[----:B------:R-:W-:-:S04]  /*402a0*/  FMUL R15, R15, 1.4426950216293334961 ;  /* 0x3fb8aa3b0f0f7820 */ /* 0x000fc80000400000 */
[----:B------:R0:W1:Y:S01]  /*402b0*/  MUFU.EX2 R25, R15 ;  /* 0x0000000f00197308 */ /* 0x0000620000000800 */
[----:B---3--:R-:W-:Y:S01]  /*402c0*/  FADD R26, R26, R6 ;  /* 0x000000061a1a7221 */ /* 0x008fe20000000000 */
[----:B----4-:R-:W-:Y:S02]  /*402d0*/  FFMA R24, R0, UR9, -R12 ;  /* 0x0000000900187c23 */ /* 0x010fe4000800080c */
[----:B------:R-:W2:Y:S04]  /*402e0*/  LDL.LU R12, [R1+0x302c] ;  /* 0x00302c00010c7983 */ /* 0x000ea80000300800 */
[----:B------:R-:W3:Y:S04]  /*402f0*/  SHFL.BFLY PT, R27, R26, 0x2, 0x1f ;  /* 0x0c401f001a1b7f89 */ /* 0x000ee800000e0000 */
[----:B0-----:R-:W4:Y:S04]  /*40300*/  LDL.LU R15, [R1+0x1e8] ;  /* 0x0001e800010f7983 */ /* 0x001f280000300800 */
[----:B------:R-:W2:Y:S04]  /*40310*/  LDL R0, [R1+0x96c] ;  /* 0x00096c0001007983 */ /* 0x000ea80000100800 */
[----:B-1----:R5:W-:Y:S02]  /*40320*/  STL [R1+0x7f0], R25 ;  /* 0x0007f01901007387 */ /* 0x002be40000100800 */
[----:B-----5:R-:W-:Y:S01]  /*40330*/  FMNMX R25, R13, R29, !PT ;  /* 0x0000001d0d197209 */ /* 0x020fe20007800000 */
[----:B------:R-:W-:-:S06]  /*40340*/  FMUL R13, R24, 1.4426950216293334961 ;  /* 0x3fb8aa3b180d7820 */ /* 0x000fcc0000400000 */
[----:B------:R-:W0:Y:S01]  /*40350*/  MUFU.EX2 R13, R13 ;  /* 0x0000000d000d7308 */ /* 0x000e220000000800 */
[----:B---3--:R-:W-:Y:S02]  /*40360*/  FADD R27, R26, R27 ;  /* 0x0000001b1a1b7221 */ /* 0x008fe40000000000 */
[----:B------:R-:W3:Y:S04]  /*40370*/  LDL.LU R26, [R1+0xd4] ;  /* 0x0000d400011a7983 */ /* 0x000ee80000300800 */
[----:B------:R-:W5:Y:S04]  /*40380*/  LDL.LU R29, [R1+0xd8] ;  /* 0x0000d800011d7983 */ /* 0x000f680000300800 */
[----:B------:R-:W-:Y:S04]  /*40390*/  STL [R1+0x8dc], R25 ;  /* 0x0008dc1901007387 */ /* 0x000fe80000100800 */
[----:B------:R-:W3:Y:S04]  /*403a0*/  LDL.LU R22, [R1+0xd0] ;  /* 0x0000d00001167983 */ /* 0x000ee80000300800 */
[----:B0-----:R0:W-:Y:S02]  /*403b0*/  STL [R1+0x73c], R13 ;  /* 0x00073c0d01007387 */ /* 0x0011e40000100800 */
[----:B0-----:R-:W-:-:S02]  /*403c0*/  FFMA R13, R2, UR9, -R25 ;  /* 0x00000009020d7c23 */ /* 0x001fc40008000819 */
[----:B------:R-:W5:Y:S01]  /*403d0*/  LDL R2, [R1+0x970] ;  /* 0x0009700001027983 */ /* 0x000f620000100800 */
[----:B------:R-:W0:Y:S01]  /*403e0*/  S2R R28, SR_TID.X ;  /* 0x00000000001c7919 */ /* 0x000e220000002100 */
[----:B------:R-:W-:Y:S02]  /*403f0*/  FADD R19, R10, R19 ;  /* 0x000000130a137221 */ /* 0x000fe40000000000 */
[----:B------:R-:W1:Y:S04]  /*40400*/  SHFL.BFLY PT, R10, R23, 0x2, 0x1f ;  /* 0x0c401f00170a7f89 */ /* 0x000e6800000e0000 */
[----:B------:R-:W0:Y:S04]  /*40410*/  SHFL.BFLY PT, R6, R21, 0x2, 0x1f ;  /* 0x0c401f0015067f89 */ /* 0x000e2800000e0000 */
[----:B------:R-:W1:Y:S01]  /*40420*/  SHFL.BFLY PT, R5, R20, 0x2, 0x1f ;  /* 0x0c401f0014057f89 */ /* 0x000e6200000e0000 */
[----:B0-----:R-:W-:-:S04]  /*40430*/  SHF.L.U32 R28, R28, 0x4, RZ ;  /* 0x000000041c1c7819 */ /* 0x001fc800000006ff */
[----:B------:R-:W-:-:S06]  /*40440*/  LOP3.LUT R28, R28, 0x1c0, RZ, 0xc0, !PT ;  /* 0x000001c01c1c7812 */ /* 0x000fcc00078ec0ff */
[----:B------:R-:W5:Y:S01]  /*40450*/  LDS R28, [R28+UR7+0x43e00] ;  /* 0x043e00071c1c7984 */ /* 0x000f620008000800 */
[----:B-1----:R-:W-:-:S03]  /*40460*/  FADD R10, R23, R10 ;  /* 0x0000000a170a7221 */ /* 0x002fc60000000000 */
[----:B------:R-:W0:Y:S04]  /*40470*/  SHFL.BFLY PT, R24, R27, 0x1, 0x1f ;  /* 0x0c201f001b187f89 */ /* 0x000e2800000e0000 */
[----:B------:R-:W1:Y:S01]  /*40480*/  SHFL.BFLY PT, R23, R9, 0x1, 0x1f ;  /* 0x0c201f0009177f89 */ /* 0x000e6200000e0000 */
[----:B------:R-:W-:Y:S01]  /*40490*/  FMUL R13, R13, 1.4426950216293334961 ;  /* 0x3fb8aa3b0d0d7820 */ /* 0x000fe20000400000 */
[----:B------:R-:W-:Y:S01]  /*404a0*/  FADD R6, R21, R6 ;  /* 0x0000000615067221 */ /* 0x000fe20000000000 */
[----:B------:R-:W-:Y:S01]  /*404b0*/  FADD R5, R20, R5 ;  /* 0x0000000514057221 */ /* 0x000fe20000000000 */
[----:B------:R-:W0:Y:S04]  /*404c0*/  SHFL.BFLY PT, R21, R7, 0x1, 0x1f ;  /* 0x0c201f0007157f89 */ /* 0x000e2800000e0000 */
[----:B------:R-:W0:Y:S01]  /*404d0*/  SHFL.BFLY PT, R20, R10, 0x1, 0x1f ;  /* 0x0c201f000a147f89 */ /* 0x000e2200000e0000 */
[----:B----4-:R-:W-:Y:S01]  /*404e0*/  FFMA R15, R15, UR9, -R25 ;  /* 0x000000090f0f7c23 */ /* 0x010fe20008000819 */
[----:B--2---:R-:W-:-:S02]  /*404f0*/  FMNMX R25, R12, R0, !PT ;  /* 0x000000000c197209 */ /* 0x004fc40007800000 */
[----:B------:R-:W2:Y:S01]  /*40500*/  LDL.LU R0, [R1+0xdc] ;  /* 0x0000dc0001007983 */ /* 0x000ea20000300800 */
[----:B------:R-:W-:-:S03]  /*40510*/  FMUL R15, R15, 1.4426950216293334961 ;  /* 0x3fb8aa3b0f0f7820 */ /* 0x000fc60000400000 */
[----:B------:R-:W4:Y:S04]  /*40520*/  SHFL.BFLY PT, R8, R19, 0x2, 0x1f ;  /* 0x0c401f0013087f89 */ /* 0x000f2800000e0000 */
[----:B------:R-:W-:Y:S04]  /*40530*/  SHFL.BFLY PT, R14, R18, 0x2, 0x1f ;  /* 0x0c401f00120e7f89 */ /* 0x000fe800000e0000 */
[----:B------:R-:W-:Y:S01]  /*40540*/  SHFL.BFLY PT, R11, R17, 0x2, 0x1f ;  /* 0x0c401f00110b7f89 */ /* 0x000fe200000e0000 */
[----:B------:R-:W0:Y:S08]  /*40550*/  MUFU.EX2 R12, R15 ;  /* 0x0000000f000c7308 */ /* 0x000e300000000800 */
[----:B------:R-:W1:Y:S01]  /*40560*/  MUFU.EX2 R13, R13 ;  /* 0x0000000d000d7308 */ /* 0x000e620000000800 */
[----:B------:R-:W-:Y:S01]  /*40570*/  SHFL.BFLY PT, R4, R16, 0x2, 0x1f ;  /* 0x0c401f0010047f89 */ /* 0x000fe200000e0000 */
[----:B------:R-:W-:Y:S06]  /*40580*/  BAR.SYNC.DEFER_BLOCKING 0x0 ;  /* 0x0000000000007b1d */ /* 0x000fec0000010000 */
[----:B0-----:R3:W-:Y:S04]  /*40590*/  STL [R1+0x738], R12 ;  /* 0x0007380c01007387 */ /* 0x0017e80000100800 */
[----:B------:R0:W-:Y:S01]  /*405a0*/  STL [R1+0x8d8], R25 ;  /* 0x0008d81901007387 */ /* 0x0001e20000100800 */
[--C-:B---3--:R-:W-:Y:S01]  /*405b0*/  FFMA R12, R22, UR9, -R25.reuse ;  /* 0x00000009160c7c23 */ /* 0x108fe20008000819 */
[----:B0-----:R-:W-:-:S03]  /*405c0*/  FFMA R25, R26, UR9, -R25 ;  /* 0x000000091a197c23 */ /* 0x001fc60008000819 */
[----:B------:R-:W-:Y:S01]  /*405d0*/  FMUL R22, R12, 1.4426950216293334961 ;  /* 0x3fb8aa3b0c167820 */ /* 0x000fe20000400000 */
[----:B------:R-:W-:-:S03]  /*405e0*/  FMUL R25, R25, 1.4426950216293334961 ;  /* 0x3fb8aa3b19197820 */ /* 0x000fc60000400000 */
[----:B------:R0:W3:Y:S01]  /*405f0*/  MUFU.EX2 R26, R22 ;  /* 0x00000016001a7308 */ /* 0x0000e20000000800 */
[----:B-----5:R-:W-:-:S05]  /*40600*/  FMNMX R2, R28, R2, !PT ;  /* 0x000000021c027209 */ /* 0x020fca0007800000 */
[----:B0-----:R-:W-:Y:S02]  /*40610*/  FFMA R22, R29, UR9, -R2 ;  /* 0x000000091d167c23 */ /* 0x001fe40008000802 */
[----:B------:R-:W0:Y:S01]  /*40620*/  MUFU.EX2 R29, R25 ;  /* 0x00000019001d7308 */ /* 0x000e220000000800 */
[----:B------:R-:W-:Y:S01]  /*40630*/  FADD R24, R27, R24 ;  /* 0x000000181b187221 */ /* 0x000fe20000000000 */
[----:B-1----:R-:W-:Y:S04]  /*40640*/  STL [R1+0x6b4], R13 ;  /* 0x0006b40d01007387 */ /* 0x002fe80000100800 */
[----:B------:R-:W-:Y:S01]  /*40650*/  STL [R1+0x8bc], R2 ;  /* 0x0008bc0201007387 */ /* 0x000fe20000100800 */
[----:B------:R-:W-:-:S03]  /*40660*/  FADD R9, R9, R23 ;  /* 0x0000001709097221 */ /* 0x000fc60000000000 */
[----:B---3--:R-:W-:Y:S04]  /*40670*/  STL [R1+0x6b0], R26 ;  /* 0x0006b01a01007387 */ /* 0x008fe80000100800 */
[----:B------:R-:W-:Y:S01]  /*40680*/  STL [R1+0x2ff8], R26 ;  /* 0x002ff81a01007387 */ /* 0x000fe20000100800 */
[----:B------:R-:W-:-:S03]  /*40690*/  FADD R7, R7, R21 ;  /* 0x0000001507077221 */ /* 0x000fc60000000000 */
[----:B------:R-:W-:Y:S01]  /*406a0*/  STL [R1+0x7c], R24 ;  /* 0x00007c1801007387 */ /* 0x000fe20000100800 */
[----:B------:R-:W-:-:S03]  /*406b0*/  FADD R10, R10, R20 ;  /* 0x000000140a0a7221 */ /* 0x000fc60000000000 */
[----:B0-----:R-:W-:Y:S04]  /*406c0*/  STL [R1+0x6ac], R29 ;  /* 0x0006ac1d01007387 */ /* 0x001fe80000100800 */
[----:B------:R-:W-:Y:S04]  /*406d0*/  STL [R1+0x78], R9 ;  /* 0x0000780901007387 */ /* 0x000fe80000100800 */
[----:B------:R-:W-:Y:S04]  /*406e0*/  STL [R1+0x2ffc], R29 ;  /* 0x002ffc1d01007387 */ /* 0x000fe80000100800 */
[----:B------:R-:W-:Y:S04]  /*406f0*/  STL [R1+0x74], R7 ;  /* 0x0000740701007387 */ /* 0x000fe80000100800 */
[----:B------:R0:W-:Y:S04]  /*40700*/  STL [R1+0x70], R10 ;  /* 0x0000700a01007387 */ /* 0x0001e80000100800 */
[----:B0-----:R-:W3:Y:S01]  /*40710*/  LDL R10, [R1+0x850] ;  /* 0x00085000010a7983 */ /* 0x001ee20000100800 */
[----:B----4-:R-:W-:-:S03]  /*40720*/  FADD R8, R19, R8 ;  /* 0x0000000813087221 */ /* 0x010fc60000000000 */
[----:B------:R-:W0:Y:S02]  /*40730*/  SHFL.BFLY PT, R19, R3, 0x1, 0x1f ;  /* 0x0c201f0003137f89 */ /* 0x000e2400000e0000 */
[----:B0-----:R-:W-:-:S05]  /*40740*/  FADD R9, R3, R19 ;  /* 0x0000001303097221 */ /* 0x001fca0000000000 */
[----:B------:R-:W-:Y:S04]  /*40750*/  STL [R1+0x6c], R9 ;  /* 0x00006c0901007387 */ /* 0x000fe80000100800 */
[----:B---3--:R0:W-:Y:S04]  /*40760*/  STL [R1+0x3018], R10 ;  /* 0x0030180a01007387 */ /* 0x0081e80000100800 */
[----:B0-----:R-:W3:Y:S04]  /*40770*/  LDL R10, [R1+0x854] ;  /* 0x00085400010a7983 */ /* 0x001ee80000100800 */
[----:B---3--:R0:W-:Y:S04]  /*40780*/  STL [R1+0x301c], R10 ;  /* 0x00301c0a01007387 */ /* 0x0081e80000100800 */
[----:B0-----:R-:W3:Y:S04]  /*40790*/  LDL R10, [R1+0x85c] ;  /* 0x00085c00010a7983 */ /* 0x001ee80000100800 */
[----:B---3--:R0:W-:Y:S04]  /*407a0*/  STL [R1+0x3020], R10 ;  /* 0x0030200a01007387 */ /* 0x0081e80000100800 */
[----:B0-----:R-:W3:Y:S04]  /*407b0*/  LDL R10, [R1+0x864] ;  /* 0x00086400010a7983 */ /* 0x001ee80000100800 */
[----:B---3--:R0:W-:Y:S04]  /*407c0*/  STL [R1+0x3024], R10 ;  /* 0x0030240a01007387 */ /* 0x0081e80000100800 */
[----:B0-----:R-:W3:Y:S04]  /*407d0*/  LDL R10, [R1+0x86c] ;  /* 0x00086c00010a7983 */ /* 0x001ee80000100800 */
[----:B---3--:R0:W-:Y:S04]  /*407e0*/  STL [R1+0x3028], R10 ;  /* 0x0030280a01007387 */ /* 0x0081e80000100800 */
[----:B------:R-:W3:Y:S04]  /*407f0*/  LDL R9, [R1+0x848] ;  /* 0x0008480001097983 */ /* 0x000ee80000100800 */
[----:B0-----:R-:W4:Y:S04]  /*40800*/  LDL R10, [R1+0x874] ;  /* 0x00087400010a7983 */ /* 0x001f280000100800 */
[----:B---3--:R0:W-:Y:S04]  /*40810*/  STL [R1+0x3014], R9 ;  /* 0x0030140901007387 */ /* 0x0081e80000100800 */
[----:B------:R-:W3:Y:S04]  /*40820*/  LDL R29, [R1+0x81c] ;  /* 0x00081c00011d7983 */ /* 0x000ee80000100800 */
[----:B0-----:R-:W5:Y:S04]  /*40830*/  LDL R9, [R1+0x84c] ;  /* 0x00084c0001097983 */ /* 0x001f680000100800 */
[----:B---3--:R0:W-:Y:S04]  /*40840*/  STL [R1+0x3000], R29 ;  /* 0x0030001d01007387 */ /* 0x0081e80000100800 */
[----:B0-----:R-:W3:Y:S04]  /*40850*/  LDL R29, [R1+0x824] ;  /* 0x00082400011d7983 */ /* 0x001ee80000100800 */
[----:B---3--:R0:W-:Y:S04]  /*40860*/  STL [R1+0x3004], R29 ;  /* 0x0030041d01007387 */ /* 0x0081e80000100800 */
[----:B0-----:R-:W3:Y:S04]  /*40870*/  LDL R29, [R1+0x82c] ;  /* 0x00082c00011d7983 */ /* 0x001ee80000100800 */
[----:B---3--:R0:W-:Y:S04]  /*40880*/  STL [R1+0x3008], R29 ;  /* 0x0030081d01007387 */ /* 0x0081e80000100800 */
[----:B0-----:R-:W3:Y:S01]  /*40890*/  LDL R29, [R1+0x834] ;  /* 0x00083400011d7983 */ /* 0x001ee20000100800 */
[----:B------:R-:W-:-:S03]  /*408a0*/  FADD R14, R18, R14 ;  /* 0x0000000e120e7221 */ /* 0x000fc60000000000 */
[----:B------:R-:W0:Y:S01]  /*408b0*/  SHFL.BFLY PT, R18, R6, 0x1, 0x1f ;  /* 0x0c201f0006127f89 */ /* 0x000e2200000e0000 */
[----:B------:R-:W-:-:S03]  /*408c0*/  FADD R11, R17, R11 ;  /* 0x0000000b110b7221 */ /* 0x000fc60000000000 */
[----:B------:R-:W1:Y:S01]  /*408d0*/  SHFL.BFLY PT, R17, R5, 0x1, 0x1f ;  /* 0x0c201f0005117f89 */ /* 0x000e6200000e0000 */
[----:B------:R-:W-:-:S03]  /*408e0*/  FADD R4, R16, R4 ;  /* 0x0000000410047221 */ /* 0x000fc60000000000 */
[----:B------:R-:W0:Y:S04]  /*408f0*/  SHFL.BFLY PT, R16, R8, 0x1, 0x1f ;  /* 0x0c201f0008107f89 */ /* 0x000e2800000e0000 */
[----:B------:R-:W0:Y:S04]  /*40900*/  SHFL.BFLY PT, R15, R14, 0x1, 0x1f ;  /* 0x0c201f000e0f7f89 */ /* 0x000e2800000e0000 */
[----:B---3--:R3:W-:Y:S04]  /*40910*/  STL [R1+0x300c], R29 ;  /* 0x00300c1d01007387 */ /* 0x0087e80000100800 */
[----:B---3--:R-:W3:Y:S01]  /*40920*/  LDL R29, [R1+0x83c] ;  /* 0x00083c00011d7983 */ /* 0x008ee20000100800 */
[----:B------:R-:W-:Y:S01]  /*40930*/  FMUL R7, R22, 1.4426950216293334961 ;  /* 0x3fb8aa3b16077820 */ /* 0x000fe20000400000 */
[----:B--2---:R-:W-:Y:S01]  /*40940*/  FFMA R3, R0, UR9, -R2 ;  /* 0x0000000900037c23 */ /* 0x004fe20008000802 */
[----:B0-----:R-:W-:-:S02]  /*40950*/  FADD R2, R6, R18 ;  /* 0x0000001206027221 */ /* 0x001fc40000000000 */
[----:B------:R0:W2:Y:S01]  /*40960*/  MUFU.EX2 R0, R7 ;  /* 0x0000000700007308 */ /* 0x0000a20000000800 */
[----:B------:R-:W0:Y:S04]  /*40970*/  SHFL.BFLY PT, R13, R11, 0x1, 0x1f ;  /* 0x0c201f000b0d7f89 */ /* 0x000e2800000e0000 */
[----:B------:R-:W0:Y:S04]  /*40980*/  SHFL.BFLY PT, R12, R4, 0x1, 0x1f ;  /* 0x0c201f00040c7f89 */ /* 0x000e2800000e0000 */
[----:B---3--:R3:W-:Y:S04]  /*40990*/  STL [R1+0x3010], R29 ;  /* 0x0030101d01007387 */ /* 0x0087e80000100800 */
[----:B------:R-:W4:Y:S04]  /*409a0*/  LDL R26, [R1+0x814] ;  /* 0x00081400011a7983 */ /* 0x000f280000100800 */
[----:B------:R-:W4:Y:S04]  /*409b0*/  LDL R23, [R1+0x810] ;  /* 0x0008100001177983 */ /* 0x000f280000100800 */
[----:B------:R-:W4:Y:S04]  /*409c0*/  LDL R22, [R1+0x808] ;  /* 0x0008080001167983 */ /* 0x000f280000100800 */
[----:B------:R-:W4:Y:S04]  /*409d0*/  LDL R21, [R1+0x800] ;  /* 0x0008000001157983 */ /* 0x000f280000100800 */
[----:B------:R-:W4:Y:S04]  /*409e0*/  LDL R19, [R1+0x7f4] ;  /* 0x0007f40001137983 */ /* 0x000f280000100800 */
[----:B------:R-:W4:Y:S04]  /*409f0*/  LDL R20, [R1+0x7f8] ;  /* 0x0007f80001147983 */ /* 0x000f280000100800 */
[----:B------:R-:W4:Y:S04]  /*40a00*/  LDL R27, [R1+0x73c] ;  /* 0x00073c00011b7983 */ /* 0x000f280000100800 */
[----:B---3--:R-:W3:Y:S04]  /*40a10*/  LDL R29, [R1+0x844] ;  /* 0x00084400011d7983 */ /* 0x008ee80000100800 */
[----:B------:R-:W3:Y:S04]  /*40a20*/  LDL R24, [R1+0x7f0] ;  /* 0x0007f00001187983 */ /* 0x000ee80000100800 */
[----:B------:R-:W3:Y:S04]  /*40a30*/  LDL R25, [R1+0x6b4] ;  /* 0x0006b40001197983 */ /* 0x000ee80000100800 */
[----:B------:R-:W3:Y:S04]  /*40a40*/  LDL R28, [R1+0x738] ;  /* 0x00073800011c7983 */ /* 0x000ee80000100800 */
[----:B0-----:R-:W3:Y:S04]  /*40a50*/  LDL R7, [R1+0x838] ;  /* 0x0008380001077983 */ /* 0x001ee80000100800 */
[----:B------:R-:W3:Y:S04]  /*40a60*/  LDL R6, [R1+0x830] ;  /* 0x0008300001067983 */ /* 0x000ee80000100800 */
[----:B------:R-:W3:Y:S04]  /*40a70*/  LDL R18, [R1+0x7fc] ;  /* 0x0007fc0001127983 */ /* 0x000ee80000100800 */
[----:B------:R1:W-:Y:S02]  /*40a80*/  STL [R1+0x68], R2 ;  /* 0x0000680201007387 */ /* 0x0003e40000100800 */
[----:B-1----:R-:W-:-:S02]  /*40a90*/  FADD R2, R5, R17 ;  /* 0x0000001105027221 */ /* 0x002fc40000000000 */
[----:B------:R-:W3:Y:S04]  /*40aa0*/  LDL R5, [R1+0x828] ;  /* 0x0008280001057983 */ /* 0x000ee80000100800 */
[----:B------:R-:W3:Y:S04]  /*40ab0*/  LDL R17, [R1+0x804] ;  /* 0x0008040001117983 */ /* 0x000ee80000100800 */
[----:B------:R0:W-:Y:S02]  /*40ac0*/  STL [R1+0x64], R2 ;  /* 0x0000640201007387 */ /* 0x0001e40000100800 */
[----:B0-----:R-:W-:-:S02]  /*40ad0*/  FADD R2, R8, R16 ;  /* 0x0000001008027221 */ /* 0x001fc40000000000 */
[----:B------:R-:W3:Y:S04]  /*40ae0*/  LDL R8, [R1+0x840] ;  /* 0x0008400001087983 */ /* 0x000ee80000100800 */
[----:B--2---:R-:W-:Y:S04]  /*40af0*/  STL [R1+0x6a8], R0 ;  /* 0x0006a80001007387 */ /* 0x004fe80000100800 */
[----:B------:R0:W-:Y:S02]  /*40b00*/  STL [R1+0x60], R2 ;  /* 0x0000600201007387 */ /* 0x0001e40000100800 */
[----:B0-----:R-:W-:-:S02]  /*40b10*/  FADD R2, R14, R15 ;  /* 0x0000000f0e027221 */ /* 0x001fc40000000000 */
[----:B------:R-:W4:Y:S04]  /*40b20*/  LDL R15, [R1+0x878] ;  /* 0x00087800010f7983 */ /* 0x000f280000100800 */
[----:B------:R-:W2:Y:S04]  /*40b30*/  LDL R14, [R1+0x870] ;  /* 0x00087000010e7983 */ /* 0x000ea80000100800 */
[----:B------:R0:W-:Y:S01]  /*40b40*/  STL [R1+0x5c], R2 ;  /* 0x00005c0201007387 */ /* 0x0001e20000100800 */
[----:B------:R-:W-:Y:S01]  /*40b50*/  FMUL R3, R3, 1.4426950216293334961 ;  /* 0x3fb8aa3b03037820 */ /* 0x000fe20000400000 */
[----:B0-----:R-:W-:-:S02]  /*40b60*/  FADD R2, R11, R13 ;  /* 0x0000000d0b027221 */ /* 0x001fc40000000000 */
[----:B------:R-:W2:Y:S04]  /*40b70*/  LDL R13, [R1+0x868] ;  /* 0x00086800010d7983 */ /* 0x000ea80000100800 */
[----:B------:R-:W2:Y:S04]  /*40b80*/  LDL R11, [R1+0x858] ;  /* 0x00085800010b7983 */ /* 0x000ea80000100800 */
[----:B------:R0:W-:Y:S01]  /*40b90*/  STL [R1+0x58], R2 ;  /* 0x0000580201007387 */ /* 0x0001e20000100800 */
[----:B------:R1:W1:Y:S01]  /*40ba0*/  MUFU.EX2 R16, R3 ;  /* 0x0000000300107308 */ /* 0x0002620000000800 */
[----:B0-----:R-:W-:-:S02]  /*40bb0*/  FADD R2, R4, R12 ;  /* 0x0000000c04027221 */ /* 0x001fc40000000000 */
[----:B------:R-:W2:Y:S04]  /*40bc0*/  LDL R12, [R1+0x860] ;  /* 0x00086000010c7983 */ /* 0x000ea80000100800 */
[----:B------:R-:W2:Y:S04]  /*40bd0*/  LDL R4, [R1+0x820] ;  /* 0x0008200001047983 */ /* 0x000ea80000100800 */
[----:B------:R0:W-:Y:S04]  /*40be0*/  STL [R1+0x2f9c], R2 ;  /* 0x002f9c0201007387 */ /* 0x0001e80000100800 */
[----:B-1----:R-:W2:Y:S04]  /*40bf0*/  LDL R3, [R1+0x818] ;  /* 0x0008180001037983 */ /* 0x002ea80000100800 */
[----:B0-----:R-:W2:Y:S01]  /*40c00*/  LDL R2, [R1+0x80c] ;  /* 0x00080c0001027983 */ /* 0x001ea20000100800 */
[----:B----4-:R-:W-:-:S03]  /*40c10*/  FADD R15, R15, R10 ;  /* 0x0000000a0f0f7221 */ /* 0x010fc60000000000 */
[----:B------:R-:W2:Y:S02]  /*40c20*/  LDL.LU R10, [R1+0x3028] ;  /* 0x00302800010a7983 */ /* 0x000ea40000300800 */
[----:B--2---:R-:W-:Y:S02]  /*40c30*/  FADD R14, R14, R10 ;  /* 0x0000000a0e0e7221 */ /* 0x004fe40000000000 */
[----:B------:R-:W2:Y:S02]  /*40c40*/  LDL.LU R10, [R1+0x3024] ;  /* 0x00302400010a7983 */ /* 0x000ea40000300800 */
[----:B--2---:R-:W-:Y:S02]  /*40c50*/  FADD R13, R13, R10 ;  /* 0x0000000a0d0d7221 */ /* 0x004fe40000000000 */
[----:B------:R-:W2:Y:S04]  /*40c60*/  LDL.LU R10, [R1+0x3020] ;  /* 0x00302000010a7983 */ /* 0x000ea80000300800 */
[----:B------:R0:W-:Y:S01]  /*40c70*/  STL [R1+0x6a4], R16 ;  /* 0x0006a41001007387 */ /* 0x0001e20000100800 */
[----:B--2---:R-:W-:-:S03]  /*40c80*/  FADD R12, R12, R10 ;  /* 0x0000000a0c0c7221 */ /* 0x004fc60000000000 */
[----:B------:R-:W2:Y:S02]  /*40c90*/  LDL.LU R10, [R1+0x301c] ;  /* 0x00301c00010a7983 */ /* 0x000ea40000300800 */
[----:B--2---:R-:W-:Y:S02]  /*40ca0*/  FADD R11, R11, R10 ;  /* 0x0000000a0b0b7221 */ /* 0x004fe40000000000 */
[----:B------:R-:W5:Y:S02]  /*40cb0*/  LDL.LU R10, [R1+0x3018] ;  /* 0x00301800010a7983 */ /* 0x000f640000300800 */
[----:B-----5:R-:W-:Y:S02]  /*40cc0*/  FADD R10, R10, R9 ;  /* 0x000000090a0a7221 */ /* 0x020fe40000000000 */
[----:B------:R-:W3:Y:S02]  /*40cd0*/  LDL.LU R9, [R1+0x3014] ;  /* 0x0030140001097983 */ /* 0x000ee40000300800 */
[----:B---3--:R-:W-:-:S02]  /*40ce0*/  FADD R9, R9, R29 ;  /* 0x0000001d09097221 */ /* 0x008fc40000000000 */
[----:B------:R-:W2:Y:S02]  /*40cf0*/  LDL.LU R29, [R1+0x3010] ;  /* 0x00301000011d7983 */ /* 0x000ea40000300800 */
[----:B--2---:R-:W-:Y:S02]  /*40d00*/  FADD R8, R8, R29 ;  /* 0x0000001d08087221 */ /* 0x004fe40000000000 */
[----:B------:R-:W2:Y:S02]  /*40d10*/  LDL.LU R29, [R1+0x300c] ;  /* 0x00300c00011d7983 */ /* 0x000ea40000300800 */
[----:B--2---:R-:W-:Y:S02]  /*40d20*/  FADD R7, R7, R29 ;  /* 0x0000001d07077221 */ /* 0x004fe40000000000 */
[----:B------:R-:W2:Y:S02]  /*40d30*/  LDL.LU R29, [R1+0x3008] ;  /* 0x00300800011d7983 */ /* 0x000ea40000300800 */
[----:B--2---:R-:W-:-:S02]  /*40d40*/  FADD R6, R6, R29 ;  /* 0x0000001d06067221 */ /* 0x004fc40000000000 */
[----:B------:R-:W2:Y:S02]  /*40d50*/  LDL.LU R29, [R1+0x3004] ;  /* 0x00300400011d7983 */ /* 0x000ea40000300800 */
[----:B--2---:R-:W-:Y:S02]  /*40d60*/  FADD R5, R5, R29 ;  /* 0x0000001d05057221 */ /* 0x004fe40000000000 */
[----:B------:R-:W2:Y:S01]  /*40d70*/  LDL.LU R29, [R1+0x3000] ;  /* 0x00300000011d7983 */ /* 0x000ea20000300800 */
[----:B------:R-:W-:Y:S01]  /*40d80*/  FADD R3, R3, R26 ;  /* 0x0000001a03037221 */ /* 0x000fe20000000000 */
[----:B------:R-:W-:Y:S01]  /*40d90*/  FADD R20, R20, R19 ;  /* 0x0000001314147221 */ /* 0x000fe20000000000 */
[----:B------:R-:W-:Y:S01]  /*40da0*/  FADD R19, R24, R27 ;  /* 0x0000001b18137221 */ /* 0x000fe20000000000 */
[----:B0-----:R-:W-:Y:S01]  /*40db0*/  FADD R16, R0, R16 ;  /* 0x0000001000107221 */ /* 0x001fe20000000000 */
[----:B------:R-:W0:Y:S04]  /*40dc0*/  SHFL.BFLY PT, R24, R12, 0x2, 0x1f ;  /* 0x0c401f000c187f89 */ /* 0x000e2800000e0000 */
[----:B------:R-:W-:Y:S01]  /*40dd0*/  SHFL.BFLY PT, R0, R15, 0x2, 0x1f ;  /* 0x0c401f000f007f89 */ /* 0x000fe200000e0000 */
[----:B------:R-:W-:Y:S01]  /*40de0*/  FADD R23, R23, R2 ;  /* 0x0000000217177221 */ /* 0x000fe20000000000 */
[----:B------:R-:W-:Y:S01]  /*40df0*/  FADD R22, R22, R17 ;  /* 0x0000001116167221 */ /* 0x000fe20000000000 */
[----:B------:R-:W-:Y:S01]  /*40e00*/  FADD R21, R21, R18 ;  /* 0x0000001215157221 */ /* 0x000fe20000000000 */
[----:B------:R-:W-:Y:S01]  /*40e10*/  FADD R18, R28, R25 ;  /* 0x000000191c127221 */ /* 0x000fe20000000000 */
[----:B--2---:R-:W-:-:S02]  /*40e20*/  FADD R4, R4, R29 ;  /* 0x0000001d04047221 */ /* 0x004fc40000000000 */
[----:B------:R-:W2:Y:S04]  /*40e30*/  LDL.LU R29, [R1+0x2ffc] ;  /* 0x002ffc00011d7983 */ /* 0x000ea80000300800 */
[----:B------:R-:W2:Y:S04]  /*40e40*/  LDL.LU R26, [R1+0x2ff8] ;  /* 0x002ff800011a7983 */ /* 0x000ea80000300800 */
[----:B------:R-:W-:Y:S04]  /*40e50*/  STL [R1+0x2ff4], R15 ;  /* 0x002ff40f01007387 */ /* 0x000fe80000100800 */
[----:B------:R-:W1:Y:S04]  /*40e60*/  SHFL.BFLY PT, R15, R11, 0x2, 0x1f ;  /* 0x0c401f000b0f7f89 */ /* 0x000e6800000e0000 */
[----:B------:R-:W-:Y:S04]  /*40e70*/  STL [R1+0x2ff0], R14 ;  /* 0x002ff00e01007387 */ /* 0x000fe80000100800 */
[----:B------:R3:W-:Y:S04]  /*40e80*/  STL [R1+0x2fec], R11 ;  /* 0x002fec0b01007387 */ /* 0x0007e80000100800 */
[----:B0-----:R-:W-:Y:S04]  /*40e90*/  STL [R1+0xc], R24 ;  /* 0x00000c1801007387 */ /* 0x001fe80000100800 */
[----:B---3--:R-:W3:Y:S04]  /*40ea0*/  LDL.LU R11, [R1+0xc] ;  /* 0x00000c00010b7983 */ /* 0x008ee80000300800 */
[----:B-1----:R-:W-:Y:S04]  /*40eb0*/  STL [R1+0x8], R15 ;  /* 0x0000080f01007387 */ /* 0x002fe80000100800 */
[----:B------:R-:W0:Y:S04]  /*40ec0*/  SHFL.BFLY PT, R15, R10, 0x2, 0x1f ;  /* 0x0c401f000a0f7f89 */ /* 0x000e2800000e0000 */
[----:B------:R1:W-:Y:S04]  /*40ed0*/  STL [R1+0x2fe8], R10 ;  /* 0x002fe80a01007387 */ /* 0x0003e80000100800 */
[----:B-1----:R-:W4:Y:S04]  /*40ee0*/  LDL.LU R10, [R1+0x8] ;  /* 0x00000800010a7983 */ /* 0x002f280000300800 */
[----:B0-----:R-:W-:Y:S04]  /*40ef0*/  STL [R1+0x4], R15 ;  /* 0x0000040f01007387 */ /* 0x001fe80000100800 */
[----:B------:R-:W0:Y:S04]  /*40f00*/  SHFL.BFLY PT, R15, R9, 0x2, 0x1f ;  /* 0x0c401f00090f7f89 */ /* 0x000e2800000e0000 */
[----:B------:R1:W-:Y:S04]  /*40f10*/  STL [R1+0x2fe4], R9 ;  /* 0x002fe40901007387 */ /* 0x0003e80000100800 */
[----:B-1----:R-:W5:Y:S04]  /*40f20*/  LDL.LU R9, [R1+0x4] ;  /* 0x0000040001097983 */ /* 0x002f680000300800 */
[----:B0-----:R-:W-:Y:S04]  /*40f30*/  STL [R1], R15 ;  /* 0x0000000f01007387 */ /* 0x001fe80000100800 */
[----:B------:R-:W0:Y:S04]  /*40f40*/  SHFL.BFLY PT, R15, R23, 0x2, 0x1f ;  /* 0x0c401f00170f7f89 */ /* 0x000e2800000e0000 */
[----:B0-----:R-:W-:Y:S04]  /*40f50*/  STL [R1+0x1c], R15 ;  /* 0x00001c0f01007387 */ /* 0x001fe80000100800 */
        /* <DEDUP_REMOVED lines=9> */
[----:B0-----:R-:W-:Y:S01]  /*40ff0*/  STL [R1+0x44], R15 ;  /* 0x0000440f01007387 */ /* 0x001fe20000100800 */
[----:B--2---:R-:W-:-:S05]  /*41000*/  FADD R17, R26, R29 ;  /* 0x0000001d1a117221 */ /* 0x004fca0000000000 */
[----:B------:R-:W0:Y:S04]  /*41010*/  SHFL.BFLY PT, R15, R17, 0x2, 0x1f ;  /* 0x0c401f00110f7f89 */ /* 0x000e2800000e0000 */
[----:B0-----:R-:W-:Y:S04]  /*41020*/  STL [R1+0x4c], R15 ;  /* 0x00004c0f01007387 */ /* 0x001fe80000100800 */
[----:B------:R-:W0:Y:S04]  /*41030*/  SHFL.BFLY PT, R15, R16, 0x2, 0x1f ;  /* 0x0c401f00100f7f89 */ /* 0x000e2800000e0000 */
[----:B0-----:R0:W-:Y:S04]  /*41040*/  STL [R1+0x50], R15 ;  /* 0x0000500f01007387 */ /* 0x0011e80000100800 */
[----:B0-----:R-:W2:Y:S04]  /*41050*/  LDL.LU R15, [R1+0x2ff4] ;  /* 0x002ff400010f7983 */ /* 0x001ea80000300800 */
[----:B------:R0:W-:Y:S02]  /*41060*/  SHFL.BFLY PT, R2, R14, 0x2, 0x1f ;  /* 0x0c401f000e027f89 */ /* 0x0001e400000e0000 */
[----:B0-----:R-:W-:-:S02]  /*41070*/  IMAD.MOV.U32 R14, RZ, RZ, R0 ;  /* 0x000000ffff0e7224 */ /* 0x001fc400078e0000 */
[----:B------:R-:W0:Y:S02]  /*41080*/  SHFL.BFLY PT, R0, R13, 0x2, 0x1f ;  /* 0x0c401f000d007f89 */ /* 0x000e2400000e0000 */
[----:B--2---:R-:W-:Y:S02]  /*41090*/  FADD R15, R15, R14 ;  /* 0x0000000e0f0f7221 */ /* 0x004fe40000000000 */
[----:B------:R-:W2:Y:S01]  /*410a0*/  LDL.LU R14, [R1+0x2ff0] ;  /* 0x002ff000010e7983 */ /* 0x000ea20000300800 */
[----:B0-----:R-:W-:Y:S01]  /*410b0*/  FADD R0, R13, R0 ;  /* 0x000000000d007221 */ /* 0x001fe20000000000 */
[----:B---3--:R-:W-:Y:S01]  /*410c0*/  FADD R12, R12, R11 ;  /* 0x0000000b0c0c7221 */ /* 0x008fe20000000000 */
[----:B--2---:R-:W-:Y:S02]  /*410d0*/  FADD R2, R14, R2 ;  /* 0x000000020e027221 */ /* 0x004fe40000000000 */
[----:B------:R-:W2:Y:S04]  /*410e0*/  LDL.LU R14, [R1] ;  /* 0x00000000010e7983 */ /* 0x000ea80000300800 */
[----:B------:R-:W3:Y:S04]  /*410f0*/  LDL.LU R13, [R1+0x4c] ;  /* 0x00004c00010d7983 */ /* 0x000ee80000300800 */
[----:B------:R-:W4:Y:S04]  /*41100*/  LDL.LU R11, [R1+0x2fec] ;  /* 0x002fec00010b7983 */ /* 0x000f280000300800 */
[----:B------:R0:W-:Y:S04]  /*41110*/  STL [R1+0x34], R12 ;  /* 0x0000340c01007387 */ /* 0x0001e80000100800 */
[----:B0-----:R-:W2:Y:S01]  /*41120*/  LDL.LU R12, [R1+0x44] ;  /* 0x00004400010c7983 */ /* 0x001ea20000300800 */
[----:B----4-:R-:W-:-:S03]  /*41130*/  FADD R11, R11, R10 ;  /* 0x0000000a0b0b7221 */ /* 0x010fc60000000000 */
[----:B------:R-:W5:Y:S04]  /*41140*/  LDL.LU R10, [R1+0x2fe8] ;  /* 0x002fe800010a7983 */ /* 0x000f680000300800 */
[----:B------:R0:W-:Y:S04]  /*41150*/  STL [R1+0x2c], R11 ;  /* 0x00002c0b01007387 */ /* 0x0001e80000100800 */
[----:B0-----:R-:W4:Y:S04]  /*41160*/  LDL.LU R11, [R1+0x38] ;  /* 0x00003800010b7983 */ /* 0x001f280000300800 */
[----:B------:R-:W0:Y:S01]  /*41170*/  SHFL.BFLY PT, R24, R8, 0x2, 0x1f ;  /* 0x0c401f0008187f89 */ /* 0x000e2200000e0000 */
[----:B-----5:R-:W-:-:S03]  /*41180*/  FADD R10, R10, R9 ;  /* 0x000000090a0a7221 */ /* 0x020fc60000000000 */
[----:B------:R-:W2:Y:S04]  /*41190*/  LDL.LU R9, [R1+0x2fe4] ;  /* 0x002fe40001097983 */ /* 0x000ea80000300800 */
[----:B------:R-:W1:Y:S04]  /*411a0*/  SHFL.BFLY PT, R25, R7, 0x2, 0x1f ;  /* 0x0c401f0007197f89 */ /* 0x000e6800000e0000 */
[----:B------:R5:W-:Y:S04]  /*411b0*/  STL [R1+0x28], R10 ;  /* 0x0000280a01007387 */ /* 0x000be80000100800 */
[----:B-----5:R-:W5:Y:S04]  /*411c0*/  LDL.LU R10, [R1+0x30] ;  /* 0x00003000010a7983 */ /* 0x020f680000300800 */
[----:B------:R-:W0:Y:S01]  /*411d0*/  SHFL.BFLY PT, R28, R4, 0x2, 0x1f ;  /* 0x0c401f00041c7f89 */ /* 0x000e2200000e0000 */
[----:B--2---:R-:W-:-:S03]  /*411e0*/  FADD R14, R9, R14 ;  /* 0x0000000e090e7221 */ /* 0x004fc60000000000 */
[----:B------:R-:W2:Y:S04]  /*411f0*/  LDL.LU R9, [R1+0x24] ;  /* 0x0000240001097983 */ /* 0x000ea80000300800 */
[----:B------:R0:W-:Y:S02]  /*41200*/  STL [R1+0x10], R14 ;  /* 0x0000100e01007387 */ /* 0x0001e40000100800 */
[----:B0-----:R-:W-:Y:S02]  /*41210*/  FADD R14, R8, R24 ;  /* 0x00000018080e7221 */ /* 0x001fe40000000000 */
[----:B------:R-:W3:Y:S04]  /*41220*/  LDL.LU R8, [R1+0x20] ;  /* 0x0000200001087983 */ /* 0x000ee80000300800 */
[----:B------:R-:W4:Y:S04]  /*41230*/  LDL.LU R24, [R1+0x50] ;  /* 0x0000500001187983 */ /* 0x000f280000300800 */
[----:B------:R1:W-:Y:S02]  /*41240*/  STL [R1+0xc], R14 ;  /* 0x00000c0e01007387 */ /* 0x0003e40000100800 */
[----:B-1----:R-:W-:-:S02]  /*41250*/  FADD R14, R7, R25 ;  /* 0x00000019070e7221 */ /* 0x002fc40000000000 */
[----:B------:R-:W4:Y:S04]  /*41260*/  LDL.LU R25, [R1+0x1c] ;  /* 0x00001c0001197983 */ /* 0x000f280000300800 */
[----:B------:R-:W0:Y:S01]  /*41270*/  SHFL.BFLY PT, R29, R3, 0x2, 0x1f ;  /* 0x0c401f00031d7f89 */ /* 0x000e2200000e0000 */
[----:B------:R-:W-:-:S03]  /*41280*/  FADD R4, R4, R28 ;  /* 0x0000001c04047221 */ /* 0x000fc60000000000 */
[----:B------:R-:W5:Y:S04]  /*41290*/  LDL R28, [R1+0x28] ;  /* 0x00002800011c7983 */ /* 0x000f680000100800 */
[----:B------:R-:W-:Y:S01]  /*412a0*/  STL [R1+0x4], R14 ;  /* 0x0000040e01007387 */ /* 0x000fe20000100800 */
[----:B0-----:R-:W-:-:S03]  /*412b0*/  FADD R3, R3, R29 ;  /* 0x0000001d03037221 */ /* 0x001fc60000000000 */
[----:B------:R-:W5:Y:S01]  /*412c0*/  LDL R29, [R1+0x2c] ;  /* 0x00002c00011d7983 */ /* 0x000f620000100800 */
[----:B--2---:R-:W-:-:S03]  /*412d0*/  FADD R9, R21, R9 ;  /* 0x0000000915097221 */ /* 0x004fc60000000000 */
[----:B------:R-:W2:Y:S01]  /*412e0*/  LDL R21, [R1+0xc] ;  /* 0x00000c0001157983 */ /* 0x000ea20000100800 */
[----:B---3--:R-:W-:-:S03]  /*412f0*/  FADD R8, R22, R8 ;  /* 0x0000000816087221 */ /* 0x008fc60000000000 */
[----:B------:R-:W3:Y:S01]  /*41300*/  LDL R22, [R1+0x10] ;  /* 0x0000100001167983 */ /* 0x000ee20000100800 */
[----:B----4-:R-:W-:-:S03]  /*41310*/  FADD R7, R23, R25 ;  /* 0x0000001917077221 */ /* 0x010fc60000000000 */
[----:B------:R-:W4:Y:S04]  /*41320*/  LDL R23, [R1+0x34] ;  /* 0x0000340001177983 */ /* 0x000f280000100800 */
[----:B------:R-:W0:Y:S04]  /*41330*/  SHFL.BFLY PT, R26, R6, 0x2, 0x1f ;  /* 0x0c401f00061a7f89 */ /* 0x000e2800000e0000 */
[----:B------:R-:W1:Y:S04]  /*41340*/  SHFL.BFLY PT, R27, R5, 0x2, 0x1f ;  /* 0x0c401f00051b7f89 */ /* 0x000e6800000e0000 */
[----:B-----5:R-:W-:Y:S01]  /*41350*/  SHFL.BFLY PT, R28, R28, 0x1, 0x1f ;  /* 0x0c201f001c1c7f89 */ /* 0x020fe200000e0000 */
[----:B------:R-:W-:-:S03]  /*41360*/  FADD R10, R20, R10 ;  /* 0x0000000a140a7221 */ /* 0x000fc60000000000 */
[----:B------:R-:W-:Y:S04]  /*41370*/  SHFL.BFLY PT, R20, R14, 0x1, 0x1f ;  /* 0x0c201f000e147f89 */ /* 0x000fe800000e0000 */
[----:B------:R-:W-:Y:S04]  /*41380*/  SHFL.BFLY PT, R29, R29, 0x1, 0x1f ;  /* 0x0c201f001d1d7f89 */ /* 0x000fe800000e0000 */
[----:B------:R-:W-:Y:S01]  /*41390*/  STL [R1+0x2fe0], R2 ;  /* 0x002fe00201007387 */ /* 0x000fe20000100800 */
[----:B0-----:R-:W-:Y:S01]  /*413a0*/  FADD R6, R6, R26 ;  /* 0x0000001a06067221 */ /* 0x001fe20000000000 */
[----:B-1----:R-:W-:-:S04]  /*413b0*/  FADD R5, R5, R27 ;  /* 0x0000001b05057221 */ /* 0x002fc80000000000 */
[----:B------:R-:W-:Y:S01]  /*413c0*/  SHFL.BFLY PT, R14, R6, 0x1, 0x1f ;  /* 0x0c201f00060e7f89 */ /* 0x000fe200000e0000 */
[----:B------:R-:W-:-:S03]  /*413d0*/  FADD R27, R16, R24 ;  /* 0x00000018101b7221 */ /* 0x000fc60000000000 */
[----:B------:R-:W-:Y:S04]  /*413e0*/  SHFL.BFLY PT, R24, R0, 0x1, 0x1f ;  /* 0x0c201f0000187f89 */ /* 0x000fe800000e0000 */
[----:B------:R-:W0:Y:S04]  /*413f0*/  SHFL.BFLY PT, R26, R15, 0x1, 0x1f ;  /* 0x0c201f000f1a7f89 */ /* 0x000e2800000e0000 */
[----:B------:R1:W-:Y:S02]  /*41400*/  SHFL.BFLY PT, R25, R2, 0x1, 0x1f ;  /* 0x0c201f0002197f89 */ /* 0x0003e400000e0000 */
[----:B-1----:R-:W-:-:S05]  /*41410*/  MOV R2, R15 ;  /* 0x0000000f00027202 */ /* 0x002fca0000000f00 */
[----:B0-----:R-:W-:Y:S01]  /*41420*/  FADD R26, R2, R26 ;  /* 0x0000001a021a7221 */ /* 0x001fe20000000000 */
[----:B--2---:R-:W-:Y:S04]  /*41430*/  SHFL.BFLY PT, R21, R21, 0x1, 0x1f ;  /* 0x0c201f0015157f89 */ /* 0x004fe800000e0000 */
[----:B---3--:R-:W-:Y:S04]  /*41440*/  SHFL.BFLY PT, R22, R22, 0x1, 0x1f ;  /* 0x0c201f0016167f89 */ /* 0x008fe800000e0000 */
[----:B----4-:R-:W0:Y:S04]  /*41450*/  SHFL.BFLY PT, R23, R23, 0x1, 0x1f ;  /* 0x0c201f0017177f89 */ /* 0x010e2800000e0000 */
[----:B0-----:R0:W-:Y:S04]  /*41460*/  STL [R1+0x2fdc], R23 ;  /* 0x002fdc1701007387 */ /* 0x0011e80000100800 */
[----:B------:R-:W-:Y:S04]  /*41470*/  STL [R1+0x2fd8], R29 ;  /* 0x002fd81d01007387 */ /* 0x000fe80000100800 */
[----:B------:R-:W-:Y:S04]  /*41480*/  STL [R1+0x2fd4], R28 ;  /* 0x002fd41c01007387 */ /* 0x000fe80000100800 */
[----:B------:R-:W-:Y:S04]  /*41490*/  STL [R1+0x2fd0], R22 ;  /* 0x002fd01601007387 */ /* 0x000fe80000100800 */
[----:B------:R-:W-:Y:S04]  /*414a0*/  STL [R1+0x2fcc], R21 ;  /* 0x002fcc1501007387 */ /* 0x000fe80000100800 */
[----:B------:R-:W-:Y:S04]  /*414b0*/  STL [R1+0x2fc8], R20 ;  /* 0x002fc81401007387 */ /* 0x000fe80000100800 */
[----:B------:R-:W-:Y:S04]  /*414c0*/  STL [R1+0x2fc4], R6 ;  /* 0x002fc40601007387 */ /* 0x000fe80000100800 */
[----:B------:R-:W1:Y:S04]  /*414d0*/  SHFL.BFLY PT, R6, R5, 0x1, 0x1f ;  /* 0x0c201f0005067f89 */ /* 0x000e6800000e0000 */
[----:B------:R-:W-:Y:S04]  /*414e0*/  STL [R1], R14 ;  /* 0x0000000e01007387 */ /* 0x000fe80000100800 */
[----:B------:R-:W-:Y:S04]  /*414f0*/  STL [R1+0x2fc0], R5 ;  /* 0x002fc00501007387 */ /* 0x000fe80000100800 */
[----:B------:R-:W2:Y:S01]  /*41500*/  SHFL.BFLY PT, R5, R4, 0x1, 0x1f ;  /* 0x0c201f0004057f89 */ /* 0x000ea200000e0000 */
[----:B0-----:R-:W-:-:S03]  /*41510*/  IMAD.MOV.U32 R23, RZ, RZ, R0 ;  /* 0x000000ffff177224 */ /* 0x001fc600078e0000 */
[----:B------:R-:W-:Y:S04]  /*41520*/  SHFL.BFLY PT, R0, R7, 0x1, 0x1f ;  /* 0x0c201f0007007f89 */ /* 0x000fe800000e0000 */
[----:B-1----:R-:W-:Y:S04]  /*41530*/  STL [R1+0x8], R6 ;  /* 0x0000080601007387 */ /* 0x002fe80000100800 */
[----:B------:R-:W-:Y:S04]  /*41540*/  STL [R1+0x2fbc], R4 ;  /* 0x002fbc0401007387 */ /* 0x000fe80000100800 */
[----:B------:R-:W0:Y:S04]  /*41550*/  SHFL.BFLY PT, R4, R3, 0x1, 0x1f ;  /* 0x0c201f0003047f89 */ /* 0x000e2800000e0000 */
[----:B--2---:R1:W-:Y:S04]  /*41560*/  STL [R1+0x14], R5 ;  /* 0x0000140501007387 */ /* 0x0043e80000100800 */
[----:B------:R-:W2:Y:S04]  /*41570*/  LDL.LU R29, [R1+0x34] ;  /* 0x00003400011d7983 */ /* 0x000ea80000300800 */
[----:B0-----:R0:W-:Y:S04]  /*41580*/  STL [R1+0x18], R4 ;  /* 0x0000180401007387 */ /* 0x0011e80000100800 */
[----:B------:R-:W3:Y:S04]  /*41590*/  LDL.LU R28, [R1+0x2c] ;  /* 0x00002c00011c7983 */ /* 0x000ee80000300800 */
[----:B------:R-:W4:Y:S04]  /*415a0*/  LDL.LU R22, [R1+0x28] ;  /* 0x0000280001167983 */ /* 0x000f280000300800 */
[----:B------:R-:W5:Y:S04]  /*415b0*/  LDL.LU R21, [R1+0x10] ;  /* 0x0000100001157983 */ /* 0x000f680000300800 */
[----:B------:R-:W2:Y:S04]  /*415c0*/  LDL.LU R20, [R1+0xc] ;  /* 0x00000c0001147983 */ /* 0x000ea80000300800 */
[----:B------:R-:W2:Y:S04]  /*415d0*/  LDL.LU R6, [R1+0x4] ;  /* 0x0000040001067983 */ /* 0x000ea80000300800 */
[----:B-1----:R-:W2:Y:S04]  /*415e0*/  LDL.LU R5, [R1] ;  /* 0x0000000001057983 */ /* 0x002ea80000300800 */
[----:B0-----:R-:W2:Y:S04]  /*415f0*/  LDL.LU R4, [R1+0x8] ;  /* 0x0000080001047983 */ /* 0x001ea80000300800 */
[----:B------:R0:W-:Y:S04]  /*41600*/  STL [R1+0x2fb8], R3 ;  /* 0x002fb80301007387 */ /* 0x0001e80000100800 */
[----:B0-----:R-:W2:Y:S04]  /*41610*/  LDL.LU R3, [R1+0x14] ;  /* 0x0000140001037983 */ /* 0x001ea80000300800 */
[----:B------:R0:W-:Y:S04]  /*41620*/  STL [R1+0x2fb4], R7 ;  /* 0x002fb40701007387 */ /* 0x0001e80000100800 */
[----:B0-----:R-:W2:Y:S04]  /*41630*/  LDL.LU R7, [R1+0x18] ;  /* 0x0000180001077983 */ /* 0x001ea80000300800 */
[----:B------:R-:W-:Y:S04]  /*41640*/  STL [R1+0x1c], R0 ;  /* 0x00001c0001007387 */ /* 0x000fe80000100800 */
[----:B------:R-:W0:Y:S04]  /*41650*/  SHFL.BFLY PT, R0, R8, 0x1, 0x1f ;  /* 0x0c201f0008007f89 */ /* 0x000e2800000e0000 */
[----:B------:R1:W-:Y:S04]  /*41660*/  STL [R1+0x2fb0], R8 ;  /* 0x002fb00801007387 */ /* 0x0003e80000100800 */
[----:B-1----:R-:W2:Y:S04]  /*41670*/  LDL.LU R8, [R1+0x1c] ;  /* 0x00001c0001087983 */ /* 0x002ea80000300800 */
[----:B------:R-:W2:Y:S04]  /*41680*/  LDL.LU R2, [R1+0x2fe0] ;  /* 0x002fe00001027983 */ /* 0x000ea80000300800 */
[----:B------:R-:W-:Y:S01]  /*41690*/  STL [R1+0x2fa0], R26 ;  /* 0x002fa01a01007387 */ /* 0x000fe20000100800 */
[----:B--2---:R-:W-:-:S05]  /*416a0*/  FADD R25, R2, R25 ;  /* 0x0000001902197221 */ /* 0x004fca0000000000 */
[----:B------:R1:W-:Y:S04]  /*416b0*/  STL [R1+0x2fa4], R25 ;  /* 0x002fa41901007387 */ /* 0x0003e80000100800 */
[----:B-1----:R-:W2:Y:S01]  /*416c0*/  LDL.LU R25, [R1+0x78] ;  /* 0x0000780001197983 */ /* 0x002ea20000300800 */
[----:B------:R-:W-:-:S03]  /*416d0*/  FADD R24, R23, R24 ;  /* 0x0000001817187221 */ /* 0x000fc60000000000 */
[----:B--2---:R1:W-:Y:S04]  /*416e0*/  STL [R1+0x2fa8], R25 ;  /* 0x002fa81901007387 */ /* 0x0043e80000100800 */
[----:B-1----:R-:W2:Y:S04]  /*416f0*/  LDL.LU R25, [R1+0x7c] ;  /* 0x00007c0001197983 */ /* 0x002ea80000300800 */
[----:B------:R-:W2:Y:S04]  /*41700*/  LDL.LU R26, [R1+0x70] ;  /* 0x00007000011a7983 */ /* 0x000ea80000300800 */
[----:B------:R-:W2:Y:S04]  /*41710*/  LDL.LU R2, [R1+0x6c] ;  /* 0x00006c0001027983 */ /* 0x000ea80000300800 */
[----:B------:R-:W2:Y:S02]  /*41720*/  LDL.LU R23, [R1+0x2fdc] ;  /* 0x002fdc0001177983 */ /* 0x000ea40000300800 */
[----:B--2---:R-:W-:-:S02]  /*41730*/  FADD R23, R29, R23 ;  /* 0x000000171d177221 */ /* 0x004fc40000000000 */
[----:B------:R-:W3:Y:S02]  /*41740*/  LDL.LU R29, [R1+0x2fd8] ;  /* 0x002fd800011d7983 */ /* 0x000ee40000300800 */
[----:B---3--:R-:W-:Y:S02]  /*41750*/  FADD R29, R28, R29 ;  /* 0x0000001d1c1d7221 */ /* 0x008fe40000000000 */
[----:B------:R-:W4:Y:S02]  /*41760*/  LDL.LU R28, [R1+0x2fd4] ;  /* 0x002fd400011c7983 */ /* 0x000f240000300800 */
[----:B----4-:R-:W-:Y:S02]  /*41770*/  FADD R28, R22, R28 ;  /* 0x0000001c161c7221 */ /* 0x010fe40000000000 */
[----:B------:R-:W5:Y:S02]  /*41780*/  LDL.LU R22, [R1+0x2fd0] ;  /* 0x002fd00001167983 */ /* 0x000f640000300800 */
[----:B-----5:R-:W-:-:S02]  /*41790*/  FADD R22, R21, R22 ;  /* 0x0000001615167221 */ /* 0x020fc40000000000 */
        /* <DEDUP_REMOVED lines=14> */
[----:B------:R-:W0:Y:S01]  /*41880*/  LDL.LU R8, [R1+0x2fb0] ;  /* 0x002fb00001087983 */ /* 0x000e220000300800 */
[----:B------:R-:W-:Y:S01]  /*41890*/  FADD R11, R19, R11 ;  /* 0x0000000b130b7221 */ /* 0x000fe20000000000 */
[----:B------:R-:W-:Y:S01]  /*418a0*/  FADD R12, R18, R12 ;  /* 0x0000000c120c7221 */ /* 0x000fe20000000000 */
[----:B------:R-:W-:Y:S01]  /*418b0*/  FADD R13, R17, R13 ;  /* 0x0000000d110d7221 */ /* 0x000fe20000000000 */
[----:B------:R-:W1:Y:S04]  /*418c0*/  SHFL.BFLY PT, R19, R9, 0x1, 0x1f ;  /* 0x0c201f0009137f89 */ /* 0x000e6800000e0000 */
[----:B------:R-:W2:Y:S04]  /*418d0*/  SHFL.BFLY PT, R18, R10, 0x1, 0x1f ;  /* 0x0c201f000a127f89 */ /* 0x000ea800000e0000 */
[----:B------:R-:W3:Y:S04]  /*418e0*/  SHFL.BFLY PT, R17, R11, 0x1, 0x1f ;  /* 0x0c201f000b117f89 */ /* 0x000ee800000e0000 */
[----:B------:R-:W4:Y:S04]  /*418f0*/  SHFL.BFLY PT, R16, R12, 0x1, 0x1f ;  /* 0x0c201f000c107f89 */ /* 0x000f2800000e0000 */
[----:B------:R-:W5:Y:S04]  /*41900*/  SHFL.BFLY PT, R15, R13, 0x1, 0x1f ;  /* 0x0c201f000d0f7f89 */ /* 0x000f6800000e0000 */
[----:B------:R-:W0:Y:S02]  /*41910*/  SHFL.BFLY PT, R14, R27, 0x1, 0x1f ;  /* 0x0c201f001b0e7f89 */ /* 0x000e2400000e0000 */
[----:B0-----:R-:W-:-:S02]  /*41920*/  FADD R8, R8, R0 ;  /* 0x0000000008087221 */ /* 0x001fc40000000000 */
[----:B------:R-:W5:Y:S01]  /*41930*/  LDL.LU R0, [R1+0x2fac] ;  /* 0x002fac0001007983 */ /* 0x000f620000300800 */
[----:B-1----:R-:W-:-:S03]  /*41940*/  FADD R9, R9, R19 ;  /* 0x0000001309097221 */ /* 0x002fc60000000000 */
[----:B------:R-:W5:Y:S01]  /*41950*/  LDL.LU R19, [R1+0x74] ;  /* 0x0000740001137983 */ /* 0x000f620000300800 */
[----:B--2---:R-:W-:Y:S01]  /*41960*/  FADD R10, R10, R18 ;  /* 0x000000120a0a7221 */ /* 0x004fe20000000000 */
[----:B---3--:R-:W-:Y:S02]  /*41970*/  FADD R11, R11, R17 ;  /* 0x000000110b0b7221 */ /* 0x008fe40000000000 */
[----:B------:R-:W2:Y:S04]  /*41980*/  LDL.LU R18, [R1+0x58] ;  /* 0x0000580001127983 */ /* 0x000ea80000300800 */
[----:B------:R-:W3:Y:S01]  /*41990*/  LDL.LU R17, [R1+0x5c] ;  /* 0x00005c0001117983 */ /* 0x000ee20000300800 */
[----:B----4-:R-:W-:Y:S01]  /*419a0*/  FADD R12, R12, R16 ;  /* 0x000000100c0c7221 */ /* 0x010fe20000000000 */
[----:B-----5:R-:W-:-:S02]  /*419b0*/  FADD R15, R13, R15 ;  /* 0x0000000f0d0f7221 */ /* 0x020fc40000000000 */
[----:B------:R-:W4:Y:S04]  /*419c0*/  LDL.LU R16, [R1+0x60] ;  /* 0x0000600001107983 */ /* 0x000f280000300800 */
[----:B------:R-:W5:Y:S01]  /*419d0*/  LDL.LU R13, [R1+0x64] ;  /* 0x00006400010d7983 */ /* 0x000f620000300800 */
[----:B------:R-:W-:-:S03]  /*419e0*/  FADD R14, R27, R14 ;  /* 0x0000000e1b0e7221 */ /* 0x000fc60000000000 */
[----:B------:R-:W2:Y:S04]  /*419f0*/  LDL.LU R27, [R1+0x68] ;  /* 0x00006800011b7983 */ /* 0x000ea80000300800 */
[----:B------:R0:W-:Y:S04]  /*41a00*/  @!P1 STS [R0+0x40000], R25 ;  /* 0x0400001900009388 */ /* 0x0001e80000000800 */
[----:B0-----:R-:W2:Y:S04]  /*41a10*/  LDL.LU R25, [R1+0x2fa8] ;  /* 0x002fa80001197983 */ /* 0x001ea80000300800 */
[----:B------:R-:W-:Y:S04]  /*41a20*/  @!P1 STS [R0+0x40400], R19 ;  /* 0x0404001300009388 */ /* 0x000fe80000000800 */
[----:B------:R-:W-:Y:S04]  /*41a30*/  @!P1 STS [R0+0x40600], R26 ;  /* 0x0406001a00009388 */ /* 0x000fe80000000800 */
[----:B------:R-:W-:Y:S04]  /*41a40*/  @!P1 STS [R0+0x40800], R2 ;  /* 0x0408000200009388 */ /* 0x000fe80000000800 */
[----:B--2---:R0:W-:Y:S04]  /*41a50*/  @!P1 STS [R0+0x40200], R25 ;  /* 0x0402001900009388 */ /* 0x0041e80000000800 */
[----:B0-----:R-:W2:Y:S04]  /*41a60*/  LDL.LU R25, [R1+0x2fa4] ;  /* 0x002fa40001197983 */ /* 0x001ea80000300800 */
[----:B------:R-:W2:Y:S04]  /*41a70*/  LDL.LU R19, [R1+0x90] ;  /* 0x0000900001137983 */ /* 0x000ea80000300800 */
[----:B------:R-:W2:Y:S04]  /*41a80*/  LDL.LU R26, [R1+0x2fa0] ;  /* 0x002fa000011a7983 */ /* 0x000ea80000300800 */
[----:B------:R-:W2:Y:S04]  /*41a90*/  LDL.LU R2, [R1+0x2f9c] ;  /* 0x002f9c0001027983 */ /* 0x000ea80000300800 */
[----:B------:R-:W-:Y:S04]  /*41aa0*/  @!P1 STS [R0+0x40a00], R27 ;  /* 0x040a001b00009388 */ /* 0x000fe80000000800 */
[----:B-----5:R-:W-:Y:S04]  /*41ab0*/  @!P1 STS [R0+0x40c00], R13 ;  /* 0x040c000d00009388 */ /* 0x020fe80000000800 */
[----:B----4-:R-:W-:Y:S04]  /*41ac0*/  @!P1 STS [R0+0x40e00], R16 ;  /* 0x040e001000009388 */ /* 0x010fe80000000800 */
[----:B---3--:R-:W-:Y:S04]  /*41ad0*/  @!P1 STS [R0+0x41000], R17 ;  /* 0x0410001100009388 */ /* 0x008fe80000000800 */
        /* <DEDUP_REMOVED lines=20> */
[----:B--2---:R0:W-:Y:S04]  /*41c20*/  @!P1 STS [R0+0x41400], R2 ;  /* 0x0414000200009388 */ /* 0x0041e80000000800 */
[----:B0-----:R-:W2:Y:S04]  /*41c30*/  LDL.LU R2, [R1+0x2f98] ;  /* 0x002f980001027983 */ /* 0x001ea80000300800 */
[----:B------:R-:W-:Y:S04]  /*41c40*/  @!P1 STS [R0+0x41600], R26 ;  /* 0x0416001a00009388 */ /* 0x000fe80000000800 */
[----:B------:R-:W-:Y:S01]  /*41c50*/  @!P1 STS [R0+0x41800], R25 ;  /* 0x0418001900009388 */ /* 0x000fe20000000800 */
[----:B------:R-:W-:Y:S06]  /*41c60*/  BAR.SYNC.DEFER_BLOCKING 0x0 ;  /* 0x0000000000007b1d */ /* 0x000fec0000010000 */
[----:B------:R-:W0:Y:S04]  /*41c70*/  LDS R4, [R19+0x40000] ;  /* 0x0400000013047984 */ /* 0x000e280000000800 */
[----:B0-----:R-:W0:Y:S02]  /*41c80*/  SHFL.BFLY PT, R0, R4, 0x8, 0x1f ;  /* 0x0d001f0004007f89 */ /* 0x001e2400000e0000 */
[----:B0-----:R-:W-:-:S05]  /*41c90*/  FADD R0, R4, R0 ;  /* 0x0000000004007221 */ /* 0x001fca0000000000 */
[----:B------:R-:W0:Y:S02]  /*41ca0*/  SHFL.BFLY PT, R3, R0, 0x4, 0x1f ;  /* 0x0c801f0000037f89 */ /* 0x000e2400000e0000 */
[----:B0-----:R-:W-:-:S05]  /*41cb0*/  FADD R3, R0, R3 ;  /* 0x0000000300037221 */ /* 0x001fca0000000000 */
[----:B------:R-:W0:Y:S02]  /*41cc0*/  SHFL.BFLY PT, R0, R3, 0x2, 0x1f ;  /* 0x0c401f0003007f89 */ /* 0x000e2400000e0000 */
[----:B0-----:R-:W-:-:S05]  /*41cd0*/  FADD R0, R3, R0 ;  /* 0x0000000003007221 */ /* 0x001fca0000000000 */
[----:B------:R-:W0:Y:S02]  /*41ce0*/  SHFL.BFLY PT, R3, R0, 0x1, 0x1f ;  /* 0x0c201f0000037f89 */ /* 0x000e2400000e0000 */
[----:B0-----:R-:W-:-:S05]  /*41cf0*/  FADD R3, R0, R3 ;  /* 0x0000000300037221 */ /* 0x001fca0000000000 */
[----:B------:R-:W-:Y:S01]  /*41d00*/  @!P0 STS [R19+0x40000], R3 ;  /* 0x0400000313008388 */ /* 0x000fe20000000800 */
[----:B------:R-:W0:Y:S03]  /*41d10*/  S2R R18, SR_TID.X ;  /* 0x0000000000127919 */ /* 0x000e260000002100 */
[----:B--2---:R-:W1:Y:S04]  /*41d20*/  LDS R15, [R2+0x40800] ;  /* 0x04080000020f7984 */ /* 0x004e680000000800 */
[----:B------:R-:W2:Y:S04]  /*41d30*/  LDS R5, [R2+0x42000] ;  /* 0x0420000002057984 */ /* 0x000ea80000000800 */
[----:B------:R-:W3:Y:S04]  /*41d40*/  LDS R0, [R2+0x43000] ;  /* 0x0430000002007984 */ /* 0x000ee80000000800 */
[----:B------:R-:W4:Y:S04]  /*41d50*/  LDS R13, [R2+0x40000] ;  /* 0x04000000020d7984 */ /* 0x000f280000000800 */
[----:B------:R-:W5:Y:S04]  /*41d60*/  LDS R10, [R2+0x41000] ;  /* 0x04100000020a7984 */ /* 0x000f680000000800 */
[----:B------:R-:W0:Y:S04]  /*41d70*/  LDS R8, [R2+0x41800] ;  /* 0x0418000002087984 */ /* 0x000e280000000800 */
[----:B------:R-:W-:Y:S04]  /*41d80*/  LDS R6, [R2+0x42800] ;  /* 0x0428000002067984 */ /* 0x000fe80000000800 */
[----:B-1----:R-:W1:Y:S04]  /*41d90*/  SHFL.BFLY PT, R12, R15, 0x8, 0x1f ;  /* 0x0d001f000f0c7f89 */ /* 0x002e6800000e0000 */
[----:B--2---:R-:W2:Y:S04]  /*41da0*/  SHFL.BFLY PT, R7, R5, 0x8, 0x1f ;  /* 0x0d001f0005077f89 */ /* 0x004ea800000e0000 */
[----:B---3--:R-:W3:Y:S04]  /*41db0*/  SHFL.BFLY PT, R3, R0, 0x8, 0x1f ;  /* 0x0d001f0000037f89 */ /* 0x008ee800000e0000 */
[----:B----4-:R-:W4:Y:S04]  /*41dc0*/  SHFL.BFLY PT, R14, R13, 0x8, 0x1f ;  /* 0x0d001f000d0e7f89 */ /* 0x010f2800000e0000 */
[----:B-----5:R-:W5:Y:S04]  /*41dd0*/  SHFL.BFLY PT, R11, R10, 0x8, 0x1f ;  /* 0x0d001f000a0b7f89 */ /* 0x020f6800000e0000 */
[----:B0-----:R-:W0:Y:S01]  /*41de0*/  SHFL.BFLY PT, R9, R8, 0x8, 0x1f ;  /* 0x0d001f0008097f89 */ /* 0x001e2200000e0000 */
[----:B-1----:R-:W-:Y:S01]  /*41df0*/  FADD R15, R15, R12 ;  /* 0x0000000c0f0f7221 */ /* 0x002fe20000000000 */
[----:B--2---:R-:W-:Y:S01]  /*41e00*/  FADD R5, R5, R7 ;  /* 0x0000000705057221 */ /* 0x004fe20000000000 */
[----:B---3--:R-:W-:-:S03]  /*41e10*/  FADD R0, R0, R3 ;  /* 0x0000000300007221 */ /* 0x008fc60000000000 */
[----:B------:R-:W1:Y:S04]  /*41e20*/  SHFL.BFLY PT, R12, R15, 0x4, 0x1f ;  /* 0x0c801f000f0c7f89 */ /* 0x000e6800000e0000 */
[----:B------:R-:W2:Y:S04]  /*41e30*/  SHFL.BFLY PT, R7, R5, 0x4, 0x1f ;  /* 0x0c801f0005077f89 */ /* 0x000ea800000e0000 */
[----:B------:R-:W3:Y:S01]  /*41e40*/  SHFL.BFLY PT, R3, R0, 0x4, 0x1f ;  /* 0x0c801f0000037f89 */ /* 0x000ee200000e0000 */
[----:B----4-:R-:W-:Y:S01]  /*41e50*/  FADD R13, R13, R14 ;  /* 0x0000000e0d0d7221 */ /* 0x010fe20000000000 */
[----:B-----5:R-:W-:Y:S01]  /*41e60*/  FADD R10, R10, R11 ;  /* 0x0000000b0a0a7221 */ /* 0x020fe20000000000 */
[----:B0-----:R-:W-:-:S03]  /*41e70*/  FADD R8, R8, R9 ;  /* 0x0000000908087221 */ /* 0x001fc60000000000 */
[----:B------:R-:W0:Y:S04]  /*41e80*/  SHFL.BFLY PT, R14, R13, 0x4, 0x1f ;  /* 0x0c801f000d0e7f89 */ /* 0x000e2800000e0000 */
[----:B------:R-:W4:Y:S04]  /*41e90*/  SHFL.BFLY PT, R11, R10, 0x4, 0x1f ;  /* 0x0c801f000a0b7f89 */ /* 0x000f2800000e0000 */
[----:B------:R-:W5:Y:S01]  /*41ea0*/  SHFL.BFLY PT, R9, R8, 0x4, 0x1f ;  /* 0x0c801f0008097f89 */ /* 0x000f6200000e0000 */
[----:B-1----:R-:W-:Y:S01]  /*41eb0*/  FADD R15, R15, R12 ;  /* 0x0000000c0f0f7221 */ /* 0x002fe20000000000 */
[----:B--2---:R-:W-:Y:S01]  /*41ec0*/  FADD R5, R5, R7 ;  /* 0x0000000705057221 */ /* 0x004fe20000000000 */
[----:B---3--:R-:W-:-:S03]  /*41ed0*/  FADD R0, R0, R3 ;  /* 0x0000000300007221 */ /* 0x008fc60000000000 */
[----:B------:R-:W1:Y:S04]  /*41ee0*/  SHFL.BFLY PT, R12, R15, 0x2, 0x1f ;  /* 0x0c401f000f0c7f89 */ /* 0x000e6800000e0000 */
[----:B------:R-:W2:Y:S04]  /*41ef0*/  SHFL.BFLY PT, R7, R5, 0x2, 0x1f ;  /* 0x0c401f0005077f89 */ /* 0x000ea800000e0000 */
[----:B------:R-:W3:Y:S01]  /*41f00*/  SHFL.BFLY PT, R3, R0, 0x2, 0x1f ;  /* 0x0c401f0000037f89 */ /* 0x000ee200000e0000 */
[----:B0-----:R-:W-:Y:S01]  /*41f10*/  FADD R13, R13, R14 ;  /* 0x0000000e0d0d7221 */ /* 0x001fe20000000000 */
[----:B----4-:R-:W-:Y:S01]  /*41f20*/  FADD R10, R10, R11 ;  /* 0x0000000b0a0a7221 */ /* 0x010fe20000000000 */
[----:B------:R-:W-:Y:S01]  /*41f30*/  LOP3.LUT R17, R18, 0x7, RZ, 0xc0, !PT ;  /* 0x0000000712117812 */ /* 0x000fe200078ec0ff */
[----:B-----5:R-:W-:Y:S01]  /*41f40*/  FADD R8, R8, R9 ;  /* 0x0000000908087221 */ /* 0x020fe20000000000 */
[C---:B------:R-:W-:Y:S01]  /*41f50*/  LOP3.LUT R22, R18.reuse, 0x180, RZ, 0xc0, !PT ;  /* 0x0000018012167812 */ /* 0x040fe200078ec0ff */
[----:B------:R-:W0:Y:S04]  /*41f60*/  SHFL.BFLY PT, R14, R13, 0x2, 0x1f ;  /* 0x0c401f000d0e7f89 */ /* 0x000e2800000e0000 */
[----:B------:R-:W4:Y:S01]  /*41f70*/  SHFL.BFLY PT, R11, R10, 0x2, 0x1f ;  /* 0x0c401f000a0b7f89 */ /* 0x000f2200000e0000 */
[C---:B------:R-:W-:Y:S01]  /*41f80*/  SHF.L.U32 R19, R18.reuse, 0x8, RZ ;  /* 0x0000000812137819 */ /* 0x040fe200000006ff */
[C---:B------:R-:W-:Y:S01]  /*41f90*/  IMAD.SHL.U32 R24, R18.reuse, 0x2, RZ ;  /* 0x0000000212187824 */ /* 0x040fe200078e00ff */
[----:B------:R-:W-:Y:S01]  /*41fa0*/  LOP3.LUT R27, R18, 0x1ff, RZ, 0xc0, !PT ;  /* 0x000001ff121b7812 */ /* 0x000fe200078ec0ff */
[----:B------:R-:W5:Y:S01]  /*41fb0*/  SHFL.BFLY PT, R9, R8, 0x2, 0x1f ;  /* 0x0c401f0008097f89 */ /* 0x000f6200000e0000 */
[----:B-1----:R-:W-:Y:S01]  /*41fc0*/  FADD R15, R15, R12 ;  /* 0x0000000c0f0f7221 */ /* 0x002fe20000000000 */
[----:B--2---:R-:W-:Y:S01]  /*41fd0*/  FADD R12, R5, R7 ;  /* 0x00000007050c7221 */ /* 0x004fe20000000000 */
[----:B---3--:R-:W-:Y:S01]  /*41fe0*/  FADD R5, R0, R3 ;  /* 0x0000000300057221 */ /* 0x008fe20000000000 */
[----:B------:R-:W-:-:S02]  /*41ff0*/  LOP3.LUT R0, R18, 0x1e0, RZ, 0xc0, !PT ;  /* 0x000001e012007812 */ /* 0x000fc400078ec0ff */
[----:B------:R-:W-:-:S04]  /*42000*/  SHF.L.U32 R18, R17, 0x4, RZ ;  /* 0x0000000411127819 */ /* 0x000fc800000006ff */
[C-C-:B------:R-:W-:Y:S02]  /*42010*/  LOP3.LUT R20, R18.reuse, 0xf00, R19.reuse, 0xf8, !PT ;  /* 0x00000f0012147812 */ /* 0x140fe400078ef813 */
[C---:B------:R-:W-:Y:S02]  /*42020*/  LOP3.LUT R19, R18.reuse, 0x1f00, R19, 0xf8, !PT ;  /* 0x00001f0012137812 */ /* 0x040fe400078ef813 */
[----:B------:R-:W-:Y:S02]  /*42030*/  LOP3.LUT R18, R18, 0x30, R24, 0x78, !PT ;  /* 0x0000003012127812 */ /* 0x000fe400078e7818 */
[----:B------:R-:W1:Y:S01]  /*42040*/  S2R R24, SR_TID.X ;  /* 0x0000000000187919 */ /* 0x000e620000002100 */
[----:B0-----:R-:W-:Y:S01]  /*42050*/  FADD R16, R13, R14 ;  /* 0x0000000e0d107221 */ /* 0x001fe20000000000 */
[----:B----4-:R-:W-:Y:S01]  /*42060*/  FADD R14, R10, R11 ;  /* 0x0000000b0a0e7221 */ /* 0x010fe20000000000 */
[----:B-----5:R-:W-:Y:S02]  /*42070*/  FADD R13, R8, R9 ;  /* 0x00000009080d7221 */ /* 0x020fe40000000000 */
[----:B------:R-:W0:Y:S04]  /*42080*/  SHFL.BFLY PT, R8, R15, 0x1, 0x1f ;  /* 0x0c201f000f087f89 */ /* 0x000e2800000e0000 */
[----:B------:R-:W2:Y:S01]  /*42090*/  SHFL.BFLY PT, R11, R14, 0x1, 0x1f ;  /* 0x0c201f000e0b7f89 */ /* 0x000ea200000e0000 */
[----:B------:R-:W-:Y:S01]  /*420a0*/  IMAD.SHL.U32 R23, R27, 0x2, RZ ;  /* 0x000000021b177824 */ /* 0x000fe200078e00ff */
[----:B------:R-:W-:-:S02]  /*420b0*/  SHF.R.U32.HI R22, RZ, 0x3, R22 ;  /* 0x00000003ff167819 */ /* 0x000fc40000011616 */
[----:B------:R-:W-:Y:S02]  /*420c0*/  LEA R17, R17, R0, 0x2 ;  /* 0x0000000011117211 */ /* 0x000fe400078e10ff */
[----:B------:R-:W-:Y:S02]  /*420d0*/  SHF.R.U32.HI R21, RZ, 0x1, R0 ;  /* 0x00000001ff157819 */ /* 0x000fe40000011600 */
[----:B------:R-:W-:-:S05]  /*420e0*/  LOP3.LUT R0, R23, R22, RZ, 0x3c, !PT ;  /* 0x0000001617007212 */ /* 0x000fca00078e3cff */
[----:B------:R3:W-:Y:S01]  /*420f0*/  STL [R1+0x2ed0], R0 ;  /* 0x002ed00001007387 */ /* 0x0007e20000100800 */
[----:B------:R-:W-:-:S03]  /*42100*/  IMAD.U32 R17, R17, 0x40, R18 ;  /* 0x0000004011117824 */ /* 0x000fc600078e0012 */
[----:B---3--:R-:W3:Y:S01]  /*42110*/  LDL R0, [R1+0x690] ;  /* 0x0006900001007983 */ /* 0x008ee20000100800 */
[----:B-1----:R-:W-:-:S05]  /*42120*/  LOP3.LUT R28, R20, 0x10, R24, 0x78, !PT ;  /* 0x00000010141c7812 */ /* 0x002fca00078e7818 */
[----:B------:R1:W-:Y:S01]  /*42130*/  STL [R1+0x2e30], R28 ;  /* 0x002e301c01007387 */ /* 0x0003e20000100800 */
[----:B0-----:R-:W-:Y:S01]  /*42140*/  FADD R8, R15, R8 ;  /* 0x000000080f087221 */ /* 0x001fe20000000000 */
[----:B--2---:R-:W-:Y:S01]  /*42150*/  FADD R11, R14, R11 ;  /* 0x0000000b0e0b7221 */ /* 0x004fe20000000000 */
[----:B-1----:R-:W-:-:S05]  /*42160*/  LOP3.LUT R28, R19, R21, RZ, 0x3c, !PT ;  /* 0x00000015131c7212 */ /* 0x002fca00078e3cff */
[----:B------:R0:W-:Y:S04]  /*42170*/  STL [R1+0x2e6c], R28 ;  /* 0x002e6c1c01007387 */ /* 0x0001e80000100800 */
[----:B------:R-:W2:Y:S04]  /*42180*/  LDL.64 R18, [R1+0x1148] ;  /* 0x0011480001127983 */ /* 0x000ea80000100a00 */
[----:B------:R-:W4:Y:S04]  /*42190*/  LDL.64 R22, [R1+0x1138] ;  /* 0x0011380001167983 */ /* 0x000f280000100a00 */
[----:B------:R-:W-:Y:S04]  /*421a0*/  STL [R1+0x6a0], R17 ;  /* 0x0006a01101007387 */ /* 0x000fe80000100800 */
[----:B------:R-:W3:Y:S04]  /*421b0*/  LDL.64 R14, [R1+0x1150] ;  /* 0x00115000010e7983 */ /* 0x000ee80000100a00 */
[----:B------:R-:W1:Y:S04]  /*421c0*/  SHFL.BFLY PT, R4, R6, 0x8, 0x1f ;  /* 0x0d001f0006047f89 */ /* 0x000e6800000e0000 */
[----:B------:R-:W-:Y:S04]  /*421d0*/  SHFL.BFLY PT, R10, R13, 0x1, 0x1f ;  /* 0x0c201f000d0a7f89 */ /* 0x000fe800000e0000 */
[----:B------:R-:W-:Y:S04]  /*421e0*/  SHFL.BFLY PT, R9, R12, 0x1, 0x1f ;  /* 0x0c201f000c097f89 */ /* 0x000fe800000e0000 */
[----:B------:R-:W-:Y:S04]  /*421f0*/  SHFL.BFLY PT, R3, R5, 0x1, 0x1f ;  /* 0x0c201f0005037f89 */ /* 0x000fe800000e0000 */
[----:B------:R-:W-:Y:S04]  /*42200*/  @!P0 STS [R2+0x40800], R8 ;  /* 0x0408000802008388 */ /* 0x000fe80000000800 */
[----:B------:R-:W-:Y:S04]  /*42210*/  @!P0 STS [R2+0x41000], R11 ;  /* 0x0410000b02008388 */ /* 0x000fe80000000800 */
[----:B------:R-:W5:Y:S04]  /*42220*/  LDL.64 R20, [R1+0x1130] ;  /* 0x0011300001147983 */ /* 0x000f680000100a00 */
[----:B------:R-:W5:Y:S04]  /*42230*/  LDL.64 R26, [R1+0x1120] ;  /* 0x00112000011a7983 */ /* 0x000f680000100a00 */
[----:B0-----:R-:W5:Y:S01]  /*42240*/  LDL.64 R28, [R1+0x1128] ;  /* 0x00112800011c7983 */ /* 0x001f620000100a00 */
[----:B-1----:R-:W-:-:S05]  /*42250*/  FADD R6, R6, R4 ;  /* 0x0000000406067221 */ /* 0x002fca0000000000 */
[----:B------:R-:W0:Y:S02]  /*42260*/  SHFL.BFLY PT, R4, R6, 0x4, 0x1f ;  /* 0x0c801f0006047f89 */ /* 0x000e2400000e0000 */
[----:B0-----:R-:W-:-:S05]  /*42270*/  FADD R6, R6, R4 ;  /* 0x0000000406067221 */ /* 0x001fca0000000000 */
[----:B------:R-:W0:Y:S02]  /*42280*/  SHFL.BFLY PT, R4, R6, 0x2, 0x1f ;  /* 0x0c401f0006047f89 */ /* 0x000e2400000e0000 */
[----:B0-----:R-:W-:Y:S02]  /*42290*/  FADD R6, R6, R4 ;  /* 0x0000000406067221 */ /* 0x001fe40000000000 */
[----:B------:R-:W0:Y:S04]  /*422a0*/  SHFL.BFLY PT, R4, R16, 0x1, 0x1f ;  /* 0x0c201f0010047f89 */ /* 0x000e2800000e0000 */
[----:B------:R-:W1:Y:S01]  /*422b0*/  SHFL.BFLY PT, R7, R6, 0x1, 0x1f ;  /* 0x0c201f0006077f89 */ /* 0x000e6200000e0000 */
[----:B------:R-:W-:Y:S01]  /*422c0*/  FADD R10, R13, R10 ;  /* 0x0000000a0d0a7221 */ /* 0x000fe20000000000 */
[----:B------:R-:W-:Y:S01]  /*422d0*/  FADD R9, R12, R9 ;  /* 0x000000090c097221 */ /* 0x000fe20000000000 */
[----:B------:R-:W-:Y:S01]  /*422e0*/  FADD R3, R5, R3 ;  /* 0x0000000305037221 */ /* 0x000fe20000000000 */
[----:B------:R-:W5:Y:S04]  /*422f0*/  LDL.64 R12, [R1+0x1110] ;  /* 0x00111000010c7983 */ /* 0x000f680000100a00 */
[----:B------:R-:W-:Y:S04]  /*42300*/  @!P0 STS [R2+0x41800], R10 ;  /* 0x0418000a02008388 */ /* 0x000fe80000000800 */
[----:B------:R-:W-:Y:S04]  /*42310*/  @!P0 STS [R2+0x42000], R9 ;  /* 0x0420000902008388 */ /* 0x000fe80000000800 */
[----:B------:R-:W-:Y:S01]  /*42320*/  @!P0 STS [R2+0x43000], R3 ;  /* 0x0430000302008388 */ /* 0x000fe20000000800 */
[----:B0-----:R-:W-:Y:S01]  /*42330*/  FADD R4, R16, R4 ;  /* 0x0000000410047221 */ /* 0x001fe20000000000 */
[----:B-1----:R-:W-:-:S02]  /*42340*/  FADD R8, R6, R7 ;  /* 0x0000000706087221 */ /* 0x002fc40000000000 */
[----:B------:R-:W5:Y:S04]  /*42350*/  LDL.64 R16, [R1+0x1140] ;  /* 0x0011400001107983 */ /* 0x000f680000100a00 */
[----:B------:R2:W-:Y:S04]  /*42360*/  @!P0 STS [R2+0x40000], R4 ;  /* 0x0400000402008388 */ /* 0x0005e80000000800 */
[----:B------:R4:W-:Y:S01]  /*42370*/  @!P0 STS [R2+0x42800], R8 ;  /* 0x0428000802008388 */ /* 0x0009e20000000800 */
[----:B------:R-:W-:Y:S01]  /*42380*/  BAR.SYNC.DEFER_BLOCKING 0x0 ;  /* 0x0000000000007b1d */ /* 0x000fe20000010000 */
[----:B---3--:R-:W-:-:S04]  /*42390*/  IMAD.WIDE R6, R0, 0x2, R14 ;  /* 0x0000000200067825 */ /* 0x008fc800078e020e */
[----:B--2---:R-:W-:-:S04]  /*423a0*/  IMAD.WIDE R4, R0, 0x2, R18 ;  /* 0x0000000200047825 */ /* 0x004fc800078e0212 */
[C---:B----4-:R-:W-:Y:S01]  /*423b0*/  IMAD.WIDE R8, R0.reuse, 0x2, R22 ;  /* 0x0000000200087825 */ /* 0x050fe200078e0216 */
[----:B------:R-:W2:Y:S04]  /*423c0*/  LDL.64 R18, [R1+0x1118] ;  /* 0x0011180001127983 */ /* 0x000ea80000100a00 */
[----:B------:R5:W3:Y:S04]  /*423d0*/  LDG.E.U16 R3, desc[UR10][R6.64] ;  /* 0x0000000a06037981 */ /* 0x000ae8000c1e1500 */
[----:B------:R-:W4:Y:S04]  /*423e0*/  LDG.E.U16 R25, desc[UR10][R4.64] ;  /* 0x0000000a04197981 */ /* 0x000f28000c1e1500 */
[----:B------:R-:W2:Y:S04]  /*423f0*/  LDL.64 R22, [R1+0x1108] ;  /* 0x0011080001167983 */ /* 0x000ea80000100a00 */
[----:B------:R-:W2:Y:S04]  /*42400*/  LDL.64 R14, [R1+0x10f8] ;  /* 0x0010f800010e7983 */ /* 0x000ea80000100a00 */
[----:B------:R-:W2:Y:S01]  /*42410*/  LDG.E.U16 R9, desc[UR10][R8.64] ;  /* 0x0000000a08097981 */ /* 0x000ea2000c1e1500 */
[----:B-----5:R-:W-:-:S03]  /*42420*/  IMAD.WIDE R6, R0, 0x2, R20 ;  /* 0x0000000200067825 */ /* 0x020fc600078e0214 */
[----:B------:R-:W5:Y:S01]  /*42430*/  LDL.64 R20, [R1+0x1100] ;  /* 0x0011000001147983 */ /* 0x000f620000100a00 */
[----:B------:R-:W-:-:S03]  /*42440*/  IMAD.WIDE R10, R0, 0x2, R16 ;  /* 0x00000002000a7825 */ /* 0x000fc600078e0210 */
[----:B---3--:R0:W-:Y:S02]  /*42450*/  STL [R1+0x4fc], R3 ;  /* 0x0004fc0301007387 */ /* 0x0081e40000100800 */
[C---:B0-----:R-:W-:Y:S02]  /*42460*/  IMAD.WIDE R2, R0.reuse, 0x2, R26 ;  /* 0x0000000200027825 */ /* 0x041fe400078e021a */
[----:B------:R2:W3:Y:S04]  /*42470*/  LDG.E.U16 R27, desc[UR10][R10.64] ;  /* 0x0000000a0a1b7981 */ /* 0x0004e8000c1e1500 */
[----:B----4-:R0:W-:Y:S01]  /*42480*/  STL [R1+0x508], R25 ;  /* 0x0005081901007387 */ /* 0x0101e20000100800 */
[----:B------:R-:W-:-:S03]  /*42490*/  IMAD.WIDE R4, R0, 0x2, R28 ;  /* 0x0000000200047825 */ /* 0x000fc600078e021c */
[----:B------:R-:W4:Y:S04]  /*424a0*/  LDL.64 R16, [R1+0x10f0] ;  /* 0x0010f00001107983 */ /* 0x000f280000100a00 */
[----:B------:R-:W4:Y:S04]  /*424b0*/  LDG.E.U16 R29, desc[UR10][R2.64] ;  /* 0x0000000a021d7981 */ /* 0x000f28000c1e1500 */
[----:B------:R-:W4:Y:S04]  /*424c0*/  LDG.E.U16 R28, desc[UR10][R4.64] ;  /* 0x0000000a041c7981 */ /* 0x000f28000c1e1500 */
[----:B0-----:R0:W4:Y:S01]  /*424d0*/  LDG.E.U16 R25, desc[UR10][R6.64] ;  /* 0x0000000a06197981 */ /* 0x001122000c1e1500 */
[----:B--2---:R-:W-:-:S06]  /*424e0*/  IMAD.WIDE R10, R0, 0x2, R18 ;  /* 0x00000002000a7825 */ /* 0x004fcc00078e0212 */
[----:B------:R-:W2:Y:S01]  /*424f0*/  LDG.E.U16 R11, desc[UR10][R10.64] ;  /* 0x0000000a0a0b7981 */ /* 0x000ea2000c1e1500 */
[----:B0-----:R-:W-:-:S03]  /*42500*/  IMAD.WIDE R6, R0, 0x2, R22 ;  /* 0x0000000200067825 */ /* 0x001fc600078e0216 */
[----:B---3--:R0:W-:Y:S04]  /*42510*/  STL [R1+0x4f8], R27 ;  /* 0x0004f81b01007387 */ /* 0x0081e80000100800 */
[----:B------:R-:W3:Y:S04]  /*42520*/  LDL.64 R18, [R1+0x10e0] ;  /* 0x0010e00001127983 */ /* 0x000ee80000100a00 */
[----:B0-----:R-:W3:Y:S04]  /*42530*/  LDL.64 R26, [R1+0x10e8] ;  /* 0x0010e800011a7983 */ /* 0x001ee80000100a00 */
[----:B------:R0:W-:Y:S04]  /*42540*/  STL [R1+0x504], R9 ;  /* 0x0005040901007387 */ /* 0x0001e80000100800 */
[----:B------:R-:W3:Y:S01]  /*42550*/  LDL.64 R22, [R1+0x10d0] ;  /* 0x0010d00001167983 */ /* 0x000ee20000100a00 */
[----:B0-----:R-:W-:-:S03]  /*42560*/  IMAD.WIDE R8, R0, 0x2, R12 ;  /* 0x0000000200087825 */ /* 0x001fc600078e020c */
[----:B------:R-:W3:Y:S04]  /*42570*/  LDL.64 R12, [R1+0x10d8] ;  /* 0x0010d800010c7983 */ /* 0x000ee80000100a00 */
[----:B----4-:R0:W-:Y:S04]  /*42580*/  STL [R1+0x4e8], R25 ;  /* 0x0004e81901007387 */ /* 0x0101e80000100800 */
[----:B------:R-:W4:Y:S04]  /*42590*/  LDG.E.U16 R9, desc[UR10][R8.64] ;  /* 0x0000000a08097981 */ /* 0x000f28000c1e1500 */
[----:B0-----:R3:W4:Y:S01]  /*425a0*/  LDG.E.U16 R25, desc[UR10][R6.64] ;  /* 0x0000000a06197981 */ /* 0x001722000c1e1500 */
[----:B-----5:R-:W-:-:S04]  /*425b0*/  IMAD.WIDE R4, R0, 0x2, R20 ;  /* 0x0000000200047825 */ /* 0x020fc800078e0214 */
[C---:B------:R-:W-:Y:S01]  /*425c0*/  IMAD.WIDE R2, R0.reuse, 0x2, R14 ;  /* 0x0000000200027825 */ /* 0x040fe200078e020e */
[----:B------:R-:W5:Y:S04]  /*425d0*/  LDL.64 R20, [R1+0x10c8] ;  /* 0x0010c80001147983 */ /* 0x000f680000100a00 */
[----:B------:R-:W5:Y:S04]  /*425e0*/  LDL.64 R14, [R1+0x10c0] ;  /* 0x0010c000010e7983 */ /* 0x000f680000100a00 */
[----:B------:R0:W-:Y:S04]  /*425f0*/  STL [R1+0x500], R28 ;  /* 0x0005001c01007387 */ /* 0x0001e80000100800 */
[----:B------:R1:W-:Y:S04]  /*42600*/  STL [R1+0x4e4], R29 ;  /* 0x0004e41d01007387 */ /* 0x0003e80000100800 */
[----:B--2---:R2:W-:Y:S04]  /*42610*/  STL [R1+0x4f4], R11 ;  /* 0x0004f40b01007387 */ /* 0x0045e80000100800 */
[----:B0-----:R0:W5:Y:S04]  /*42620*/  LDG.E.U16 R28, desc[UR10][R4.64] ;  /* 0x0000000a041c7981 */ /* 0x001168000c1e1500 */
[----:B-1----:R1:W5:Y:S01]  /*42630*/  LDG.E.U16 R29, desc[UR10][R2.64] ;  /* 0x0000000a021d7981 */ /* 0x002362000c1e1500 */
[----:B--2---:R-:W-:-:S03]  /*42640*/  IMAD.WIDE R10, R0, 0x2, R16 ;  /* 0x00000002000a7825 */ /* 0x004fc600078e0210 */
[----:B------:R-:W2:Y:S01]  /*42650*/  LDL.64 R16, [R1+0x10b8] ;  /* 0x0010b80001107983 */ /* 0x000ea20000100a00 */
[----:B---3--:R-:W-:-:S04]  /*42660*/  IMAD.WIDE R6, R0, 0x2, R18 ;  /* 0x0000000200067825 */ /* 0x008fc800078e0212 */
[C---:B0-----:R-:W-:Y:S01]  /*42670*/  IMAD.WIDE R4, R0.reuse, 0x2, R12 ;  /* 0x0000000200047825 */ /* 0x041fe200078e020c */
[----:B----4-:R-:W-:Y:S04]  /*42680*/  STL [R1+0x4d8], R9 ;  /* 0x0004d80901007387 */ /* 0x010fe80000100800 */
[----:B------:R-:W3:Y:S04]  /*42690*/  LDL.64 R18, [R1+0x10b0] ;  /* 0x0010b00001127983 */ /* 0x000ee80000100a00 */
[----:B------:R-:W4:Y:S04]  /*426a0*/  LDL.64 R12, [R1+0x10a8] ;  /* 0x0010a800010c7983 */ /* 0x000f280000100a00 */
[----:B------:R0:W-:Y:S04]  /*426b0*/  STL [R1+0x4f0], R25 ;  /* 0x0004f01901007387 */ /* 0x0001e80000100800 */
[----:B0-----:R0:W4:Y:S01]  /*426c0*/  LDG.E.U16 R25, desc[UR10][R10.64] ;  /* 0x0000000a0a197981 */ /* 0x001122000c1e1500 */
[----:B------:R-:W-:-:S04]  /*426d0*/  IMAD.WIDE R8, R0, 0x2, R26 ;  /* 0x0000000200087825 */ /* 0x000fc800078e021a */
[C---:B-1----:R-:W-:Y:S02]  /*426e0*/  IMAD.WIDE R2, R0.reuse, 0x2, R22 ;  /* 0x0000000200027825 */ /* 0x042fe400078e0216 */
[----:B------:R2:W4:Y:S04]  /*426f0*/  LDG.E.U16 R23, desc[UR10][R6.64] ;  /* 0x0000000a06177981 */ /* 0x000528000c1e1500 */
[----:B-----5:R1:W-:Y:S04]  /*42700*/  STL [R1+0x4d4], R28 ;  /* 0x0004d41c01007387 */ /* 0x0203e80000100800 */
[----:B------:R5:W-:Y:S04]  /*42710*/  STL [R1+0x4ec], R29 ;  /* 0x0004ec1d01007387 */ /* 0x000be80000100800 */
[----:B------:R-:W4:Y:S01]  /*42720*/  LDG.E.U16 R22, desc[UR10][R4.64] ;  /* 0x0000000a04167981 */ /* 0x000f22000c1e1500 */
[----:B0-----:R-:W-:-:S03]  /*42730*/  IMAD.WIDE R10, R0, 0x2, R20 ;  /* 0x00000002000a7825 */ /* 0x001fc600078e0214 */
[----:B-1----:R0:W4:Y:S01]  /*42740*/  LDG.E.U16 R28, desc[UR10][R8.64] ;  /* 0x0000000a081c7981 */ /* 0x002122000c1e1500 */
[----:B--2---:R-:W-:-:S03]  /*42750*/  IMAD.WIDE R6, R0, 0x2, R16 ;  /* 0x0000000200067825 */ /* 0x004fc600078e0210 */
[----:B-----5:R4:W2:Y:S04]  /*42760*/  LDG.E.U16 R29, desc[UR10][R2.64] ;  /* 0x0000000a021d7981 */ /* 0x0208a8000c1e1500 */
[----:B------:R-:W5:Y:S01]  /*42770*/  LDG.E.U16 R7, desc[UR10][R6.64] ;  /* 0x0000000a06077981 */ /* 0x000f62000c1e1500 */
[----:B0-----:R-:W-:-:S03]  /*42780*/  IMAD.WIDE R8, R0, 0x2, R14 ;  /* 0x0000000200087825 */ /* 0x001fc600078e020e */
[----:B------:R-:W2:Y:S04]  /*42790*/  LDL.64 R14, [R1+0x10a0] ;  /* 0x0010a000010e7983 */ /* 0x000ea80000100a00 */
[----:B------:R-:W5:Y:S04]  /*427a0*/  LDL.LU R21, [R1+0x1f4] ;  /* 0x0001f40001157983 */ /* 0x000f680000300800 */
[----:B------:R-:W5:Y:S04]  /*427b0*/  LDL R20, [R1+0x950] ;  /* 0x0009500001147983 */ /* 0x000f680000100800 */
[----:B------:R-:W5:Y:S04]  /*427c0*/  LDL.64 R26, [R1+0x1098] ;  /* 0x00109800011a7983 */ /* 0x000f680000100a00 */
[----:B------:R-:W5:Y:S04]  /*427d0*/  LDL.64 R16, [R1+0x1090] ;  /* 0x0010900001107983 */ /* 0x000f680000100a00 */
[----:B------:R-:W5:Y:S01]  /*427e0*/  LDG.E.U16 R9, desc[UR10][R8.64] ;  /* 0x0000000a08097981 */ /* 0x000f62000c1e1500 */
[----:B---3--:R-:W-:-:S04]  /*427f0*/  IMAD.WIDE R4, R0, 0x2, R18 ;  /* 0x0000000200047825 */ /* 0x008fc800078e0212 */
[C---:B----4-:R-:W-:Y:S01]  /*42800*/  IMAD.WIDE R2, R0.reuse, 0x2, R12 ;  /* 0x0000000200027825 */ /* 0x050fe200078e020c */
[----:B------:R-:W3:Y:S04]  /*42810*/  LDL.64 R18, [R1+0x1088] ;  /* 0x0010880001127983 */ /* 0x000ee80000100a00 */
[----:B------:R-:W4:Y:S04]  /*42820*/  LDG.E.U16 R5, desc[UR10][R4.64] ;  /* 0x0000000a04057981 */ /* 0x000f28000c1e1500 */
[----:B------:R0:W-:Y:S04]  /*42830*/  STL [R1+0x4d0], R25 ;  /* 0x0004d01901007387 */ /* 0x0001e80000100800 */
[----:B------:R-:W3:Y:S04]  /*42840*/  LDL.64 R12, [R1+0x1080] ;  /* 0x00108000010c7983 */ /* 0x000ee80000100a00 */
[----:B0-----:R2:W4:Y:S04]  /*42850*/  LDG.E.U16 R25, desc[UR10][R10.64] ;  /* 0x0000000a0a197981 */ /* 0x001528000c1e1500 */
[----:B------:R0:W-:Y:S04]  /*42860*/  STL [R1+0x4e0], R28 ;  /* 0x0004e01c01007387 */ /* 0x0001e80000100800 */
[----:B------:R1:W-:Y:S04]  /*42870*/  STL [R1+0x4c0], R23 ;  /* 0x0004c01701007387 */ /* 0x0003e80000100800 */
[----:B0-----:R3:W5:Y:S04]  /*42880*/  LDG.E.U16 R28, desc[UR10][R2.64] ;  /* 0x0000000a021c7981 */ /* 0x001768000c1e1500 */
[----:B-1----:R-:W5:Y:S01]  /*42890*/  LDL.LU R23, [R1+0x218] ;  /* 0x0002180001177983 */ /* 0x002f620000300800 */
[----:B--2---:R-:W-:-:S03]  /*428a0*/  IMAD.WIDE R10, R0, 0x2, R14 ;  /* 0x00000002000a7825 */ /* 0x004fc600078e020e */
[----:B------:R0:W-:Y:S04]  /*428b0*/  STL [R1+0x4dc], R22 ;  /* 0x0004dc1601007387 */ /* 0x0001e80000100800 */
[----:B------:R-:W2:Y:S04]  /*428c0*/  LDL.64 R14, [R1+0x1078] ;  /* 0x00107800010e7983 */ /* 0x000ea80000100a00 */
[----:B0-----:R-:W2:Y:S01]  /*428d0*/  LDL R22, [R1+0x94c] ;  /* 0x00094c0001167983 */ /* 0x001ea20000100800 */
[----:B---3--:R-:W-:-:S03]  /*428e0*/  IMAD.WIDE R2, R0, 0x2, R12 ;  /* 0x0000000200027825 */ /* 0x008fc600078e020c */
[----:B------:R-:W3:Y:S04]  /*428f0*/  LDG.E.U16 R13, desc[UR10][R10.64] ;  /* 0x0000000a0a0d7981 */ /* 0x000ee8000c1e1500 */
[----:B------:R0:W-:Y:S04]  /*42900*/  STL [R1+0x4bc], R29 ;  /* 0x0004bc1d01007387 */ /* 0x0001e80000100800 */
[----:B0-----:R-:W3:Y:S04]  /*42910*/  LDL.LU R29, [R1+0x21c] ;  /* 0x00021c00011d7983 */ /* 0x001ee80000300800 */
[----:B----4-:R0:W-:Y:S04]  /*42920*/  STL [R1+0x4cc], R25 ;  /* 0x0004cc1901007387 */ /* 0x0101e80000100800 */
[----:B0-----:R-:W4:Y:S04]  /*42930*/  LDL R25, [R1+0x948] ;  /* 0x0009480001197983 */ /* 0x001f280000100800 */
[----:B-----5:R-:W-:Y:S04]  /*42940*/  STL [R1+0x4b0], R9 ;  /* 0x0004b00901007387 */ /* 0x020fe80000100800 */
[----:B------:R0:W-:Y:S02]  /*42950*/  STL [R1+0x4c8], R7 ;  /* 0x0004c80701007387 */ /* 0x0001e40000100800 */
[----:B0-----:R-:W-:-:S02]  /*42960*/  IMAD.WIDE R6, R0, 0x2, R16 ;  /* 0x0000000200067825 */ /* 0x001fc400078e0210 */
[----:B------:R-:W5:Y:S02]  /*42970*/  LDL.64 R16, [R1+0x1070] ;  /* 0x0010700001107983 */ /* 0x000f640000100a00 */
[C---:B------:R-:W-:Y:S02]  /*42980*/  IMAD.WIDE R8, R0.reuse, 0x2, R26 ;  /* 0x0000000200087825 */ /* 0x040fe400078e021a */
[----:B------:R-:W-:Y:S04]  /*42990*/  STL [R1+0x4a8], R5 ;  /* 0x0004a80501007387 */ /* 0x000fe80000100800 */
[----:B------:R-:W4:Y:S04]  /*429a0*/  LDL.LU R26, [R1+0x230] ;  /* 0x00023000011a7983 */ /* 0x000f280000300800 */
[----:B------:R-:W4:Y:S04]  /*429b0*/  LDL R27, [R1+0x944] ;  /* 0x00094400011b7983 */ /* 0x000f280000100800 */
[----:B------:R-:W4:Y:S04]  /*429c0*/  LDG.E.U16 R9, desc[UR10][R8.64] ;  /* 0x0000000a08097981 */ /* 0x000f28000c1e1500 */
[----:B------:R0:W-:Y:S04]  /*429d0*/  STL [R1+0x4c4], R28 ;  /* 0x0004c41c01007387 */ /* 0x0001e80000100800 */
[----:B------:R-:W4:Y:S04]  /*429e0*/  LDL.64 R10, [R1+0x1068] ;  /* 0x00106800010a7983 */ /* 0x000f280000100a00 */
[----:B0-----:R2:W4:Y:S01]  /*429f0*/  LDG.E.U16 R28, desc[UR10][R6.64] ;  /* 0x0000000a061c7981 */ /* 0x001522000c1e1500 */
[----:B------:R-:W-:-:S03]  /*42a00*/  IMAD.WIDE R4, R0, 0x2, R18 ;  /* 0x0000000200047825 */ /* 0x000fc600078e0212 */
[----:B------:R-:W4:Y:S04]  /*42a10*/  LDG.E.U16 R18, desc[UR10][R2.64] ;  /* 0x0000000a02127981 */ /* 0x000f28000c1e1500 */
[----:B------:R0:W4:Y:S01]  /*42a20*/  LDG.E.U16 R19, desc[UR10][R4.64] ;  /* 0x0000000a04137981 */ /* 0x000122000c1e1500 */
[----:B--2---:R-:W-:-:S03]  /*42a30*/  IMAD.WIDE R6, R0, 0x2, R14 ;  /* 0x0000000200067825 */ /* 0x004fc600078e020e */
[----:B---3--:R1:W-:Y:S04]  /*42a40*/  STL [R1+0x4a4], R13 ;  /* 0x0004a40d01007387 */ /* 0x0083e80000100800 */
[----:B------:R-:W2:Y:S04]  /*42a50*/  LDL.64 R14, [R1+0x1058] ;  /* 0x00105800010e7983 */ /* 0x000ea80000100a00 */
[----:B-1----:R-:W3:Y:S01]  /*42a60*/  LDL.64 R12, [R1+0x1060] ;  /* 0x00106000010c7983 */ /* 0x002ee20000100a00 */
[----:B------:R-:W-:-:S04]  /*42a70*/  SHF.L.U32 R24, R24, 0x4, RZ ;  /* 0x0000000418187819 */ /* 0x000fc800000006ff */
[----:B------:R-:W-:-:S05]  /*42a80*/  LOP3.LUT R24, R24, 0x1c0, RZ, 0xc0, !PT ;  /* 0x000001c018187812 */ /* 0x000fca00078ec0ff */
[----:B0-----:R-:W0:Y:S04]  /*42a90*/  LDS R4, [R24+UR7+0x40000] ;  /* 0x0400000718047984 */ /* 0x001e280008000800 */
[----:B------:R-:W1:Y:S01]  /*42aa0*/  LDS R5, [R24+UR7+0x40200] ;  /* 0x0402000718057984 */ /* 0x000e620008000800 */
[----:B------:R-:W-:Y:S01]  /*42ab0*/  FADD R8, -R20, R21 ;  /* 0x0000001514087221 */ /* 0x000fe20000000100 */
[----:B-----5:R-:W-:Y:S02]  /*42ac0*/  IMAD.WIDE R2, R0, 0x2, R16 ;  /* 0x0000000200027825 */ /* 0x020fe400078e0210 */
[----:B------:R-:W5:Y:S04]  /*42ad0*/  LDG.E.U16 R16, desc[UR10][R6.64] ;  /* 0x0000000a06107981 */ /* 0x000f68000c1e1500 */
[----:B------:R0:W5:Y:S02]  /*42ae0*/  LDG.E.U16 R20, desc[UR10][R2.64] ;  /* 0x0000000a02147981 */ /* 0x000164000c1e1500 */
[----:B0-----:R-:W-:-:S04]  /*42af0*/  FADD R2, -R22, R23 ;  /* 0x0000001716027221 */ /* 0x001fc80000000100 */
[----:B------:R-:W-:Y:S01]  /*42b00*/  FMUL R2, R2, 1.4426950216293334961 ;  /* 0x3fb8aa3b02027820 */ /* 0x000fe20000400000 */
[----:B------:R-:W-:Y:S04]  /*42b10*/  STL [R1+0x2f84], R4 ;  /* 0x002f840401007387 */ /* 0x000fe80000100800 */
[----:B-1----:R-:W-:Y:S04]  /*42b20*/  STL [R1+0x2f8c], R5 ;  /* 0x002f8c0501007387 */ /* 0x002fe80000100800 */
[----:B------:R-:W-:Y:S04]  /*42b30*/  STL [R1+0x2f88], R24 ;  /* 0x002f881801007387 */ /* 0x000fe80000100800 */
[----:B----4-:R0:W-:Y:S01]  /*42b40*/  STL [R1+0x4b8], R9 ;  /* 0x0004b80901007387 */ /* 0x0101e20000100800 */
[C---:B------:R-:W-:Y:S01]  /*42b50*/  IMAD.WIDE R10, R0.reuse, 0x2, R10 ;  /* 0x00000002000a7825 */ /* 0x040fe200078e020a */
[----:B0-----:R-:W0:Y:S02]  /*42b60*/  MUFU.EX2 R9, R2 ;  /* 0x0000000200097308 */ /* 0x001e240000000800 */
[----:B0-----:R-:W-:Y:S04]  /*42b70*/  STL [R1+0x2f90], R9 ;  /* 0x002f900901007387 */ /* 0x001fe80000100800 */
[----:B------:R0:W-:Y:S04]  /*42b80*/  STL [R1+0x2f94], R0 ;  /* 0x002f940001007387 */ /* 0x0001e80000100800 */
[----:B------:R1:W-:Y:S04]  /*42b90*/  STL [R1+0x4a0], R28 ;  /* 0x0004a01c01007387 */ /* 0x0003e80000100800 */
[----:B------:R4:W-:Y:S04]  /*42ba0*/  STL [R1+0x4b4], R19 ;  /* 0x0004b41301007387 */ /* 0x0009e80000100800 */
[----:B------:R0:W-:Y:S01]  /*42bb0*/  STL [R1+0x494], R18 ;  /* 0x0004941201007387 */ /* 0x0001e20000100800 */
[----:B--2---:R-:W-:-:S04]  /*42bc0*/  IMAD.WIDE R2, R0, 0x2, R14 ;  /* 0x0000000200027825 */ /* 0x004fc800078e020e */
[----:B---3--:R-:W-:-:S04]  /*42bd0*/  IMAD.WIDE R6, R0, 0x2, R12 ;  /* 0x0000000200067825 */ /* 0x008fc800078e020c */
[----:B------:R-:W-:Y:S01]  /*42be0*/  FADD R12, -R25, R29 ;  /* 0x0000001d190c7221 */ /* 0x000fe20000000100 */
[----:B0-----:R-:W2:Y:S04]  /*42bf0*/  LDL.LU R0, [R1+0x460] ;  /* 0x0004600001007983 */ /* 0x001ea80000300800 */
[----:B------:R0:W3:Y:S04]  /*42c00*/  LDG.E.U16 R25, desc[UR10][R10.64] ;  /* 0x0000000a0a197981 */ /* 0x0000e8000c1e1500 */
[----:B------:R-:W2:Y:S04]  /*42c10*/  LDG.E.U16 R7, desc[UR10][R6.64] ;  /* 0x0000000a06077981 */ /* 0x000ea8000c1e1500 */
[----:B------:R-:W2:Y:S04]  /*42c20*/  LDL.LU R9, [R1+0x464] ;  /* 0x0004640001097983 */ /* 0x000ea80000300800 */
[----:B------:R-:W2:Y:S04]  /*42c30*/  LDL.LU R5, [R1+0x450] ;  /* 0x0004500001057983 */ /* 0x000ea80000300800 */
[----:B------:R-:W2:Y:S04]  /*42c40*/  LDL.LU R24, [R1+0x454] ;  /* 0x0004540001187983 */ /* 0x000ea80000300800 */
[----:B------:R-:W2:Y:S04]  /*42c50*/  LDL.LU R4, [R1+0x440] ;  /* 0x0004400001047983 */ /* 0x000ea80000300800 */
[----:B------:R-:W2:Y:S01]  /*42c60*/  LDG.E.U16 R6, desc[UR10][R2.64] ;  /* 0x0000000a02067981 */ /* 0x000ea2000c1e1500 */
[----:B0-----:R-:W-:Y:S01]  /*42c70*/  FMUL R10, R12, 1.4426950216293334961 ;  /* 0x3fb8aa3b0c0a7820 */ /* 0x001fe20000400000 */
[----:B------:R-:W-:-:S02]  /*42c80*/  FMUL R8, R8, 1.4426950216293334961 ;  /* 0x3fb8aa3b08087820 */ /* 0x000fc40000400000 */
[----:B------:R-:W2:Y:S04]  /*42c90*/  LDL.LU R2, [R1+0x434] ;  /* 0x0004340001027983 */ /* 0x000ea80000300800 */
[----:B------:R-:W2:Y:S04]  /*42ca0*/  LDL.LU R15, [R1+0x468] ;  /* 0x00046800010f7983 */ /* 0x000ea80000300800 */
[----:B------:R-:W2:Y:S04]  /*42cb0*/  LDL.LU R14, [R1+0x46c] ;  /* 0x00046c00010e7983 */ /* 0x000ea80000300800 */
[----:B------:R-:W2:Y:S04]  /*42cc0*/  LDL.LU R13, [R1+0x458] ;  /* 0x00045800010d7983 */ /* 0x000ea80000300800 */
[----:B------:R-:W2:Y:S04]  /*42cd0*/  LDL.LU R12, [R1+0x45c] ;  /* 0x00045c00010c7983 */ /* 0x000ea80000300800 */
[----:B------:R-:W2:Y:S04]  /*42ce0*/  LDL.LU R3, [R1+0x448] ;  /* 0x0004480001037983 */ /* 0x000ea80000300800 */
[----:B-1----:R-:W2:Y:S04]  /*42cf0*/  LDL.LU R28, [R1+0x44c] ;  /* 0x00044c00011c7983 */ /* 0x002ea80000300800 */
[----:B----4-:R-:W4:Y:S04]  /*42d00*/  LDL.LU R19, [R1+0x438] ;  /* 0x0004380001137983 */ /* 0x010f280000300800 */
[----:B------:R-:W4:Y:S04]  /*42d10*/  LDL.LU R18, [R1+0x43c] ;  /* 0x00043c0001127983 */ /* 0x000f280000300800 */
[----:B-----5:R0:W-:Y:S01]  /*42d20*/  STL [R1+0x4ac], R16 ;  /* 0x0004ac1001007387 */ /* 0x0201e20000100800 */
[----:B------:R-:W1:Y:S01]  /*42d30*/  MUFU.EX2 R8, R8 ;  /* 0x0000000800087308 */ /* 0x000e620000000800 */
[----:B------:R-:W-:-:S02]  /*42d40*/  FADD R11, -R27, R26 ;  /* 0x0000001a1b0b7221 */ /* 0x000fc40000000100 */
[----:B0-----:R-:W5:Y:S04]  /*42d50*/  LDL.LU.64 R16, [R1+0x1f8] ;  /* 0x0001f80001107983 */ /* 0x001f680000300a00 */
[----:B------:R0:W-:Y:S04]  /*42d60*/  STL [R1+0x490], R20 ;  /* 0x0004901401007387 */ /* 0x0001e80000100800 */
[----:B------:R-:W4:Y:S04]  /*42d70*/  LDL.LU R21, [R1+0x234] ;  /* 0x0002340001157983 */ /* 0x000f280000300800 */
[----:B0-----:R-:W4:Y:S04]  /*42d80*/  LDL R20, [R1+0x940] ;  /* 0x0009400001147983 */ /* 0x001f280000100800 */
[----:B------:R-:W4:Y:S04]  /*42d90*/  LDL.LU R23, [R1+0x238] ;  /* 0x0002380001177983 */ /* 0x000f280000300800 */
[----:B------:R-:W4:Y:S04]  /*42da0*/  LDL R22, [R1+0x93c] ;  /* 0x00093c0001167983 */ /* 0x000f280000100800 */
[----:B------:R-:W4:Y:S04]  /*42db0*/  LDL.LU R29, [R1+0x23c] ;  /* 0x00023c00011d7983 */ /* 0x000f280000300800 */
[----:B---3--:R0:W-:Y:S04]  /*42dc0*/  STL [R1+0x49c], R25 ;  /* 0x00049c1901007387 */ /* 0x0081e80000100800 */
[----:B0-----:R-:W3:Y:S04]  /*42dd0*/  LDL R25, [R1+0x938] ;  /* 0x0009380001197983 */ /* 0x001ee80000100800 */
[----:B------:R-:W3:Y:S04]  /*42de0*/  LDL.LU R26, [R1+0x240] ;  /* 0x00024000011a7983 */ /* 0x000ee80000300800 */
[----:B------:R-:W3:Y:S04]  /*42df0*/  LDL R27, [R1+0x934] ;  /* 0x00093400011b7983 */ /* 0x000ee80000100800 */
[----:B--2---:R0:W-:Y:S01]  /*42e00*/  STL [R1+0x48c], R7 ;  /* 0x00048c0701007387 */ /* 0x0041e20000100800 */
[----:B-1----:R-:W-:Y:S01]  /*42e10*/  FMUL R0, R8, R0 ;  /* 0x0000000008007220 */ /* 0x002fe20000400000 */
[----:B0-----:R-:W-:-:S02]  /*42e20*/  FMUL R7, R11, 1.4426950216293334961 ;  /* 0x3fb8aa3b0b077820 */ /* 0x001fc40000400000 */
[----:B------:R-:W2:Y:S04]  /*42e30*/  LDL.LU R11, [R1+0x430] ;  /* 0x00043000010b7983 */ /* 0x000ea80000300800 */
[----:B------:R0:W-:Y:S01]  /*42e40*/  STL [R1+0x498], R6 ;  /* 0x0004980601007387 */ /* 0x0001e20000100800 */
[C---:B------:R-:W-:Y:S01]  /*42e50*/  FMUL R9, R8.reuse, R9 ;  /* 0x0000000908097220 */ /* 0x040fe20000400000 */
[----:B0-----:R0:W-:Y:S02]  /*42e60*/  MUFU.EX2 R6, R10 ;  /* 0x0000000a00067308 */ /* 0x0011e40000000800 */
[----:B0-----:R-:W2:Y:S04]  /*42e70*/  LDL.LU R10, [R1+0x444] ;  /* 0x00044400010a7983 */ /* 0x001ea80000300800 */
[----:B------:R0:W-:Y:S04]  /*42e80*/  STL [R1+0x60], R0 ;  /* 0x0000600001007387 */ /* 0x0001e80000100800 */
[----:B0-----:R-:W3:Y:S04]  /*42e90*/  LDL.LU R0, [R1+0x2f94] ;  /* 0x002f940001007983 */ /* 0x001ee80000300800 */
[----:B------:R0:W-:Y:S04]  /*42ea0*/  STL [R1+0x64], R9 ;  /* 0x0000640901007387 */ /* 0x0001e80000100800 */
[----:B0-----:R-:W3:Y:S01]  /*42eb0*/  LDL.LU R9, [R1+0x2f90] ;  /* 0x002f900001097983 */ /* 0x001ee20000300800 */
[C---:B------:R-:W-:Y:S01]  /*42ec0*/  FMUL R5, R8.reuse, R5 ;  /* 0x0000000508057220 */ /* 0x040fe20000400000 */
[----:B------:R-:W-:-:S04]  /*42ed0*/  FMUL R24, R8, R24 ;  /* 0x0000001808187220 */ /* 0x000fc80000400000 */
[----:B------:R0:W-:Y:S04]  /*42ee0*/  STL [R1+0x40], R5 ;  /* 0x0000400501007387 */ /* 0x0001e80000100800 */
[----:B0-----:R-:W5:Y:S04]  /*42ef0*/  LDL.LU R5, [R1+0x2f8c] ;  /* 0x002f8c0001057983 */ /* 0x001f680000300800 */
[----:B------:R0:W-:Y:S04]  /*42f00*/  STL [R1+0x44], R24 ;  /* 0x0000441801007387 */ /* 0x0001e80000100800 */
[----:B0-----:R-:W4:Y:S01]  /*42f10*/  LDL.LU R24, [R1+0x2f88] ;  /* 0x002f880001187983 */ /* 0x001f220000300800 */
[----:B------:R-:W-:-:S05]  /*42f20*/  FMUL R4, R8, R4 ;  /* 0x0000000408047220 */ /* 0x000fca0000400000 */
[----:B------:R0:W-:Y:S04]  /*42f30*/  STL [R1+0x30], R4 ;  /* 0x0000300401007387 */ /* 0x0001e80000100800 */
[----:B0-----:R-:W5:Y:S01]  /*42f40*/  LDL.LU R4, [R1+0x2f84] ;  /* 0x002f840001047983 */ /* 0x001f620000300800 */
[----:B--2---:R-:W-:-:S05]  /*42f50*/  FMUL R10, R8, R10 ;  /* 0x0000000a080a7220 */ /* 0x004fca0000400000 */
[----:B------:R0:W-:Y:S02]  /*42f60*/  STL [R1+0x34], R10 ;  /* 0x0000340a01007387 */ /* 0x0001e40000100800 */
[C---:B0-----:R-:W-:Y:S01]  /*42f70*/  FMUL R10, R8.reuse, R11 ;  /* 0x0000000b080a7220 */ /* 0x041fe20000400000 */
[----:B------:R-:W-:-:S04]  /*42f80*/  FMUL R11, R8, R2 ;  /* 0x00000002080b7220 */ /* 0x000fc80000400000 */
[----:B------:R0:W-:Y:S04]  /*42f90*/  STL [R1+0xb0], R10 ;  /* 0x0000b00a01007387 */ /* 0x0001e80000100800 */
[----:B------:R-:W-:Y:S01]  /*42fa0*/  STL [R1+0xb4], R11 ;  /* 0x0000b40b01007387 */ /* 0x000fe20000100800 */
[C---:B---3--:R-:W-:Y:S01]  /*42fb0*/  FMUL R2, R9.reuse, R14 ;  /* 0x0000000e09027220 */ /* 0x048fe20000400000 */
[C---:B------:R-:W-:Y:S01]  /*42fc0*/  FMUL R13, R9.reuse, R13 ;  /* 0x0000000d090d7220 */ /* 0x040fe20000400000 */
[C---:B0-----:R-:W-:Y:S02]  /*42fd0*/  FMUL R10, R9.reuse, R15 ;  /* 0x0000000f090a7220 */ /* 0x041fe40000400000 */
[----:B------:R-:W2:Y:S04]  /*42fe0*/  LDL.64 R14, [R1+0x1050] ;  /* 0x00105000010e7983 */ /* 0x000ea80000100a00 */
[----:B------:R0:W-:Y:S04]  /*42ff0*/  STL [R1+0x68], R10 ;  /* 0x0000680a01007387 */ /* 0x0001e80000100800 */
[----:B------:R1:W-:Y:S04]  /*43000*/  STL [R1+0x6c], R2 ;  /* 0x00006c0201007387 */ /* 0x0003e80000100800 */
[----:B0-----:R-:W3:Y:S01]  /*43010*/  LDL.64 R10, [R1+0x1048] ;  /* 0x00104800010a7983 */ /* 0x001ee20000100a00 */
[----:B-1----:R-:W-:-:S03]  /*43020*/  FMUL R2, R9, R12 ;  /* 0x0000000c09027220 */ /* 0x002fc60000400000 */
[----:B------:R0:W-:Y:S04]  /*43030*/  STL [R1+0x48], R13 ;  /* 0x0000480d01007387 */ /* 0x0001e80000100800 */
[----:B0-----:R-:W3:Y:S04]  /*43040*/  LDL.64 R12, [R1+0x1040] ;  /* 0x00104000010c7983 */ /* 0x001ee80000100a00 */
[----:B------:R0:W-:Y:S01]  /*43050*/  STL [R1+0x4c], R2 ;  /* 0x00004c0201007387 */ /* 0x0001e20000100800 */
[----:B------:R-:W-:-:S05]  /*43060*/  FMUL R3, R9, R3 ;  /* 0x0000000309037220 */ /* 0x000fca0000400000 */
[----:B------:R1:W-:Y:S01]  /*43070*/  STL [R1+0x38], R3 ;  /* 0x0000380301007387 */ /* 0x0003e20000100800 */
[----:B0-----:R-:W-:-:S05]  /*43080*/  FMUL R2, R9, R28 ;  /* 0x0000001c09027220 */ /* 0x001fca0000400000 */
[----:B------:R-:W-:Y:S04]  /*43090*/  STL [R1+0x3c], R2 ;  /* 0x00003c0201007387 */ /* 0x000fe80000100800 */
[----:B----4-:R-:W0:Y:S01]  /*430a0*/  LDS R2, [R24+UR7+0x40400] ;  /* 0x0404000718027984 */ /* 0x010e220008000800 */
[C---:B------:R-:W-:Y:S01]  /*430b0*/  FMUL R19, R9.reuse, R19 ;  /* 0x0000001309137220 */ /* 0x040fe20000400000 */
[----:B-1----:R-:W-:-:S04]  /*430c0*/  FMUL R3, R9, R18 ;  /* 0x0000001209037220 */ /* 0x002fc80000400000 */
[----:B------:R-:W-:Y:S04]  /*430d0*/  STL [R1+0xb8], R19 ;  /* 0x0000b81301007387 */ /* 0x000fe80000100800 */
[----:B0-----:R-:W-:Y:S04]  /*430e0*/  STL [R1+0x2f6c], R2 ;  /* 0x002f6c0201007387 */ /* 0x001fe80000100800 */
[----:B------:R-:W-:Y:S04]  /*430f0*/  STL [R1+0xbc], R3 ;  /* 0x0000bc0301007387 */ /* 0x000fe80000100800 */
[----:B------:R-:W0:Y:S01]  /*43100*/  LDS R3, [R24+UR7+0x40600] ;  /* 0x0406000718037984 */ /* 0x000e220008000800 */
[----:B------:R-:W1:Y:S03]  /*43110*/  MUFU.EX2 R7, R7 ;  /* 0x0000000700077308 */ /* 0x000e660000000800 */
[----:B0-----:R5:W-:Y:S02]  /*43120*/  STL [R1+0x2f74], R3 ;  /* 0x002f740301007387 */ /* 0x001be40000100800 */
[----:B-----5:R-:W-:-:S02]  /*43130*/  FFMA2 R2, R16.F32x2.HI_LO, R8.F32x2.HI_LO, R4.F32x2.HI_LO ;  /* 0x0000000810027249 */ /* 0x020fc40000000004 */
[----:B------:R-:W-:Y:S01]  /*43140*/  FADD R8, -R20, R21 ;  /* 0x0000001514087221 */ /* 0x000fe20000000100 */
[----:B------:R-:W-:-:S03]  /*43150*/  FADD R9, -R22, R23 ;  /* 0x0000001716097221 */ /* 0x000fc60000000100 */
[----:B------:R-:W-:-:S06]  /*43160*/  FMUL R8, R8, 1.4426950216293334961 ;  /* 0x3fb8aa3b08087820 */ /* 0x000fcc0000400000 */
[----:B------:R-:W0:Y:S01]  /*43170*/  MUFU.EX2 R8, R8 ;  /* 0x0000000800087308 */ /* 0x000e220000000800 */
[----:B------:R-:W-:Y:S04]  /*43180*/  STL [R1+0x2f70], R24 ;  /* 0x002f701801007387 */ /* 0x000fe80000100800 */
[----:B------:R-:W-:Y:S04]  /*43190*/  STL.64 [R1+0x730], R2 ;  /* 0x0007300201007387 */ /* 0x000fe80000100a00 */
[----:B-1----:R-:W-:Y:S04]  /*431a0*/  STL [R1+0x2f78], R7 ;  /* 0x002f780701007387 */ /* 0x002fe80000100800 */
[----:B------:R-:W-:Y:S04]  /*431b0*/  STL [R1+0x2f7c], R0 ;  /* 0x002f7c0001007387 */ /* 0x000fe80000100800 */
[----:B0-----:R0:W-:Y:S04]  /*431c0*/  STL [R1+0x2f80], R8 ;  /* 0x002f800801007387 */ /* 0x0011e80000100800 */
[----:B0-----:R-:W4:Y:S01]  /*431d0*/  LDL.LU R8, [R1+0x420] ;  /* 0x0004200001087983 */ /* 0x001f220000300800 */
[----:B--2---:R-:W-:-:S05]  /*431e0*/  IMAD.WIDE R4, R0, 0x2, R14 ;  /* 0x0000000200047825 */ /* 0x004fca00078e020e */
[----:B------:R0:W2:Y:S01]  /*431f0*/  LDG.E.U16 R15, desc[UR10][R4.64] ;  /* 0x0000000a040f7981 */ /* 0x0000a2000c1e1500 */
[----:B---3--:R-:W-:-:S04]  /*43200*/  IMAD.WIDE R10, R0, 0x2, R10 ;  /* 0x00000002000a7825 */ /* 0x008fc800078e020a */
[----:B0-----:R-:W-:Y:S02]  /*43210*/  FMUL R5, R9, 1.4426950216293334961 ;  /* 0x3fb8aa3b09057820 */ /* 0x001fe40000400000 */
[----:B------:R0:W3:Y:S01]  /*43220*/  LDG.E.U16 R10, desc[UR10][R10.64] ;  /* 0x0000000a0a0a7981 */ /* 0x0000e2000c1e1500 */
[----:B------:R-:W-:-:S03]  /*43230*/  IMAD.WIDE R12, R0, 0x2, R12 ;  /* 0x00000002000c7825 */ /* 0x000fc600078e020c */
[----:B------:R-:W5:Y:S04]  /*43240*/  LDL.LU R0, [R1+0x424] ;  /* 0x0004240001007983 */ /* 0x000f680000300800 */
[----:B------:R-:W5:Y:S04]  /*43250*/  LDG.E.U16 R9, desc[UR10][R12.64] ;  /* 0x0000000a0c097981 */ /* 0x000f68000c1e1500 */
        /* <DEDUP_REMOVED lines=11> */
[----:B------:R-:W5:Y:S04]  /*43310*/  LDL.LU.64 R18, [R1+0x200] ;  /* 0x0002000001127983 */ /* 0x000f680000300a00 */
[----:B------:R-:W5:Y:S01]  /*43320*/  LDL.64 R16, [R1+0x1038] ;  /* 0x0010380001107983 */ /* 0x000f620000100a00 */
[----:B------:R-:W-:Y:S01]  /*43330*/  FADD R4, -R25, R29 ;  /* 0x0000001d19047221 */ /* 0x000fe20000000100 */
[----:B0-----:R-:W-:Y:S01]  /*43340*/  FADD R11, -R27, R26 ;  /* 0x0000001a1b0b7221 */ /* 0x001fe20000000100 */
[----:B----4-:R-:W-:Y:S01]  /*43350*/  FMUL R8, R6, R8 ;  /* 0x0000000806087220 */ /* 0x010fe20000400000 */
[----:B--2---:R0:W-:Y:S04]  /*43360*/  STL [R1+0x488], R15 ;  /* 0x0004880f01007387 */ /* 0x0041e80000100800 */
[----:B0-----:R-:W2:Y:S04]  /*43370*/  LDL.64 R14, [R1+0x1030] ;  /* 0x00103000010e7983 */ /* 0x001ea80000100a00 */
[----:B------:R-:W4:Y:S04]  /*43380*/  LDL.LU R29, [R1+0x244] ;  /* 0x00024400011d7983 */ /* 0x000f280000300800 */
[----:B------:R-:W4:Y:S04]  /*43390*/  LDL R25, [R1+0x930] ;  /* 0x0009300001197983 */ /* 0x000f280000100800 */
[----:B------:R-:W2:Y:S04]  /*433a0*/  LDL.LU R26, [R1+0x248] ;  /* 0x00024800011a7983 */ /* 0x000ea80000300800 */
[----:B------:R-:W2:Y:S04]  /*433b0*/  LDL R27, [R1+0x92c] ;  /* 0x00092c00011b7983 */ /* 0x000ea80000100800 */
[----:B---3--:R0:W-:Y:S02]  /*433c0*/  STL [R1+0x484], R10 ;  /* 0x0004840a01007387 */ /* 0x0081e40000100800 */
[----:B0-----:R-:W-:-:S02]  /*433d0*/  FMUL R10, R4, 1.4426950216293334961 ;  /* 0x3fb8aa3b040a7820 */ /* 0x001fc40000400000 */
[----:B------:R-:W3:Y:S04]  /*433e0*/  LDL.LU R4, [R1+0x428] ;  /* 0x0004280001047983 */ /* 0x000ee80000300800 */
[----:B-----5:R0:W-:Y:S02]  /*433f0*/  STL [R1+0x480], R9 ;  /* 0x0004800901007387 */ /* 0x0201e40000100800 */
[----:B0-----:R0:W1:Y:S01]  /*43400*/  MUFU.EX2 R9, R5 ;  /* 0x0000000500097308 */ /* 0x0010620000000800 */
[C---:B------:R-:W-:Y:S01]  /*43410*/  FMUL R0, R6.reuse, R0 ;  /* 0x0000000006007220 */ /* 0x040fe20000400000 */
[C---:B------:R-:W-:Y:S01]  /*43420*/  FMUL R7, R6.reuse, R7 ;  /* 0x0000000706077220 */ /* 0x040fe20000400000 */
[----:B0-----:R-:W5:Y:S04]  /*43430*/  LDL.LU R5, [R1+0x3f4] ;  /* 0x0003f40001057983 */ /* 0x001f680000300800 */
[----:B-1----:R0:W-:Y:S04]  /*43440*/  STL [R1+0x2f60], R9 ;  /* 0x002f600901007387 */ /* 0x0021e80000100800 */
[----:B0-----:R-:W2:Y:S04]  /*43450*/  LDL.LU R9, [R1+0x3f0] ;  /* 0x0003f00001097983 */ /* 0x001ea80000300800 */
[----:B------:R0:W-:Y:S04]  /*43460*/  STL [R1+0xa0], R8 ;  /* 0x0000a00801007387 */ /* 0x0001e80000100800 */
[----:B0-----:R-:W3:Y:S04]  /*43470*/  LDL.LU R8, [R1+0x2f80] ;  /* 0x002f800001087983 */ /* 0x001ee80000300800 */
[----:B------:R0:W-:Y:S04]  /*43480*/  STL [R1+0xa4], R0 ;  /* 0x0000a40001007387 */ /* 0x0001e80000100800 */
[----:B0-----:R-:W3:Y:S04]  /*43490*/  LDL.LU R0, [R1+0x2f7c] ;  /* 0x002f7c0001007983 */ /* 0x001ee80000300800 */
[----:B------:R0:W-:Y:S04]  /*434a0*/  STL [R1+0x180], R7 ;  /* 0x0001800701007387 */ /* 0x0001e80000100800 */
[----:B0-----:R-:W3:Y:S01]  /*434b0*/  LDL.LU R7, [R1+0x2f78] ;  /* 0x002f780001077983 */ /* 0x001ee20000300800 */
[C---:B------:R-:W-:Y:S01]  /*434c0*/  FMUL R3, R6.reuse, R3 ;  /* 0x0000000306037220 */ /* 0x040fe20000400000 */
[----:B------:R-:W-:-:S04]  /*434d0*/  FMUL R24, R6, R24 ;  /* 0x0000001806187220 */ /* 0x000fc80000400000 */
[----:B------:R0:W-:Y:S04]  /*434e0*/  STL [R1+0x184], R3 ;  /* 0x0001840301007387 */ /* 0x0001e80000100800 */
[----:B0-----:R-:W4:Y:S04]  /*434f0*/  LDL.LU R3, [R1+0x2f74] ;  /* 0x002f740001037983 */ /* 0x001f280000300800 */
[----:B------:R0:W-:Y:S04]  /*43500*/  STL [R1+0x190], R24 ;  /* 0x0001901801007387 */ /* 0x0001e80000100800 */
[----:B0-----:R-:W4:Y:S01]  /*43510*/  LDL.LU R24, [R1+0x2f70] ;  /* 0x002f700001187983 */ /* 0x001f220000300800 */
[----:B------:R-:W-:-:S05]  /*43520*/  FMUL R2, R6, R2 ;  /* 0x0000000206027220 */ /* 0x000fca0000400000 */
[----:B------:R0:W-:Y:S04]  /*43530*/  STL [R1+0x194], R2 ;  /* 0x0001940201007387 */ /* 0x0001e80000100800 */
[----:B0-----:R-:W4:Y:S01]  /*43540*/  LDL.LU R2, [R1+0x2f6c] ;  /* 0x002f6c0001027983 */ /* 0x001f220000300800 */
[C---:B-----5:R-:W-:Y:S01]  /*43550*/  FMUL R5, R6.reuse, R5 ;  /* 0x0000000506057220 */ /* 0x060fe20000400000 */
[----:B--2---:R-:W-:-:S05]  /*43560*/  FMUL R9, R6, R9 ;  /* 0x0000000906097220 */ /* 0x004fca0000400000 */
[----:B------:R0:W-:Y:S04]  /*43570*/  STL [R1+0x1a0], R9 ;  /* 0x0001a00901007387 */ /* 0x0001e80000100800 */
[----:B------:R1:W-:Y:S01]  /*43580*/  STL [R1+0x1a4], R5 ;  /* 0x0001a40501007387 */ /* 0x0003e20000100800 */
[C---:B---3--:R-:W-:Y:S01]  /*43590*/  FMUL R4, R7.reuse, R4 ;  /* 0x0000000407047220 */ /* 0x048fe20000400000 */
[C---:B0-----:R-:W-:Y:S01]  /*435a0*/  FMUL R9, R7.reuse, R28 ;  /* 0x0000001c07097220 */ /* 0x041fe20000400000 */
[----:B-1----:R-:W-:-:S03]  /*435b0*/  FMUL R5, R7, R13 ;  /* 0x0000000d07057220 */ /* 0x002fc60000400000 */
[----:B------:R0:W-:Y:S04]  /*435c0*/  STL [R1+0xa8], R4 ;  /* 0x0000a80401007387 */ /* 0x0001e80000100800 */
[----:B------:R-:W-:Y:S01]  /*435d0*/  STL [R1+0xac], R9 ;  /* 0x0000ac0901007387 */ /* 0x000fe20000100800 */
[----:B0-----:R-:W-:-:S03]  /*435e0*/  FMUL R4, R7, R12 ;  /* 0x0000000c07047220 */ /* 0x001fc60000400000 */
[----:B------:R-:W2:Y:S04]  /*435f0*/  LDL.64 R12, [R1+0x1028] ;  /* 0x00102800010c7983 */ /* 0x000ea80000100a00 */
[----:B------:R0:W-:Y:S04]  /*43600*/  STL [R1+0x188], R5 ;  /* 0x0001880501007387 */ /* 0x0001e80000100800 */
[----:B------:R-:W-:Y:S04]  /*43610*/  STL [R1+0x18c], R4 ;  /* 0x00018c0401007387 */ /* 0x000fe80000100800 */
[----:B----4-:R-:W1:Y:S01]  /*43620*/  LDS R4, [R24+UR7+0x40800] ;  /* 0x0408000718047984 */ /* 0x010e620008000800 */
[C---:B0-----:R-:W-:Y:S01]  /*43630*/  FMUL R5, R7.reuse, R23 ;  /* 0x0000001707057220 */ /* 0x041fe20000400000 */
[C---:B------:R-:W-:Y:S01]  /*43640*/  FMUL R22, R7.reuse, R22 ;  /* 0x0000001607167220 */ /* 0x040fe20000400000 */
[----:B------:R-:W-:Y:S01]  /*43650*/  FMUL R9, R7, R21 ;  /* 0x0000001507097220 */ /* 0x000fe20000400000 */
[----:B------:R-:W-:-:S02]  /*43660*/  FFMA2 R2, R18.F32x2.HI_LO, R6.F32x2.HI_LO, R2.F32x2.HI_LO ;  /* 0x0000000612027249 */ /* 0x000fc40000000002 */
[----:B------:R-:W-:Y:S01]  /*43670*/  FMUL R11, R11, 1.4426950216293334961 ;  /* 0x3fb8aa3b0b0b7820 */ /* 0x000fe20000400000 */
[----:B-1----:R0:W-:Y:S04]  /*43680*/  STL [R1+0x2f64], R4 ;  /* 0x002f640401007387 */ /* 0x0021e80000100800 */
[----:B------:R-:W-:Y:S04]  /*43690*/  STL [R1+0x198], R5 ;  /* 0x0001980501007387 */ /* 0x000fe80000100800 */
[----:B------:R-:W-:Y:S04]  /*436a0*/  STL [R1+0x2f68], R24 ;  /* 0x002f681801007387 */ /* 0x000fe80000100800 */
[----:B------:R-:W-:Y:S04]  /*436b0*/  STL [R1+0x19c], R22 ;  /* 0x00019c1601007387 */ /* 0x000fe80000100800 */
[----:B------:R-:W-:Y:S01]  /*436c0*/  STL [R1+0x1a8], R9 ;  /* 0x0001a80901007387 */ /* 0x000fe20000100800 */
[----:B------:R-:W1:Y:S03]  /*436d0*/  MUFU.EX2 R11, R11 ;  /* 0x0000000b000b7308 */ /* 0x000e660000000800 */
[----:B------:R-:W3:Y:S01]  /*436e0*/  LDS R5, [R24+UR7+0x40a00] ;  /* 0x040a000718057984 */ /* 0x000ee20008000800 */
[----:B0-----:R-:W-:Y:S01]  /*436f0*/  FMUL R4, R7, R20 ;  /* 0x0000001407047220 */ /* 0x001fe20000400000 */
[----:B------:R-:W-:-:S04]  /*43700*/  IMAD.WIDE R6, R0, 0x2, R16 ;  /* 0x0000000200067825 */ /* 0x000fc800078e0210 */
[----:B------:R-:W-:Y:S04]  /*43710*/  STL [R1+0x1ac], R4 ;  /* 0x0001ac0401007387 */ /* 0x000fe80000100800 */
[----:B------:R0:W-:Y:S04]  /*43720*/  STL.64 [R1+0x728], R2 ;  /* 0x0007280201007387 */ /* 0x0001e80000100a00 */
[----:B------:R4:W5:Y:S01]  /*43730*/  LDG.E.U16 R17, desc[UR10][R6.64] ;  /* 0x0000000a06117981 */ /* 0x000962000c1e1500 */
[----:B0-----:R-:W-:-:S05]  /*43740*/  IMAD.WIDE R2, R0, 0x2, R14 ;  /* 0x0000000200027825 */ /* 0x001fca00078e020e */
[----:B------:R0:W3:Y:S01]  /*43750*/  LDG.E.U16 R15, desc[UR10][R2.64] ;  /* 0x0000000a020f7981 */ /* 0x0000e2000c1e1500 */
[----:B------:R-:W-:-:S03]  /*43760*/  FADD R14, -R25, R29 ;  /* 0x0000001d190e7221 */ /* 0x000fc60000000100 */
[----:B-1----:R1:W-:Y:S04]  /*43770*/  STL [R1+0x2f40], R11 ;  /* 0x002f400b01007387 */ /* 0x0023e80000100800 */
[----:B------:R-:W3:Y:S04]  /*43780*/  LDL.LU R29, [R1+0x24c] ;  /* 0x00024c00011d7983 */ /* 0x000ee80000300800 */
[----:B------:R-:W3:Y:S04]  /*43790*/  LDL R25, [R1+0x928] ;  /* 0x0009280001197983 */ /* 0x000ee80000100800 */
[----:B------:R-:W3:Y:S04]  /*437a0*/  LDL.LU R24, [R1+0x3e0] ;  /* 0x0003e00001187983 */ /* 0x000ee80000300800 */
[----:B------:R-:W3:Y:S04]  /*437b0*/  LDL.LU R4, [R1+0x3e4] ;  /* 0x0003e40001047983 */ /* 0x000ee80000300800 */
[----:B------:R-:W3:Y:S04]  /*437c0*/  LDL.LU R9, [R1+0x3d0] ;  /* 0x0003d00001097983 */ /* 0x000ee80000300800 */
[----:B------:R-:W3:Y:S04]  /*437d0*/  LDL.LU R28, [R1+0x3c4] ;  /* 0x0003c400011c7983 */ /* 0x000ee80000300800 */
[----:B------:R-:W3:Y:S01]  /*437e0*/  LDL.LU R23, [R1+0x3b0] ;  /* 0x0003b00001177983 */ /* 0x000ee20000300800 */
[----:B--2---:R-:W-:-:S05]  /*437f0*/  IMAD.WIDE R12, R0, 0x2, R12 ;  /* 0x00000002000c7825 */ /* 0x004fca00078e020c */
[----:B------:R-:W2:Y:S04]  /*43800*/  LDG.E.U16 R2, desc[UR10][R12.64] ;  /* 0x0000000a0c027981 */ /* 0x000ea8000c1e1500 */
        /* <DEDUP_REMOVED lines=8> */
[----:B-1----:R-:W2:Y:S01]  /*43890*/  LDL.LU R11, [R1+0x3bc] ;  /* 0x0003bc00010b7983 */ /* 0x002ea20000300800 */
[----:B----4-:R-:W-:Y:S01]  /*438a0*/  FMUL R6, R14, 1.4426950216293334961 ;  /* 0x3fb8aa3b0e067820 */ /* 0x010fe20000400000 */
[----:B0-----:R-:W-:-:S02]  /*438b0*/  FADD R3, -R27, R26 ;  /* 0x0000001a1b037221 */ /* 0x001fc40000000100 */
[----:B-----5:R0:W-:Y:S04]  /*438c0*/  STL [R1+0x47c], R17 ;  /* 0x00047c1101007387 */ /* 0x0201e80000100800 */
[----:B0-----:R-:W4:Y:S04]  /*438d0*/  LDL.LU.64 R16, [R1+0x208] ;  /* 0x0002080001107983 */ /* 0x001f280000300a00 */
[----:B---3--:R0:W-:Y:S04]  /*438e0*/  STL [R1+0x478], R15 ;  /* 0x0004780f01007387 */ /* 0x0081e80000100800 */
[----:B0-----:R-:W3:Y:S04]  /*438f0*/  LDL.64 R14, [R1+0x1020] ;  /* 0x00102000010e7983 */ /* 0x001ee80000100a00 */
[----:B------:R-:W5:Y:S04]  /*43900*/  LDL.LU R26, [R1+0x254] ;  /* 0x00025400011a7983 */ /* 0x000f680000300800 */
[----:B------:R-:W5:Y:S01]  /*43910*/  LDL R27, [R1+0x924] ;  /* 0x00092400011b7983 */ /* 0x000f620000100800 */
[C---:B------:R-:W-:Y:S01]  /*43920*/  FMUL R24, R8.reuse, R24 ;  /* 0x0000001808187220 */ /* 0x040fe20000400000 */
[C---:B------:R-:W-:Y:S01]  /*43930*/  FMUL R4, R8.reuse, R4 ;  /* 0x0000000408047220 */ /* 0x040fe20000400000 */
[C---:B------:R-:W-:Y:S01]  /*43940*/  FMUL R9, R8.reuse, R9 ;  /* 0x0000000908097220 */ /* 0x040fe20000400000 */
[----:B--2---:R0:W-:Y:S02]  /*43950*/  STL [R1+0x474], R2 ;  /* 0x0004740201007387 */ /* 0x0041e40000100800 */
[----:B0-----:R0:W1:Y:S02]  /*43960*/  MUFU.EX2 R2, R6 ;  /* 0x0000000600027308 */ /* 0x0010640000000800 */
[----:B0-----:R-:W2:Y:S04]  /*43970*/  LDL.LU R6, [R1+0x3c0] ;  /* 0x0003c00001067983 */ /* 0x001ea80000300800 */
[----:B-1----:R0:W-:Y:S04]  /*43980*/  STL [R1+0x2f34], R2 ;  /* 0x002f340201007387 */ /* 0x0021e80000100800 */
[----:B0-----:R-:W2:Y:S04]  /*43990*/  LDL.LU R2, [R1+0x3d4] ;  /* 0x0003d40001027983 */ /* 0x001ea80000300800 */
[----:B------:R0:W-:Y:S04]  /*439a0*/  STL [R1+0x90], R24 ;  /* 0x0000901801007387 */ /* 0x0001e80000100800 */
[----:B0-----:R-:W3:Y:S04]  /*439b0*/  LDL.LU R24, [R1+0x2f68] ;  /* 0x002f680001187983 */ /* 0x001ee80000300800 */
[----:B------:R0:W-:Y:S04]  /*439c0*/  STL [R1+0x94], R4 ;  /* 0x0000940401007387 */ /* 0x0001e80000100800 */
[----:B0-----:R-:W4:Y:S04]  /*439d0*/  LDL.LU R4, [R1+0x2f64] ;  /* 0x002f640001047983 */ /* 0x001f280000300800 */
[----:B------:R0:W-:Y:S04]  /*439e0*/  STL [R1+0x150], R9 ;  /* 0x0001500901007387 */ /* 0x0001e80000100800 */
[----:B0-----:R-:W3:Y:S01]  /*439f0*/  LDL.LU R9, [R1+0x2f60] ;  /* 0x002f600001097983 */ /* 0x001ee20000300800 */
[----:B------:R-:W-:Y:S01]  /*43a00*/  FMUL R13, R8, R13 ;  /* 0x0000000d080d7220 */ /* 0x000fe20000400000 */
[----:B------:R-:W-:-:S06]  /*43a10*/  FMUL R3, R3, 1.4426950216293334961 ;  /* 0x3fb8aa3b03037820 */ /* 0x000fcc0000400000 */
[----:B------:R-:W0:Y:S01]  /*43a20*/  MUFU.EX2 R3, R3 ;  /* 0x0000000300037308 */ /* 0x000e220000000800 */
[----:B--2---:R-:W-:-:S05]  /*43a30*/  FMUL R2, R8, R2 ;  /* 0x0000000208027220 */ /* 0x004fca0000400000 */
[----:B------:R1:W-:Y:S02]  /*43a40*/  STL [R1+0x154], R2 ;  /* 0x0001540201007387 */ /* 0x0003e40000100800 */
[C---:B-1----:R-:W-:Y:S01]  /*43a50*/  FMUL R2, R8.reuse, R6 ;  /* 0x0000000608027220 */ /* 0x042fe20000400000 */
[----:B------:R-:W-:-:S04]  /*43a60*/  FMUL R6, R8, R28 ;  /* 0x0000001c08067220 */ /* 0x000fc80000400000 */
[----:B------:R1:W-:Y:S04]  /*43a70*/  STL [R1+0x160], R2 ;  /* 0x0001600201007387 */ /* 0x0003e80000100800 */
[----:B------:R3:W-:Y:S01]  /*43a80*/  STL [R1+0x164], R6 ;  /* 0x0001640601007387 */ /* 0x0007e20000100800 */
[----:B-1----:R-:W-:Y:S01]  /*43a90*/  FMUL R2, R8, R23 ;  /* 0x0000001708027220 */ /* 0x002fe20000400000 */
[----:B---3--:R-:W-:-:S04]  /*43aa0*/  FMUL R6, R9, R12 ;  /* 0x0000000c09067220 */ /* 0x008fc80000400000 */
[----:B------:R-:W-:Y:S04]  /*43ab0*/  STL [R1+0x170], R2 ;  /* 0x0001700201007387 */ /* 0x000fe80000100800 */
[----:B------:R1:W-:Y:S04]  /*43ac0*/  STL [R1+0x174], R13 ;  /* 0x0001740d01007387 */ /* 0x0003e80000100800 */
[----:B-1----:R-:W2:Y:S04]  /*43ad0*/  LDL.64 R12, [R1+0x1018] ;  /* 0x00101800010c7983 */ /* 0x002ea80000100a00 */
[----:B------:R-:W-:Y:S01]  /*43ae0*/  STL [R1+0x98], R6 ;  /* 0x0000980601007387 */ /* 0x000fe20000100800 */
[----:B------:R-:W-:-:S03]  /*43af0*/  FMUL R2, R9, R7 ;  /* 0x0000000709027220 */ /* 0x000fc60000400000 */
[----:B------:R-:W1:Y:S04]  /*43b00*/  LDS R6, [R24+UR7+0x40c00] ;  /* 0x040c000718067984 */ /* 0x000e680008000800 */
[----:B------:R-:W3:Y:S04]  /*43b10*/  LDS R7, [R24+UR7+0x40e00] ;  /* 0x040e000718077984 */ /* 0x000ee80008000800 */
[----:B------:R0:W-:Y:S01]  /*43b20*/  STL [R1+0x9c], R2 ;  /* 0x00009c0201007387 */ /* 0x0001e20000100800 */
[----:B----4-:R-:W-:Y:S02]  /*43b30*/  FFMA2 R4, R16.F32x2.HI_LO, R8.F32x2.HI_LO, R4.F32x2.HI_LO ;  /* 0x0000000810047249 */ /* 0x010fe40000000004 */
[C---:B0-----:R-:W-:Y:S01]  /*43b40*/  FMUL R2, R9.reuse, R20 ;  /* 0x0000001409027220 */ /* 0x041fe20000400000 */
[----:B-1----:R0:W-:Y:S04]  /*43b50*/  STL [R1+0x2f38], R6 ;  /* 0x002f380601007387 */ /* 0x0021e80000100800 */
[----:B---3--:R1:W-:Y:S04]  /*43b60*/  STL [R1+0x2f44], R7 ;  /* 0x002f440701007387 */ /* 0x0083e80000100800 */
[----:B------:R-:W-:Y:S01]  /*43b70*/  STL [R1+0x2f3c], R24 ;  /* 0x002f3c1801007387 */ /* 0x000fe20000100800 */
[C---:B0-----:R-:W-:Y:S01]  /*43b80*/  FMUL R6, R9.reuse, R21 ;  /* 0x0000001509067220 */ /* 0x041fe20000400000 */
[----:B-1----:R-:W-:-:S05]  /*43b90*/  FMUL R7, R9, R22 ;  /* 0x0000001609077220 */ /* 0x002fca0000400000 */
[----:B------:R0:W-:Y:S04]  /*43ba0*/  STL [R1+0x158], R7 ;  /* 0x0001580701007387 */ /* 0x0001e80000100800 */
[----:B------:R1:W-:Y:S04]  /*43bb0*/  STL [R1+0x15c], R6 ;  /* 0x00015c0601007387 */ /* 0x0003e80000100800 */
[----:B------:R3:W-:Y:S01]  /*43bc0*/  STL [R1+0x168], R2 ;  /* 0x0001680201007387 */ /* 0x0007e20000100800 */
[C---:B0-----:R-:W-:Y:S01]  /*43bd0*/  FMUL R7, R9.reuse, R19 ;  /* 0x0000001309077220 */ /* 0x041fe20000400000 */
[C---:B-1----:R-:W-:Y:S01]  /*43be0*/  FMUL R6, R9.reuse, R18 ;  /* 0x0000001209067220 */ /* 0x042fe20000400000 */
[----:B---3--:R-:W-:-:S03]  /*43bf0*/  FMUL R2, R9, R11 ;  /* 0x0000000b09027220 */ /* 0x008fc60000400000 */
[----:B------:R-:W-:Y:S04]  /*43c00*/  STL [R1+0x16c], R7 ;  /* 0x00016c0701007387 */ /* 0x000fe80000100800 */
[----:B------:R-:W-:Y:S04]  /*43c10*/  STL [R1+0x178], R6 ;  /* 0x0001780601007387 */ /* 0x000fe80000100800 */
[----:B------:R-:W-:Y:S04]  /*43c20*/  STL [R1+0x17c], R2 ;  /* 0x00017c0201007387 */ /* 0x000fe80000100800 */
[----:B------:R-:W-:Y:S04]  /*43c30*/  STL.64 [R1+0x720], R4 ;  /* 0x0007200401007387 */ /* 0x000fe80000100a00 */
[----:B------:R-:W-:Y:S04]  /*43c40*/  STL [R1+0x2f48], R3 ;  /* 0x002f480301007387 */ /* 0x000fe80000100800 */
[----:B------:R-:W-:Y:S04]  /*43c50*/  STL [R1+0x2f4c], R0 ;  /* 0x002f4c0001007387 */ /* 0x000fe80000100800 */
[----:B------:R-:W3:Y:S04]  /*43c60*/  LDL.LU R21, [R1+0x290] ;  /* 0x0002900001157983 */ /* 0x000ee80000300800 */
[----:B---3--:R-:W-:Y:S04]  /*43c70*/  STL [R1+0x2f50], R21 ;  /* 0x002f501501007387 */ /* 0x008fe80000100800 */
[----:B------:R-:W3:Y:S04]  /*43c80*/  LDL R20, [R1+0x920] ;  /* 0x0009200001147983 */ /* 0x000ee80000100800 */
[----:B---3--:R0:W-:Y:S04]  /*43c90*/  STL [R1+0x2f54], R20 ;  /* 0x002f541401007387 */ /* 0x0081e80000100800 */
[----:B0-----:R-:W3:Y:S01]  /*43ca0*/  LDL.LU R20, [R1+0x510] ;  /* 0x0005100001147983 */ /* 0x001ee20000300800 */
[----:B------:R-:W-:-:S04]  /*43cb0*/  IMAD.WIDE R8, R0, 0x2, R14 ;  /* 0x0000000200087825 */ /* 0x000fc800078e020e */
[----:B--2---:R-:W-:-:S04]  /*43cc0*/  IMAD.WIDE R12, R0, 0x2, R12 ;  /* 0x00000002000c7825 */ /* 0x004fc800078e020c */
[----:B-----5:R-:W-:Y:S02]  /*43cd0*/  FADD R4, -R27, R26 ;  /* 0x0000001a1b047221 */ /* 0x020fe40000000100 */
[----:B------:R-:W2:Y:S04]  /*43ce0*/  LDG.E.U16 R27, desc[UR10][R8.64] ;  /* 0x0000000a081b7981 */ /* 0x000ea8000c1e1500 */
[----:B------:R-:W4:Y:S04]  /*43cf0*/  LDG.E.U16 R12, desc[UR10][R12.64] ;  /* 0x0000000a0c0c7981 */ /* 0x000f28000c1e1500 */
[----:B---3--:R0:W-:Y:S04]  /*43d00*/  STL [R1+0x2f58], R20 ;  /* 0x002f581401007387 */ /* 0x0081e80000100800 */
[----:B0-----:R-:W3:Y:S01]  /*43d10*/  LDL.LU R20, [R1+0x524] ;  /* 0x0005240001147983 */ /* 0x001ee20000300800 */
[----:B------:R-:W0:Y:S01]  /*43d20*/  MUFU.EX2 R10, R10 ;  /* 0x0000000a000a7308 */ /* 0x000e220000000800 */
[----:B------:R-:W-:-:S02]  /*43d30*/  FADD R5, -R25, R29 ;  /* 0x0000001d19057221 */ /* 0x000fc40000000100 */
[----:B---3--:R1:W-:Y:S04]  /*43d40*/  STL [R1+0x2f5c], R20 ;  /* 0x002f5c1401007387 */ /* 0x0083e80000100800 */
[----:B-1----:R-:W0:Y:S04]  /*43d50*/  LDL.LU R20, [R1+0x520] ;  /* 0x0005200001147983 */ /* 0x002e280000300800 */
[----:B------:R-:W3:Y:S04]  /*43d60*/  LDL.LU R21, [R1+0x514] ;  /* 0x0005140001157983 */ /* 0x000ee80000300800 */
        /* <DEDUP_REMOVED lines=11> */
[----:B------:R-:W3:Y:S04]  /*43e20*/  LDL.LU.64 R18, [R1+0x210] ;  /* 0x0002100001127983 */ /* 0x000ee80000300a00 */
[----:B------:R-:W3:Y:S04]  /*43e30*/  LDL.64 R16, [R1+0x1010] ;  /* 0x0010100001107983 */ /* 0x000ee80000100a00 */
[----:B------:R-:W3:Y:S04]  /*43e40*/  LDL.64 R14, [R1+0x1008] ;  /* 0x00100800010e7983 */ /* 0x000ee80000100a00 */
[----:B------:R-:W3:Y:S04]  /*43e50*/  LDL.LU R23, [R1+0x294] ;  /* 0x0002940001177983 */ /* 0x000ee80000300800 */
[----:B------:R-:W3:Y:S04]  /*43e60*/  LDL R22, [R1+0x91c] ;  /* 0x00091c0001167983 */ /* 0x000ee80000100800 */
[----:B------:R-:W3:Y:S04]  /*43e70*/  LDL.LU R29, [R1+0x298] ;  /* 0x00029800011d7983 */ /* 0x000ee80000300800 */
[----:B------:R-:W3:Y:S01]  /*43e80*/  LDL R25, [R1+0x918] ;  /* 0x0009180001197983 */ /* 0x000ee20000100800 */
[----:B------:R-:W-:-:S03]  /*43e90*/  FMUL R5, R5, 1.4426950216293334961 ;  /* 0x3fb8aa3b05057820 */ /* 0x000fc60000400000 */
[----:B------:R-:W3:Y:S04]  /*43ea0*/  LDL.LU R26, [R1+0x29c] ;  /* 0x00029c00011a7983 */ /* 0x000ee80000300800 */
[----:B--2---:R1:W-:Y:S04]  /*43eb0*/  STL [R1+0x470], R27 ;  /* 0x0004701b01007387 */ /* 0x0043e80000100800 */
[----:B-1----:R-:W2:Y:S04]  /*43ec0*/  LDL R27, [R1+0x914] ;  /* 0x00091400011b7983 */ /* 0x002ea80000100800 */
[----:B----4-:R1:W-:Y:S02]  /*43ed0*/  STL [R1+0x46c], R12 ;  /* 0x00046c0c01007387 */ /* 0x0103e40000100800 */
[----:B-1----:R-:W-:-:S02]  /*43ee0*/  FMUL R12, R4, 1.4426950216293334961 ;  /* 0x3fb8aa3b040c7820 */ /* 0x002fc40000400000 */
[----:B------:R1:W-:Y:S02]  /*43ef0*/  MUFU.EX2 R4, R5 ;  /* 0x0000000500047308 */ /* 0x0003e40000000800 */
[----:B-1----:R-:W4:Y:S01]  /*43f00*/  LDL.LU R5, [R1+0x53c] ;  /* 0x00053c0001057983 */ /* 0x002f220000300800 */
[----:B0-----:R-:W-:-:S05]  /*43f10*/  FMUL R20, R10, R20 ;  /* 0x000000140a147220 */ /* 0x001fca0000400000 */
[----:B------:R0:W-:Y:S04]  /*43f20*/  STL [R1+0x80], R20 ;  /* 0x0000801401007387 */ /* 0x0001e80000100800 */
[----:B0-----:R-:W2:Y:S02]  /*43f30*/  LDL.LU R20, [R1+0x2f5c] ;  /* 0x002f5c0001147983 */ /* 0x001ea40000300800 */
[----:B--2---:R-:W-:-:S05]  /*43f40*/  FMUL R20, R10, R20 ;  /* 0x000000140a147220 */ /* 0x004fca0000400000 */
[----:B------:R0:W-:Y:S04]  /*43f50*/  STL [R1+0x84], R20 ;  /* 0x0000841401007387 */ /* 0x0001e80000100800 */
[----:B0-----:R-:W2:Y:S01]  /*43f60*/  LDL.LU R20, [R1+0x2f58] ;  /* 0x002f580001147983 */ /* 0x001ea20000300800 */
[C---:B---3--:R-:W-:Y:S01]  /*43f70*/  FMUL R21, R10.reuse, R21 ;  /* 0x000000150a157220 */ /* 0x048fe20000400000 */
[C---:B-----5:R-:W-:Y:S01]  /*43f80*/  FMUL R0, R10.reuse, R0 ;  /* 0x000000000a007220 */ /* 0x060fe20000400000 */
[C---:B------:R-:W-:Y:S01]  /*43f90*/  FMUL R3, R10.reuse, R3 ;  /* 0x000000030a037220 */ /* 0x040fe20000400000 */
[C---:B------:R-:W-:Y:S01]  /*43fa0*/  FMUL R7, R10.reuse, R7 ;  /* 0x000000070a077220 */ /* 0x040fe20000400000 */
[C---:B------:R-:W-:Y:S01]  /*43fb0*/  FMUL R11, R10.reuse, R11 ;  /* 0x0000000b0a0b7220 */ /* 0x040fe20000400000 */
[----:B--2---:R-:W-:-:S05]  /*43fc0*/  FMUL R20, R10, R20 ;  /* 0x000000140a147220 */ /* 0x004fca0000400000 */
[----:B------:R0:W-:Y:S04]  /*43fd0*/  STL [R1+0x120], R20 ;  /* 0x0001201401007387 */ /* 0x0001e80000100800 */
[----:B0-----:R-:W2:Y:S04]  /*43fe0*/  LDL.LU R20, [R1+0x2f54] ;  /* 0x002f540001147983 */ /* 0x001ea80000300800 */
[----:B------:R0:W-:Y:S04]  /*43ff0*/  STL [R1+0x124], R21 ;  /* 0x0001241501007387 */ /* 0x0001e80000100800 */
[----:B0-----:R-:W2:Y:S04]  /*44000*/  LDL.LU R21, [R1+0x2f50] ;  /* 0x002f500001157983 */ /* 0x001ea80000300800 */
[----:B------:R0:W-:Y:S04]  /*44010*/  STL [R1+0x130], R0 ;  /* 0x0001300001007387 */ /* 0x0001e80000100800 */
[----:B0-----:R-:W3:Y:S04]  /*44020*/  LDL.LU R0, [R1+0x2f4c] ;  /* 0x002f4c0001007983 */ /* 0x001ee80000300800 */
[----:B------:R0:W-:Y:S04]  /*44030*/  STL [R1+0x134], R3 ;  /* 0x0001340301007387 */ /* 0x0001e80000100800 */
[----:B0-----:R-:W5:Y:S04]  /*44040*/  LDL.LU R3, [R1+0x2f48] ;  /* 0x002f480001037983 */ /* 0x001f680000300800 */
[----:B------:R0:W-:Y:S04]  /*44050*/  STL [R1+0x140], R7 ;  /* 0x0001400701007387 */ /* 0x0001e80000100800 */
[----:B0-----:R-:W2:Y:S04]  /*44060*/  LDL.LU R7, [R1+0x2f44] ;  /* 0x002f440001077983 */ /* 0x001ea80000300800 */
[----:B------:R0:W-:Y:S04]  /*44070*/  STL [R1+0x144], R11 ;  /* 0x0001440b01007387 */ /* 0x0001e80000100800 */
[----:B0-----:R-:W2:Y:S02]  /*44080*/  LDL.LU R11, [R1+0x2f40] ;  /* 0x002f4000010b7983 */ /* 0x001ea40000300800 */
[C---:B--2---:R-:W-:Y:S01]  /*44090*/  FMUL R24, R11.reuse, R24 ;  /* 0x000000180b187220 */ /* 0x044fe20000400000 */
[----:B------:R-:W-:-:S04]  /*440a0*/  FMUL R6, R11, R6 ;  /* 0x000000060b067220 */ /* 0x000fc80000400000 */
[----:B------:R0:W-:Y:S04]  /*440b0*/  STL [R1+0x88], R24 ;  /* 0x0000881801007387 */ /* 0x0001e80000100800 */
[----:B0-----:R-:W2:Y:S04]  /*440c0*/  LDL.LU R24, [R1+0x2f3c] ;  /* 0x002f3c0001187983 */ /* 0x001ea80000300800 */
[----:B------:R0:W-:Y:S04]  /*440d0*/  STL [R1+0x8c], R6 ;  /* 0x00008c0601007387 */ /* 0x0001e80000100800 */
[----:B0-----:R-:W2:Y:S01]  /*440e0*/  LDL.LU R6, [R1+0x2f38] ;  /* 0x002f380001067983 */ /* 0x001ea20000300800 */
[C---:B------:R-:W-:Y:S01]  /*440f0*/  FMUL R2, R11.reuse, R2 ;  /* 0x000000020b027220 */ /* 0x040fe20000400000 */
[----:B------:R-:W-:-:S04]  /*44100*/  FMUL R9, R11, R9 ;  /* 0x000000090b097220 */ /* 0x000fc80000400000 */
[----:B------:R0:W-:Y:S01]  /*44110*/  STL [R1+0x128], R2 ;  /* 0x0001280201007387 */ /* 0x0001e20000100800 */
[C---:B----4-:R-:W-:Y:S01]  /*44120*/  FMUL R5, R11.reuse, R5 ;  /* 0x000000050b057220 */ /* 0x050fe20000400000 */
[C---:B------:R-:W-:Y:S02]  /*44130*/  FMUL R13, R11.reuse, R13 ;  /* 0x0000000d0b0d7220 */ /* 0x040fe40000400000 */
[----:B0-----:R-:W4:Y:S04]  /*44140*/  LDL.LU R2, [R1+0x2f34] ;  /* 0x002f340001027983 */ /* 0x001f280000300800 */
[----:B------:R0:W-:Y:S02]  /*44150*/  STL [R1+0x12c], R9 ;  /* 0x00012c0901007387 */ /* 0x0001e40000100800 */
[----:B0-----:R-:W-:-:S05]  /*44160*/  FMUL R9, R11, R8 ;  /* 0x000000080b097220 */ /* 0x001fca0000400000 */
[----:B------:R-:W-:Y:S04]  /*44170*/  STL [R1+0x138], R9 ;  /* 0x0001380901007387 */ /* 0x000fe80000100800 */
[----:B------:R0:W-:Y:S04]  /*44180*/  STL [R1+0x13c], R5 ;  /* 0x00013c0501007387 */ /* 0x0001e80000100800 */
[----:B------:R-:W-:Y:S01]  /*44190*/  STL [R1+0x148], R13 ;  /* 0x0001480d01007387 */ /* 0x000fe20000100800 */
[----:B0-----:R-:W-:-:S05]  /*441a0*/  FMUL R5, R11, R28 ;  /* 0x0000001c0b057220 */ /* 0x001fca0000400000 */
[----:B------:R-:W-:Y:S01]  /*441b0*/  STL [R1+0x14c], R5 ;  /* 0x00014c0501007387 */ /* 0x000fe20000100800 */
[----:B--2---:R-:W-:-:S03]  /*441c0*/  FFMA2 R6, R18.F32x2.HI_LO, R10.F32x2.HI_LO, R6.F32x2.HI_LO ;  /* 0x0000000a12067249 */ /* 0x004fc60000000006 */
[----:B------:R-:W-:Y:S04]  /*441d0*/  LDS R8, [R24+UR7+0x41000] ;  /* 0x0410000718087984 */ /* 0x000fe80008000800 */
[----:B------:R-:W-:Y:S04]  /*441e0*/  LDS R9, [R24+UR7+0x41200] ;  /* 0x0412000718097984 */ /* 0x000fe80008000800 */
[----:B------:R3:W-:Y:S02]  /*441f0*/  STL.64 [R1+0x718], R6 ;  /* 0x0007180601007387 */ /* 0x0007e40000100a00 */
[----:B---3--:R-:W-:-:S05]  /*44200*/  IMAD.WIDE R6, R0, 0x2, R16 ;  /* 0x0000000200067825 */ /* 0x008fca00078e0210 */
[----:B------:R0:W2:Y:S01]  /*44210*/  LDG.E.U16 R17, desc[UR10][R6.64] ;  /* 0x0000000a06117981 */ /* 0x0000a2000c1e1500 */
[----:B------:R-:W-:Y:S01]  /*44220*/  FADD R10, -R20, R21 ;  /* 0x00000015140a7221 */ /* 0x000fe20000000100 */
[----:B------:R1:W3:Y:S03]  /*44230*/  MUFU.EX2 R5, R12 ;  /* 0x0000000c00057308 */ /* 0x0002e60000000800 */
[----:B------:R-:W-:Y:S01]  /*44240*/  FMUL R11, R10, 1.4426950216293334961 ;  /* 0x3fb8aa3b0a0b7820 */ /* 0x000fe20000400000 */
[----:B------:R-:W-:Y:S01]  /*44250*/  FADD R10, -R22, R23 ;  /* 0x00000017160a7221 */ /* 0x000fe20000000100 */
[----:B-1----:R-:W-:-:S05]  /*44260*/  IMAD.WIDE R12, R0, 0x2, R14 ;  /* 0x00000002000c7825 */ /* 0x002fca00078e020e */
[----:B------:R1:W4:Y:S01]  /*44270*/  LDG.E.U16 R14, desc[UR10][R12.64] ;  /* 0x0000000a0c0e7981 */ /* 0x000322000c1e1500 */
[----:B0-----:R0:W0:Y:S01]  /*44280*/  MUFU.EX2 R6, R11 ;  /* 0x0000000b00067308 */ /* 0x0010220000000800 */
[----:B-1----:R-:W-:Y:S02]  /*44290*/  FMUL R13, R10, 1.4426950216293334961 ;  /* 0x3fb8aa3b0a0d7820 */ /* 0x002fe40000400000 */
[----:B---3--:R-:W-:Y:S04]  /*442a0*/  STL [R1+0x2f20], R5 ;  /* 0x002f200501007387 */ /* 0x008fe80000100800 */
[----:B------:R-:W1:Y:S04]  /*442b0*/  LDS R10, [R24+UR7+0x41400] ;  /* 0x04140007180a7984 */ /* 0x000e680008000800 */
[----:B------:R-:W-:Y:S01]  /*442c0*/  STL [R1+0x2f24], R0 ;  /* 0x002f240001007387 */ /* 0x000fe20000100800 */
[----:B------:R-:W-:Y:S01]  /*442d0*/  FADD R7, -R25, R29 ;  /* 0x0000001d19077221 */ /* 0x000fe20000000100 */
[----:B------:R-:W-:-:S02]  /*442e0*/  FADD R12, -R27, R26 ;  /* 0x0000001a1b0c7221 */ /* 0x000fc40000000100 */
[----:B0-----:R-:W-:Y:S04]  /*442f0*/  LDS R11, [R24+UR7+0x41600] ;  /* 0x04160007180b7984 */ /* 0x001fe80008000800 */
[----:B------:R0:W-:Y:S04]  /*44300*/  STL [R1+0x2f28], R6 ;  /* 0x002f280601007387 */ /* 0x0001e80000100800 */
[----:B------:R-:W3:Y:S04]  /*44310*/  LDL.LU R29, [R1+0x564] ;  /* 0x00056400011d7983 */ /* 0x000ee80000300800 */
[----:B------:R-:W3:Y:S04]  /*44320*/  LDL.LU R28, [R1+0x550] ;  /* 0x00055000011c7983 */ /* 0x000ee80000300800 */
        /* <DEDUP_REMOVED lines=10> */
[----:B0-----:R-:W5:Y:S04]  /*443d0*/  LDL.LU R6, [R1+0x54c] ;  /* 0x00054c0001067983 */ /* 0x001f680000300800 */
[----:B------:R-:W5:Y:S04]  /*443e0*/  LDL.LU R5, [R1+0x2c8] ;  /* 0x0002c80001057983 */ /* 0x000f680000300800 */
[----:B------:R-:W5:Y:S04]  /*443f0*/  LDL.LU R0, [R1+0x2cc] ;  /* 0x0002cc0001007983 */ /* 0x000f680000300800 */
[----:B--2---:R0:W-:Y:S04]  /*44400*/  STL [R1+0x468], R17 ;  /* 0x0004681101007387 */ /* 0x0041e80000100800 */
[----:B0-----:R-:W2:Y:S04]  /*44410*/  LDL.LU.64 R16, [R1+0x220] ;  /* 0x0002200001107983 */ /* 0x001ea80000300a00 */
[----:B-1----:R0:W-:Y:S04]  /*44420*/  STL [R1+0x2f2c], R10 ;  /* 0x002f2c0a01007387 */ /* 0x0021e80000100800 */
[----:B0-----:R-:W2:Y:S04]  /*44430*/  LDL.LU R10, [R1+0x560] ;  /* 0x00056000010a7983 */ /* 0x001ea80000300800 */
[----:B------:R-:W-:Y:S04]  /*44440*/  STL [R1+0x2f30], R24 ;  /* 0x002f301801007387 */ /* 0x000fe80000100800 */
[----:B----4-:R0:W-:Y:S02]  /*44450*/  STL [R1+0x464], R14 ;  /* 0x0004640e01007387 */ /* 0x0101e40000100800 */
[----:B0-----:R-:W-:-:S02]  /*44460*/  FMUL R14, R7, 1.4426950216293334961 ;  /* 0x3fb8aa3b070e7820 */ /* 0x001fc40000400000 */
[----:B------:R3:W0:Y:S02]  /*44470*/  MUFU.EX2 R7, R13 ;  /* 0x0000000d00077308 */ /* 0x0006240000000800 */
[C---:B---3--:R-:W-:Y:S01]  /*44480*/  FMUL R13, R2.reuse, R29 ;  /* 0x0000001d020d7220 */ /* 0x048fe20000400000 */
[----:B0-----:R2:W-:Y:S01]  /*44490*/  STL [R1+0x2f00], R7 ;  /* 0x002f000701007387 */ /* 0x0015e20000100800 */
[C---:B-----5:R-:W-:Y:S01]  /*444a0*/  FMUL R6, R3.reuse, R6 ;  /* 0x0000000603067220 */ /* 0x060fe20000400000 */
[C---:B------:R-:W-:Y:S01]  /*444b0*/  FMUL R5, R3.reuse, R5 ;  /* 0x0000000503057220 */ /* 0x040fe20000400000 */
[----:B------:R-:W-:Y:S01]  /*444c0*/  FMUL R0, R3, R0 ;  /* 0x0000000003007220 */ /* 0x000fe20000400000 */
[C---:B--2---:R-:W-:Y:S01]  /*444d0*/  FMUL R7, R2.reuse, R10 ;  /* 0x0000000a02077220 */ /* 0x044fe20000400000 */
[----:B------:R-:W-:-:S04]  /*444e0*/  FMUL R10, R2, R28 ;  /* 0x0000001c020a7220 */ /* 0x000fc80000400000 */
[----:B------:R0:W-:Y:S04]  /*444f0*/  STL [R1+0x70], R7 ;  /* 0x0000700701007387 */ /* 0x0001e80000100800 */
[----:B------:R1:W-:Y:S04]  /*44500*/  STL [R1+0x74], R13 ;  /* 0x0000740d01007387 */ /* 0x0003e80000100800 */
[----:B------:R2:W-:Y:S01]  /*44510*/  STL [R1+0x100], R10 ;  /* 0x0001000a01007387 */ /* 0x0005e20000100800 */
[C---:B0-----:R-:W-:Y:S01]  /*44520*/  FMUL R7, R2.reuse, R27 ;  /* 0x0000001b02077220 */ /* 0x041fe20000400000 */
[C---:B-1----:R-:W-:Y:S01]  /*44530*/  FMUL R13, R2.reuse, R26 ;  /* 0x0000001a020d7220 */ /* 0x042fe20000400000 */
[----:B--2---:R-:W-:-:S03]  /*44540*/  FMUL R10, R2, R25 ;  /* 0x00000019020a7220 */ /* 0x004fc60000400000 */
[----:B------:R0:W-:Y:S04]  /*44550*/  STL [R1+0x104], R7 ;  /* 0x0001040701007387 */ /* 0x0001e80000100800 */
[----:B------:R1:W-:Y:S04]  /*44560*/  STL [R1+0x110], R13 ;  /* 0x0001100d01007387 */ /* 0x0003e80000100800 */
[----:B------:R2:W-:Y:S01]  /*44570*/  STL [R1+0x114], R10 ;  /* 0x0001140a01007387 */ /* 0x0005e20000100800 */
[C---:B0-----:R-:W-:Y:S01]  /*44580*/  FMUL R7, R2.reuse, R23 ;  /* 0x0000001702077220 */ /* 0x041fe20000400000 */
[----:B-1----:R-:W-:Y:S01]  /*44590*/  FMUL R13, R2, R22 ;  /* 0x00000016020d7220 */ /* 0x002fe20000400000 */
[----:B--2---:R-:W-:-:S03]  /*445a0*/  FMUL R10, R3, R21 ;  /* 0x00000015030a7220 */ /* 0x004fc60000400000 */
[----:B------:R0:W-:Y:S04]  /*445b0*/  STL [R1+0x210], R7 ;  /* 0x0002100701007387 */ /* 0x0001e80000100800 */
[----:B------:R1:W-:Y:S04]  /*445c0*/  STL [R1+0x214], R13 ;  /* 0x0002140d01007387 */ /* 0x0003e80000100800 */
[----:B------:R2:W-:Y:S01]  /*445d0*/  STL [R1+0x78], R10 ;  /* 0x0000780a01007387 */ /* 0x0005e20000100800 */
[C---:B0-----:R-:W-:Y:S01]  /*445e0*/  FMUL R7, R3.reuse, R20 ;  /* 0x0000001403077220 */ /* 0x041fe20000400000 */
[C---:B-1----:R-:W-:Y:S01]  /*445f0*/  FMUL R13, R3.reuse, R19 ;  /* 0x00000013030d7220 */ /* 0x042fe20000400000 */
[----:B--2---:R-:W-:-:S03]  /*44600*/  FMUL R10, R3, R18 ;  /* 0x00000012030a7220 */ /* 0x004fc60000400000 */
[----:B------:R0:W-:Y:S04]  /*44610*/  STL [R1+0x7c], R7 ;  /* 0x00007c0701007387 */ /* 0x0001e80000100800 */
[----:B------:R-:W-:Y:S04]  /*44620*/  STL [R1+0x108], R13 ;  /* 0x0001080d01007387 */ /* 0x000fe80000100800 */
[----:B------:R1:W-:Y:S01]  /*44630*/  STL [R1+0x10c], R10 ;  /* 0x00010c0a01007387 */ /* 0x0003e20000100800 */
[----:B0-----:R-:W-:Y:S01]  /*44640*/  FMUL R7, R3, R15 ;  /* 0x0000000f03077220 */ /* 0x001fe20000400000 */
[----:B------:R-:W-:-:S04]  /*44650*/  FFMA2 R2, R16.F32x2.HI_LO, R2.F32x2.HI_LO, R8.F32x2.HI_LO ;  /* 0x0000000210027249 */ /* 0x000fc80000000008 */
[----:B------:R-:W-:Y:S04]  /*44660*/  STL [R1+0x118], R7 ;  /* 0x0001180701007387 */ /* 0x000fe80000100800 */
[----:B------:R0:W-:Y:S04]  /*44670*/  STL [R1+0x11c], R6 ;  /* 0x00011c0601007387 */ /* 0x0001e80000100800 */
[----:B------:R-:W-:Y:S04]  /*44680*/  STL [R1+0x218], R5 ;  /* 0x0002180501007387 */ /* 0x000fe80000100800 */
[----:B------:R-:W2:Y:S04]  /*44690*/  LDL.LU R24, [R1+0x330] ;  /* 0x0003300001187983 */ /* 0x000ea80000300800 */
[----:B------:R3:W-:Y:S04]  /*446a0*/  STL [R1+0x21c], R0 ;  /* 0x00021c0001007387 */ /* 0x0007e80000100800 */
[----:B-1----:R-:W4:Y:S04]  /*446b0*/  LDL.LU R10, [R1+0x334] ;  /* 0x00033400010a7983 */ /* 0x002f280000300800 */
[----:B------:R1:W-:Y:S04]  /*446c0*/  STL.64 [R1+0x710], R2 ;  /* 0x0007100201007387 */ /* 0x0003e80000100a00 */
[----:B0-----:R-:W5:Y:S04]  /*446d0*/  LDL.LU R6, [R1+0x320] ;  /* 0x0003200001067983 */ /* 0x001f680000300800 */
[----:B---3--:R-:W3:Y:S04]  /*446e0*/  LDL.LU R0, [R1+0x324] ;  /* 0x0003240001007983 */ /* 0x008ee80000300800 */
[----:B------:R-:W3:Y:S04]  /*446f0*/  LDL.LU R5, [R1+0x310] ;  /* 0x0003100001057983 */ /* 0x000ee80000300800 */
[----:B------:R-:W3:Y:S04]  /*44700*/  LDL.LU R17, [R1+0x338] ;  /* 0x0003380001117983 */ /* 0x000ee80000300800 */
[----:B------:R-:W3:Y:S04]  /*44710*/  LDL.LU R16, [R1+0x33c] ;  /* 0x00033c0001107983 */ /* 0x000ee80000300800 */
[----:B------:R-:W3:Y:S04]  /*44720*/  LDL.LU R15, [R1+0x328] ;  /* 0x00032800010f7983 */ /* 0x000ee80000300800 */
[----:B------:R-:W3:Y:S01]  /*44730*/  LDL.LU R13, [R1+0x32c] ;  /* 0x00032c00010d7983 */ /* 0x000ee20000300800 */
[----:B-1----:R0:W1:Y:S03]  /*44740*/  MUFU.EX2 R2, R14 ;  /* 0x0000000e00027308 */ /* 0x0020660000000800 */
[----:B------:R-:W3:Y:S04]  /*44750*/  LDL.LU R8, [R1+0x318] ;  /* 0x0003180001087983 */ /* 0x000ee80000300800 */
[----:B------:R-:W3:Y:S04]  /*44760*/  LDL.LU R9, [R1+0x31c] ;  /* 0x00031c0001097983 */ /* 0x000ee80000300800 */
[----:B------:R-:W3:Y:S04]  /*44770*/  LDL.LU R28, [R1+0x2b8] ;  /* 0x0002b800011c7983 */ /* 0x000ee80000300800 */
[----:B------:R-:W3:Y:S04]  /*44780*/  LDL.LU R7, [R1+0x2bc] ;  /* 0x0002bc0001077983 */ /* 0x000ee80000300800 */
[----:B------:R-:W3:Y:S04]  /*44790*/  LDL.LU.64 R18, [R1+0x228] ;  /* 0x0002280001127983 */ /* 0x000ee80000300a00 */
[----:B------:R-:W3:Y:S04]  /*447a0*/  LDL.LU R21, [R1+0x2e8] ;  /* 0x0002e80001157983 */ /* 0x000ee80000300800 */
[----:B------:R-:W3:Y:S04]  /*447b0*/  LDL R20, [R1+0x910] ;  /* 0x0009100001147983 */ /* 0x000ee80000100800 */
[----:B------:R-:W3:Y:S04]  /*447c0*/  LDL.LU R23, [R1+0x2ec] ;  /* 0x0002ec0001177983 */ /* 0x000ee80000300800 */
[----:B------:R-:W3:Y:S04]  /*447d0*/  LDL R22, [R1+0x90c] ;  /* 0x00090c0001167983 */ /* 0x000ee80000100800 */
[----:B------:R-:W3:Y:S04]  /*447e0*/  LDL.LU R29, [R1+0x2f0] ;  /* 0x0002f000011d7983 */ /* 0x000ee80000300800 */
[----:B------:R-:W3:Y:S04]  /*447f0*/  LDL R25, [R1+0x908] ;  /* 0x0009080001197983 */ /* 0x000ee80000100800 */
[----:B------:R-:W3:Y:S04]  /*44800*/  LDL.LU R26, [R1+0x2f4] ;  /* 0x0002f400011a7983 */ /* 0x000ee80000300800 */
[----:B------:R-:W3:Y:S01]  /*44810*/  LDL R27, [R1+0x904] ;  /* 0x00090400011b7983 */ /* 0x000ee20000100800 */
[----:B------:R-:W-:-:S03]  /*44820*/  FMUL R3, R12, 1.4426950216293334961 ;  /* 0x3fb8aa3b0c037820 */ /* 0x000fc60000400000 */
[----:B------:R-:W3:Y:S04]  /*44830*/  LDL.LU R12, [R1+0x2b4] ;  /* 0x0002b400010c7983 */ /* 0x000ee80000300800 */
[----:B0-----:R-:W3:Y:S04]  /*44840*/  LDL.LU R14, [R1+0x2b0] ;  /* 0x0002b000010e7983 */ /* 0x001ee80000300800 */
[----:B-1----:R0:W-:Y:S04]  /*44850*/  STL [R1+0x2f04], R2 ;  /* 0x002f040201007387 */ /* 0x0021e80000100800 */
[----:B0-----:R-:W3:Y:S01]  /*44860*/  LDL.LU R2, [R1+0x314] ;  /* 0x0003140001027983 */ /* 0x001ee20000300800 */
[C---:B--2---:R-:W-:Y:S01]  /*44870*/  FMUL R24, R4.reuse, R24 ;  /* 0x0000001804187220 */ /* 0x044fe20000400000 */
[----:B----4-:R-:W-:-:S04]  /*44880*/  FMUL R10, R4, R10 ;  /* 0x0000000a040a7220 */ /* 0x010fc80000400000 */
[----:B------:R0:W-:Y:S01]  /*44890*/  STL [R1+0xf0], R24 ;  /* 0x0000f01801007387 */ /* 0x0001e20000100800 */
[C---:B-----5:R-:W-:Y:S01]  /*448a0*/  FMUL R6, R4.reuse, R6 ;  /* 0x0000000604067220 */ /* 0x060fe20000400000 */
[C---:B---3--:R-:W-:Y:S01]  /*448b0*/  FMUL R0, R4.reuse, R0 ;  /* 0x0000000004007220 */ /* 0x048fe20000400000 */
[C---:B------:R-:W-:Y:S01]  /*448c0*/  FMUL R5, R4.reuse, R5 ;  /* 0x0000000504057220 */ /* 0x040fe20000400000 */
[----:B0-----:R-:W2:Y:S04]  /*448d0*/  LDL.LU R24, [R1+0x2f30] ;  /* 0x002f300001187983 */ /* 0x001ea80000300800 */
[----:B------:R0:W-:Y:S04]  /*448e0*/  STL [R1+0xf4], R10 ;  /* 0x0000f40a01007387 */ /* 0x0001e80000100800 */
[----:B0-----:R-:W3:Y:S04]  /*448f0*/  LDL.LU R10, [R1+0x2f2c] ;  /* 0x002f2c00010a7983 */ /* 0x001ee80000300800 */
[----:B------:R0:W-:Y:S04]  /*44900*/  STL [R1+0x200], R6 ;  /* 0x0002000601007387 */ /* 0x0001e80000100800 */
[----:B0-----:R-:W4:Y:S04]  /*44910*/  LDL.LU R6, [R1+0x2f28] ;  /* 0x002f280001067983 */ /* 0x001f280000300800 */
[----:B------:R0:W-:Y:S04]  /*44920*/  STL [R1+0x204], R0 ;  /* 0x0002040001007387 */ /* 0x0001e80000100800 */
[----:B0-----:R-:W5:Y:S04]  /*44930*/  LDL.LU R0, [R1+0x2f24] ;  /* 0x002f240001007983 */ /* 0x001f680000300800 */
[----:B------:R0:W-:Y:S04]  /*44940*/  STL [R1+0x240], R5 ;  /* 0x0002400501007387 */ /* 0x0001e80000100800 */
[----:B0-----:R-:W2:Y:S01]  /*44950*/  LDL.LU R5, [R1+0x2f20] ;  /* 0x002f200001057983 */ /* 0x001ea20000300800 */
[----:B------:R-:W-:-:S05]  /*44960*/  FMUL R2, R4, R2 ;  /* 0x0000000204027220 */ /* 0x000fca0000400000 */
[----:B------:R0:W-:Y:S02]  /*44970*/  STL [R1+0x244], R2 ;  /* 0x0002440201007387 */ /* 0x0001e40000100800 */
[C---:B0-----:R-:W-:Y:S01]  /*44980*/  FMUL R2, R4.reuse, R14 ;  /* 0x0000000e04027220 */ /* 0x041fe20000400000 */
[----:B------:R-:W-:-:S04]  /*44990*/  FMUL R14, R4, R12 ;  /* 0x0000000c040e7220 */ /* 0x000fc80000400000 */
[----:B------:R0:W-:Y:S04]  /*449a0*/  STL [R1+0x2c0], R2 ;  /* 0x0002c00201007387 */ /* 0x0001e80000100800 */
[----:B------:R1:W-:Y:S01]  /*449b0*/  STL [R1+0x2c4], R14 ;  /* 0x0002c40e01007387 */ /* 0x0003e20000100800 */
[C---:B--2---:R-:W-:Y:S01]  /*449c0*/  FMUL R12, R5.reuse, R17 ;  /* 0x00000011050c7220 */ /* 0x044fe20000400000 */
[C---:B0-----:R-:W-:Y:S02]  /*449d0*/  FMUL R2, R5.reuse, R16 ;  /* 0x0000001005027220 */ /* 0x041fe40000400000 */
[----:B------:R-:W2:Y:S04]  /*449e0*/  LDL.64 R16, [R1+0x1000] ;  /* 0x0010000001107983 */ /* 0x000ea80000100a00 */
[----:B------:R-:W-:Y:S04]  /*449f0*/  STL [R1+0xf8], R12 ;  /* 0x0000f80c01007387 */ /* 0x000fe80000100800 */
[----:B------:R0:W-:Y:S01]  /*44a00*/  STL [R1+0xfc], R2 ;  /* 0x0000fc0201007387 */ /* 0x0001e20000100800 */
[C---:B-1----:R-:W-:Y:S01]  /*44a10*/  FMUL R14, R5.reuse, R15 ;  /* 0x0000000f050e7220 */ /* 0x042fe20000400000 */
[----:B0-----:R-:W-:-:S02]  /*44a20*/  FMUL R2, R5, R13 ;  /* 0x0000000d05027220 */ /* 0x001fc40000400000 */
[----:B------:R-:W4:Y:S04]  /*44a30*/  LDL.64 R12, [R1+0xff8] ;  /* 0x000ff800010c7983 */ /* 0x000f280000100a00 */
[----:B------:R0:W-:Y:S04]  /*44a40*/  STL [R1+0x208], R14 ;  /* 0x0002080e01007387 */ /* 0x0001e80000100800 */
[----:B0-----:R-:W4:Y:S04]  /*44a50*/  LDL.64 R14, [R1+0xff0] ;  /* 0x000ff000010e7983 */ /* 0x001f280000100a00 */
[----:B------:R0:W-:Y:S02]  /*44a60*/  STL [R1+0x20c], R2 ;  /* 0x00020c0201007387 */ /* 0x0001e40000100800 */
[C---:B0-----:R-:W-:Y:S01]  /*44a70*/  FMUL R2, R5.reuse, R8 ;  /* 0x0000000805027220 */ /* 0x041fe20000400000 */
[C---:B------:R-:W-:Y:S01]  /*44a80*/  FMUL R8, R5.reuse, R9 ;  /* 0x0000000905087220 */ /* 0x040fe20000400000 */
[----:B------:R-:W-:-:S03]  /*44a90*/  FMUL R9, R5, R28 ;  /* 0x0000001c05097220 */ /* 0x000fc60000400000 */
[----:B------:R0:W-:Y:S04]  /*44aa0*/  STL [R1+0x248], R2 ;  /* 0x0002480201007387 */ /* 0x0001e80000100800 */
[----:B------:R-:W-:Y:S04]  /*44ab0*/  STL [R1+0x24c], R8 ;  /* 0x00024c0801007387 */ /* 0x000fe80000100800 */
[----:B------:R-:W1:Y:S04]  /*44ac0*/  LDS R8, [R24+UR7+0x41800] ;  /* 0x0418000718087984 */ /* 0x000e680008000800 */
[----:B------:R-:W-:Y:S04]  /*44ad0*/  STL [R1+0x2c8], R9 ;  /* 0x0002c80901007387 */ /* 0x000fe80000100800 */
[----:B------:R-:W3:Y:S01]  /*44ae0*/  LDS R9, [R24+UR7+0x41a00] ;  /* 0x041a000718097984 */ /* 0x000ee20008000800 */
[----:B0-----:R-:W-:Y:S01]  /*44af0*/  FMUL R2, R5, R7 ;  /* 0x0000000705027220 */ /* 0x001fe20000400000 */
[----:B------:R-:W0:Y:S02]  /*44b00*/  MUFU.EX2 R3, R3 ;  /* 0x0000000300037308 */ /* 0x000e240000000800 */
[----:B-1----:R-:W-:Y:S04]  /*44b10*/  STL [R1+0x2f08], R8 ;  /* 0x002f080801007387 */ /* 0x002fe80000100800 */
[----:B------:R-:W-:Y:S04]  /*44b20*/  STL [R1+0x2cc], R2 ;  /* 0x0002cc0201007387 */ /* 0x000fe80000100800 */
[----:B---3--:R1:W-:Y:S02]  /*44b30*/  STL [R1+0x2f10], R9 ;  /* 0x002f100901007387 */ /* 0x0083e40000100800 */
[----:B-1----:R-:W-:-:S02]  /*44b40*/  FFMA2 R8, R18.F32x2.HI_LO, R4.F32x2.HI_LO, R10.F32x2.HI_LO ;  /* 0x0000000412087249 */ /* 0x002fc4000000000a */
[----:B------:R-:W-:-:S04]  /*44b50*/  FADD R4, -R20, R21 ;  /* 0x0000001514047221 */ /* 0x000fc80000000100 */
[----:B------:R-:W-:-:S06]  /*44b60*/  FMUL R4, R4, 1.4426950216293334961 ;  /* 0x3fb8aa3b04047820 */ /* 0x000fcc0000400000 */
[----:B------:R-:W1:Y:S01]  /*44b70*/  MUFU.EX2 R4, R4 ;  /* 0x0000000400047308 */ /* 0x000e620000000800 */
[----:B------:R-:W-:Y:S04]  /*44b80*/  STL [R1+0x2f0c], R24 ;  /* 0x002f0c1801007387 */ /* 0x000fe80000100800 */
[----:B------:R-:W-:Y:S04]  /*44b90*/  STL.64 [R1+0x708], R8 ;  /* 0x0007080801007387 */ /* 0x000fe80000100a00 */
[----:B0-----:R-:W-:Y:S04]  /*44ba0*/  STL [R1+0x2f14], R3 ;  /* 0x002f140301007387 */ /* 0x001fe80000100800 */
[----:B-----5:R-:W-:Y:S04]  /*44bb0*/  STL [R1+0x2f18], R0 ;  /* 0x002f180001007387 */ /* 0x020fe80000100800 */
[----:B-1----:R0:W-:Y:S04]  /*44bc0*/  STL [R1+0x2f1c], R4 ;  /* 0x002f1c0401007387 */ /* 0x0021e80000100800 */
[----:B0-----:R-:W3:Y:S01]  /*44bd0*/  LDL.LU R4, [R1+0x570] ;  /* 0x0005700001047983 */ /* 0x001ee20000300800 */
[----:B--2---:R-:W-:-:S05]  /*44be0*/  IMAD.WIDE R10, R0, 0x2, R16 ;  /* 0x00000002000a7825 */ /* 0x004fca00078e0210 */
[----:B------:R0:W2:Y:S01]  /*44bf0*/  LDG.E.U16 R19, desc[UR10][R10.64] ;  /* 0x0000000a0a137981 */ /* 0x0000a2000c1e1500 */
[----:B----4-:R-:W-:-:S05]  /*44c00*/  IMAD.WIDE R12, R0, 0x2, R12 ;  /* 0x00000002000c7825 */ /* 0x010fca00078e020c */
[----:B------:R1:W4:Y:S01]  /*44c10*/  LDG.E.U16 R17, desc[UR10][R12.64] ;  /* 0x0000000a0c117981 */ /* 0x000322000c1e1500 */
        /* <DEDUP_REMOVED lines=8> */
[----:B------:R-:W5:Y:S01]  /*44ca0*/  LDL.LU R7, [R1+0x374] ;  /* 0x0003740001077983 */ /* 0x000f620000300800 */
[----:B------:R-:W-:-:S03]  /*44cb0*/  FADD R16, -R22, R23 ;  /* 0x0000001716107221 */ /* 0x000fc60000000100 */
[----:B------:R-:W5:Y:S04]  /*44cc0*/  LDL.LU R15, [R1+0x578] ;  /* 0x00057800010f7983 */ /* 0x000f680000300800 */
[----:B------:R-:W5:Y:S04]  /*44cd0*/  LDL.LU R14, [R1+0x57c] ;  /* 0x00057c00010e7983 */ /* 0x000f680000300800 */
[----:B------:R-:W5:Y:S04]  /*44ce0*/  LDL.LU R11, [R1+0x398] ;  /* 0x00039800010b7983 */ /* 0x000f680000300800 */
[----:B------:R-:W5:Y:S04]  /*44cf0*/  LDL.LU R28, [R1+0x39c] ;  /* 0x00039c00011c7983 */ /* 0x000f680000300800 */
[----:B------:R-:W5:Y:S04]  /*44d00*/  LDL.LU R23, [R1+0x378] ;  /* 0x0003780001177983 */ /* 0x000f680000300800 */
[----:B------:R-:W5:Y:S04]  /*44d10*/  LDL.LU R22, [R1+0x37c] ;  /* 0x00037c0001167983 */ /* 0x000f680000300800 */
[----:B------:R-:W5:Y:S01]  /*44d20*/  LDL.LU.64 R20, [R1+0x258] ;  /* 0x0002580001147983 */ /* 0x000f620000300a00 */
[----:B0-----:R-:W-:Y:S01]  /*44d30*/  FMUL R10, R16, 1.4426950216293334961 ;  /* 0x3fb8aa3b100a7820 */ /* 0x001fe20000400000 */
[----:B------:R-:W-:Y:S01]  /*44d40*/  FADD R5, -R25, R29 ;  /* 0x0000001d19057221 */ /* 0x000fe20000000100 */
[----:B-1----:R-:W-:Y:S01]  /*44d50*/  FADD R13, -R27, R26 ;  /* 0x0000001a1b0d7221 */ /* 0x002fe20000000100 */
[----:B---3--:R-:W-:Y:S01]  /*44d60*/  FMUL R4, R6, R4 ;  /* 0x0000000406047220 */ /* 0x008fe20000400000 */
[----:B--2---:R0:W-:Y:S04]  /*44d70*/  STL [R1+0x460], R19 ;  /* 0x0004601301007387 */ /* 0x0041e80000100800 */
[----:B0-----:R-:W2:Y:S04]  /*44d80*/  LDL.64 R18, [R1+0xfe8] ;  /* 0x000fe80001127983 */ /* 0x001ea80000100a00 */
[----:B----4-:R0:W-:Y:S04]  /*44d90*/  STL [R1+0x45c], R17 ;  /* 0x00045c1101007387 */ /* 0x0101e80000100800 */
[----:B0-----:R-:W3:Y:S04]  /*44da0*/  LDL.64 R16, [R1+0xfe0] ;  /* 0x000fe00001107983 */ /* 0x001ee80000100a00 */
[----:B------:R-:W4:Y:S04]  /*44db0*/  LDL.LU R29, [R1+0x2f8] ;  /* 0x0002f800011d7983 */ /* 0x000f280000300800 */
[----:B------:R-:W4:Y:S04]  /*44dc0*/  LDL R25, [R1+0x900] ;  /* 0x0009000001197983 */ /* 0x000f280000100800 */
[----:B------:R-:W2:Y:S04]  /*44dd0*/  LDL.LU R26, [R1+0x2fc] ;  /* 0x0002fc00011a7983 */ /* 0x000ea80000300800 */
[----:B------:R-:W2:Y:S04]  /*44de0*/  LDL R27, [R1+0x8fc] ;  /* 0x0008fc00011b7983 */ /* 0x000ea80000100800 */
[----:B-----5:R0:W-:Y:S02]  /*44df0*/  STL [R1+0x458], R12 ;  /* 0x0004580c01007387 */ /* 0x0201e40000100800 */
[----:B0-----:R-:W-:-:S02]  /*44e00*/  FMUL R12, R5, 1.4426950216293334961 ;  /* 0x3fb8aa3b050c7820 */ /* 0x001fc40000400000 */
[----:B------:R0:W1:Y:S01]  /*44e10*/  MUFU.EX2 R5, R10 ;  /* 0x0000000a00057308 */ /* 0x0000620000000800 */
[C---:B------:R-:W-:Y:S01]  /*44e20*/  FMUL R0, R6.reuse, R0 ;  /* 0x0000000006007220 */ /* 0x040fe20000400000 */
[C---:B------:R-:W-:Y:S01]  /*44e30*/  FMUL R3, R6.reuse, R3 ;  /* 0x0000000306037220 */ /* 0x040fe20000400000 */
[C---:B------:R-:W-:Y:S01]  /*44e40*/  FMUL R9, R6.reuse, R9 ;  /* 0x0000000906097220 */ /* 0x040fe20000400000 */
[----:B0-----:R-:W5:Y:S01]  /*44e50*/  LDL.LU R10, [R1+0x2ac] ;  /* 0x0002ac00010a7983 */ /* 0x001f620000300800 */
[----:B------:R-:W-:-:S03]  /*44e60*/  FMUL R24, R6, R24 ;  /* 0x0000001806187220 */ /* 0x000fc60000400000 */
[----:B-1----:R0:W-:Y:S01]  /*44e70*/  STL [R1+0x2ef4], R5 ;  /* 0x002ef40501007387 */ /* 0x0021e20000100800 */
[C---:B------:R-:W-:Y:S01]  /*44e80*/  FMUL R8, R6.reuse, R8 ;  /* 0x0000000806087220 */ /* 0x040fe20000400000 */
[C---:B------:R-:W-:Y:S02]  /*44e90*/  FMUL R2, R6.reuse, R2 ;  /* 0x0000000206027220 */ /* 0x040fe40000400000 */
[----:B0-----:R-:W2:Y:S04]  /*44ea0*/  LDL.LU R5, [R1+0x2a8] ;  /* 0x0002a80001057983 */ /* 0x001ea80000300800 */
[----:B------:R0:W-:Y:S01]  /*44eb0*/  STL [R1+0x230], R4 ;  /* 0x0002300401007387 */ /* 0x0001e20000100800 */
[----:B------:R-:W-:-:S03]  /*44ec0*/  FMUL R7, R6, R7 ;  /* 0x0000000706077220 */ /* 0x000fc60000400000 */
[----:B0-----:R-:W2:Y:S04]  /*44ed0*/  LDL.LU R4, [R1+0x2f1c] ;  /* 0x002f1c0001047983 */ /* 0x001ea80000300800 */
[----:B------:R0:W-:Y:S04]  /*44ee0*/  STL [R1+0x234], R0 ;  /* 0x0002340001007387 */ /* 0x0001e80000100800 */
        /* <DEDUP_REMOVED lines=12> */
[----:B0-----:R-:W2:Y:S01]  /*44fb0*/  LDL.LU R7, [R1+0x2f00] ;  /* 0x002f000001077983 */ /* 0x001ea20000300800 */
[----:B------:R-:W0:Y:S01]  /*44fc0*/  MUFU.EX2 R12, R12 ;  /* 0x0000000c000c7308 */ /* 0x000e220000000800 */
[----:B------:R-:W-:-:S07]  /*44fd0*/  FMUL R13, R13, 1.4426950216293334961 ;  /* 0x3fb8aa3b0d0d7820 */ /* 0x000fce0000400000 */
[----:B------:R-:W1:Y:S01]  /*44fe0*/  MUFU.EX2 R13, R13 ;  /* 0x0000000d000d7308 */ /* 0x000e620000000800 */
[----:B--2---:R-:W-:-:S05]  /*44ff0*/  FMUL R15, R7, R15 ;  /* 0x0000000f070f7220 */ /* 0x004fca0000400000 */
[----:B------:R2:W-:Y:S02]  /*45000*/  STL [R1+0x238], R15 ;  /* 0x0002380f01007387 */ /* 0x0005e40000100800 */
[----:B--2---:R-:W-:-:S05]  /*45010*/  FMUL R15, R7, R14 ;  /* 0x0000000e070f7220 */ /* 0x004fca0000400000 */
[----:B------:R2:W-:Y:S04]  /*45020*/  STL [R1+0x23c], R15 ;  /* 0x00023c0f01007387 */ /* 0x0005e80000100800 */
[----:B--2---:R-:W2:Y:S01]  /*45030*/  LDL.64 R14, [R1+0xfd8] ;  /* 0x000fd800010e7983 */ /* 0x004ea20000100a00 */
[C---:B------:R-:W-:Y:S01]  /*45040*/  FMUL R5, R7.reuse, R5 ;  /* 0x0000000507057220 */ /* 0x040fe20000400000 */
[----:B-----5:R-:W-:-:S04]  /*45050*/  FMUL R10, R7, R10 ;  /* 0x0000000a070a7220 */ /* 0x020fc80000400000 */
[----:B------:R5:W-:Y:S01]  /*45060*/  STL [R1+0x2a8], R5 ;  /* 0x0002a80501007387 */ /* 0x000be20000100800 */
[----:B------:R-:W-:-:S03]  /*45070*/  FMUL R28, R7, R28 ;  /* 0x0000001c071c7220 */ /* 0x000fc60000400000 */
[----:B------:R-:W-:Y:S01]  /*45080*/  STL [R1+0x2ac], R10 ;  /* 0x0002ac0a01007387 */ /* 0x000fe20000100800 */
[----:B------:R-:W-:Y:S01]  /*45090*/  FMUL R23, R7, R23 ;  /* 0x0000001707177220 */ /* 0x000fe20000400000 */
[----:B------:R-:W-:Y:S02]  /*450a0*/  FFMA2 R8, R20.F32x2.HI_LO, R6.F32x2.HI_LO, R8.F32x2.HI_LO ;  /* 0x0000000614087249 */ /* 0x000fe40000000008 */
[----:B------:R-:W-:Y:S01]  /*450b0*/  LDS R10, [R24+UR7+0x41c00] ;  /* 0x041c0007180a7984 */ /* 0x000fe20008000800 */
[----:B-----5:R-:W-:-:S03]  /*450c0*/  FMUL R5, R7, R11 ;  /* 0x0000000b07057220 */ /* 0x020fc60000400000 */
[----:B------:R-:W-:Y:S04]  /*450d0*/  LDS R11, [R24+UR7+0x41e00] ;  /* 0x041e0007180b7984 */ /* 0x000fe80008000800 */
[----:B------:R5:W-:Y:S04]  /*450e0*/  STL [R1+0x2b8], R5 ;  /* 0x0002b80501007387 */ /* 0x000be80000100800 */
[----:B------:R-:W-:Y:S04]  /*450f0*/  STL [R1+0x2bc], R28 ;  /* 0x0002bc1c01007387 */ /* 0x000fe80000100800 */
[----:B------:R-:W-:Y:S04]  /*45100*/  STL [R1+0x358], R23 ;  /* 0x0003581701007387 */ /* 0x000fe80000100800 */
[----:B0-----:R0:W-:Y:S01]  /*45110*/  STL [R1+0x2ef8], R12 ;  /* 0x002ef80c01007387 */ /* 0x0011e20000100800 */
[----:B-----5:R-:W-:Y:S01]  /*45120*/  FMUL R5, R7, R22 ;  /* 0x0000001607057220 */ /* 0x020fe20000400000 */
[----:B------:R-:W-:-:S04]  /*45130*/  IMAD.WIDE R6, R0, 0x2, R18 ;  /* 0x0000000200067825 */ /* 0x000fc800078e0212 */
[----:B------:R-:W-:Y:S04]  /*45140*/  STL [R1+0x35c], R5 ;  /* 0x00035c0501007387 */ /* 0x000fe80000100800 */
[----:B------:R3:W-:Y:S04]  /*45150*/  STL.64 [R1+0x700], R8 ;  /* 0x0007000801007387 */ /* 0x0007e80000100a00 */
[----:B-1----:R1:W-:Y:S04]  /*45160*/  STL [R1+0x2eec], R13 ;  /* 0x002eec0d01007387 */ /* 0x0023e80000100800 */
[----:B0-----:R-:W5:Y:S01]  /*45170*/  LDG.E.U16 R12, desc[UR10][R6.64] ;  /* 0x0000000a060c7981 */ /* 0x001f62000c1e1500 */
[----:B---3--:R-:W-:-:S05]  /*45180*/  IMAD.WIDE R8, R0, 0x2, R16 ;  /* 0x0000000200087825 */ /* 0x008fca00078e0210 */
[----:B-1----:R0:W3:Y:S01]  /*45190*/  LDG.E.U16 R13, desc[UR10][R8.64] ;  /* 0x0000000a080d7981 */ /* 0x0020e2000c1e1500 */
[----:B--2---:R-:W-:-:S05]  /*451a0*/  IMAD.WIDE R14, R0, 0x2, R14 ;  /* 0x00000002000e7825 */ /* 0x004fca00078e020e */
[----:B------:R-:W2:Y:S01]  /*451b0*/  LDG.E.U16 R8, desc[UR10][R14.64] ;  /* 0x0000000a0e087981 */ /* 0x000ea2000c1e1500 */
[----:B----4-:R-:W-:-:S03]  /*451c0*/  FADD R16, -R25, R29 ;  /* 0x0000001d19107221 */ /* 0x010fc60000000100 */
[----:B------:R-:W4:Y:S04]  /*451d0*/  LDL.LU R29, [R1+0x6e8] ;  /* 0x0006e800011d7983 */ /* 0x000f280000300800 */
[----:B------:R-:W4:Y:S04]  /*451e0*/  LDL R25, [R1+0x8f8] ;  /* 0x0008f80001197983 */ /* 0x000f280000100800 */
[----:B------:R-:W4:Y:S01]  /*451f0*/  LDL.LU R7, [R1+0x3a4] ;  /* 0x0003a40001077983 */ /* 0x000f220000300800 */
[----:B0-----:R-:W-:-:S03]  /*45200*/  FADD R9, -R27, R26 ;  /* 0x0000001a1b097221 */ /* 0x001fc60000000100 */
[----:B------:R-:W4:Y:S04]  /*45210*/  LDL.LU R28, [R1+0x340] ;  /* 0x00034000011c7983 */ /* 0x000f280000300800 */
[----:B------:R-:W4:Y:S04]  /*45220*/  LDL.LU R27, [R1+0x344] ;  /* 0x00034400011b7983 */ /* 0x000f280000300800 */
[----:B------:R-:W4:Y:S04]  /*45230*/  LDL.LU R26, [R1+0x300] ;  /* 0x00030000011a7983 */ /* 0x000f280000300800 */
[----:B------:R-:W4:Y:S04]  /*45240*/  LDL.LU R23, [R1+0x304] ;  /* 0x0003040001177983 */ /* 0x000f280000300800 */
[----:B------:R-:W4:Y:S04]  /*45250*/  LDL.LU R22, [R1+0x3a8] ;  /* 0x0003a80001167983 */ /* 0x000f280000300800 */
[----:B------:R-:W4:Y:S04]  /*45260*/  LDL.LU R21, [R1+0x3ac] ;  /* 0x0003ac0001157983 */ /* 0x000f280000300800 */
[----:B------:R-:W4:Y:S04]  /*45270*/  LDL.LU R20, [R1+0x368] ;  /* 0x0003680001147983 */ /* 0x000f280000300800 */
[----:B------:R-:W4:Y:S04]  /*45280*/  LDL.LU R19, [R1+0x36c] ;  /* 0x00036c0001137983 */ /* 0x000f280000300800 */
[----:B------:R-:W4:Y:S01]  /*45290*/  LDL.LU R18, [R1+0x348] ;  /* 0x0003480001127983 */ /* 0x000f220000300800 */
[----:B------:R-:W-:-:S03]  /*452a0*/  FMUL R6, R16, 1.4426950216293334961 ;  /* 0x3fb8aa3b10067820 */ /* 0x000fc60000400000 */
[----:B------:R-:W4:Y:S04]  /*452b0*/  LDL.LU R17, [R1+0x34c] ;  /* 0x00034c0001117983 */ /* 0x000f280000300800 */
[----:B------:R-:W4:Y:S04]  /*452c0*/  LDL.LU R16, [R1+0x308] ;  /* 0x0003080001107983 */ /* 0x000f280000300800 */
[----:B------:R-:W4:Y:S04]  /*452d0*/  LDL.LU R5, [R1+0x30c] ;  /* 0x00030c0001057983 */ /* 0x000f280000300800 */
[----:B------:R-:W4:Y:S04]  /*452e0*/  LDL.LU.64 R14, [R1+0x2e0] ;  /* 0x0002e000010e7983 */ /* 0x000f280000300a00 */
[----:B---3--:R-:W-:Y:S04]  /*452f0*/  STL [R1+0x450], R13 ;  /* 0x0004500d01007387 */ /* 0x008fe80000100800 */
[----:B-----5:R0:W-:Y:S04]  /*45300*/  STL [R1+0x454], R12 ;  /* 0x0004540c01007387 */ /* 0x0201e80000100800 */
[----:B0-----:R-:W3:Y:S04]  /*45310*/  LDL.64 R12, [R1+0xfd0] ;  /* 0x000fd000010c7983 */ /* 0x001ee80000100a00 */
[----:B--2---:R0:W-:Y:S02]  /*45320*/  STL [R1+0x44c], R8 ;  /* 0x00044c0801007387 */ /* 0x0041e40000100800 */
[----:B0-----:R0:W1:Y:S02]  /*45330*/  MUFU.EX2 R8, R6 ;  /* 0x0000000600087308 */ /* 0x0010640000000800 */
[----:B0-----:R-:W2:Y:S04]  /*45340*/  LDL.LU R6, [R1+0x3a0] ;  /* 0x0003a00001067983 */ /* 0x001ea80000300800 */
[----:B-1----:R0:W-:Y:S04]  /*45350*/  STL [R1+0x2ef0], R8 ;  /* 0x002ef00801007387 */ /* 0x0021e80000100800 */
[----:B0-----:R-:W5:Y:S01]  /*45360*/  LDL.LU R8, [R1+0x364] ;  /* 0x0003640001087983 */ /* 0x001f620000300800 */
[C---:B----4-:R-:W-:Y:S01]  /*45370*/  FMUL R7, R2.reuse, R7 ;  /* 0x0000000702077220 */ /* 0x050fe20000400000 */
[----:B--2---:R-:W-:-:S05]  /*45380*/  FMUL R6, R2, R6 ;  /* 0x0000000602067220 */ /* 0x004fca0000400000 */
[----:B------:R-:W-:Y:S04]  /*45390*/  STL [R1+0x220], R6 ;  /* 0x0002200601007387 */ /* 0x000fe80000100800 */
[----:B------:R-:W0:Y:S04]  /*453a0*/  LDS R6, [R24+UR7+0x42000] ;  /* 0x0420000718067984 */ /* 0x000e280008000800 */
[----:B0-----:R0:W-:Y:S04]  /*453b0*/  STL [R1+0x2efc], R6 ;  /* 0x002efc0601007387 */ /* 0x0011e80000100800 */
[----:B------:R-:W-:Y:S01]  /*453c0*/  STL [R1+0x224], R7 ;  /* 0x0002240701007387 */ /* 0x000fe20000100800 */
[----:B------:R-:W-:Y:S01]  /*453d0*/  FMUL R26, R2, R26 ;  /* 0x0000001a021a7220 */ /* 0x000fe20000400000 */
[C---:B------:R-:W-:Y:S01]  /*453e0*/  FMUL R21, R3.reuse, R21 ;  /* 0x0000001503157220 */ /* 0x040fe20000400000 */
[C---:B------:R-:W-:Y:S01]  /*453f0*/  FMUL R18, R3.reuse, R18 ;  /* 0x0000001203127220 */ /* 0x040fe20000400000 */
[----:B------:R-:W-:Y:S01]  /*45400*/  FMUL R5, R3, R5 ;  /* 0x0000000503057220 */ /* 0x000fe20000400000 */
[----:B------:R-:W-:Y:S01]  /*45410*/  FFMA2 R14, R14.F32x2.HI_LO, R2.F32x2.HI_LO, R10.F32x2.HI_LO ;  /* 0x000000020e0e7249 */ /* 0x000fe2000000000a */
[----:B------:R-:W1:Y:S04]  /*45420*/  LDS R7, [R24+UR7+0x42200] ;  /* 0x0422000718077984 */ /* 0x000e680008000800 */
[----:B0-----:R-:W2:Y:S01]  /*45430*/  LDL.LU R6, [R1+0x360] ;  /* 0x0003600001067983 */ /* 0x001ea20000300800 */
[----:B---3--:R-:W-:-:S04]  /*45440*/  IMAD.WIDE R10, R0, 0x2, R12 ;  /* 0x00000002000a7825 */ /* 0x008fc800078e020c */
[----:B--2---:R-:W-:-:S05]  /*45450*/  FMUL R6, R2, R6 ;  /* 0x0000000602067220 */ /* 0x004fca0000400000 */
[----:B------:R5:W-:Y:S02]  /*45460*/  STL [R1+0x290], R6 ;  /* 0x0002900601007387 */ /* 0x000be40000100800 */
[C---:B-----5:R-:W-:Y:S01]  /*45470*/  FMUL R6, R2.reuse, R8 ;  /* 0x0000000802067220 */ /* 0x060fe20000400000 */
[----:B------:R-:W-:-:S04]  /*45480*/  FMUL R8, R2, R28 ;  /* 0x0000001c02087220 */ /* 0x000fc80000400000 */
[----:B------:R0:W-:Y:S04]  /*45490*/  STL [R1+0x294], R6 ;  /* 0x0002940601007387 */ /* 0x0001e80000100800 */
[----:B------:R2:W-:Y:S01]  /*454a0*/  STL [R1+0x2f0], R8 ;  /* 0x0002f00801007387 */ /* 0x0005e20000100800 */
[C---:B0-----:R-:W-:Y:S01]  /*454b0*/  FMUL R6, R2.reuse, R27 ;  /* 0x0000001b02067220 */ /* 0x041fe20000400000 */
[----:B--2---:R-:W-:-:S04]  /*454c0*/  FMUL R8, R2, R23 ;  /* 0x0000001702087220 */ /* 0x004fc80000400000 */
[----:B------:R0:W-:Y:S04]  /*454d0*/  STL [R1+0x2f4], R6 ;  /* 0x0002f40601007387 */ /* 0x0001e80000100800 */
[----:B------:R-:W-:Y:S04]  /*454e0*/  STL [R1+0x340], R26 ;  /* 0x0003401a01007387 */ /* 0x000fe80000100800 */
        /* <DEDUP_REMOVED lines=10> */
[----:B------:R-:W-:Y:S04]  /*45590*/  STL [R1+0x2fc], R8 ;  /* 0x0002fc0801007387 */ /* 0x000fe80000100800 */
[----:B------:R-:W2:Y:S01]  /*455a0*/  LDL.LU R26, [R1+0x6ec] ;  /* 0x0006ec00011a7983 */ /* 0x000ea20000300800 */
[----:B0-----:R-:W-:-:S05]  /*455b0*/  FMUL R6, R3, R16 ;  /* 0x0000001003067220 */ /* 0x001fca0000400000 */
[----:B------:R0:W-:Y:S04]  /*455c0*/  STL [R1+0x348], R6 ;  /* 0x0003480601007387 */ /* 0x0001e80000100800 */
[----:B------:R-:W2:Y:S04]  /*455d0*/  LDL R27, [R1+0x8f4] ;  /* 0x0008f400011b7983 */ /* 0x000ea80000100800 */
[----:B------:R3:W-:Y:S04]  /*455e0*/  STL [R1+0x34c], R5 ;  /* 0x00034c0501007387 */ /* 0x0007e80000100800 */
[----:B------:R4:W-:Y:S04]  /*455f0*/  STL.64 [R1+0x6f8], R14 ;  /* 0x0006f80e01007387 */ /* 0x0009e80000100a00 */
[----:B0-----:R-:W5:Y:S04]  /*45600*/  LDL.LU R6, [R1+0x5a0] ;  /* 0x0005a00001067983 */ /* 0x001f680000300800 */
[----:B------:R-:W2:Y:S04]  /*45610*/  LDL.LU R3, [R1+0x590] ;  /* 0x0005900001037983 */ /* 0x000ea80000300800 */
[----:B------:R-:W2:Y:S04]  /*45620*/  LDL.LU R12, [R1+0x594] ;  /* 0x00059400010c7983 */ /* 0x000ea80000300800 */
[----:B---3--:R-:W3:Y:S01]  /*45630*/  LDL.LU R5, [R1+0x580] ;  /* 0x0005800001057983 */ /* 0x008ee20000300800 */
[----:B----4-:R-:W-:-:S03]  /*45640*/  FADD R14, -R25, R29 ;  /* 0x0000001d190e7221 */ /* 0x010fc60000000100 */
        /* <DEDUP_REMOVED lines=10> */
[----:B------:R-:W4:Y:S04]  /*456f0*/  LDL.LU R8, [R1+0x2dc] ;  /* 0x0002dc0001087983 */ /* 0x000f280000300800 */
[----:B------:R-:W1:Y:S04]  /*45700*/  LDL.LU.64 R18, [R1+0x6b8] ;  /* 0x0006b80001127983 */ /* 0x000e680000300a00 */
[----:B------:R-:W4:Y:S01]  /*45710*/  LDL.64 R16, [R1+0xfc8] ;  /* 0x000fc80001107983 */ /* 0x000f220000100a00 */
[----:B------:R0:W0:Y:S03]  /*45720*/  MUFU.EX2 R9, R2 ;  /* 0x0000000200097308 */ /* 0x0000260000000800 */
[----:B0-----:R-:W4:Y:S04]  /*45730*/  LDL.LU R2, [R1+0x5a4] ;  /* 0x0005a40001027983 */ /* 0x001f280000300800 */
[----:B------:R0:W-:Y:S04]  /*45740*/  STL [R1+0x2ee0], R9 ;  /* 0x002ee00901007387 */ /* 0x0001e80000100800 */
[----:B0-----:R-:W4:Y:S01]  /*45750*/  LDL.LU R9, [R1+0x584] ;  /* 0x0005840001097983 */ /* 0x001f220000300800 */
[C---:B-----5:R-:W-:Y:S01]  /*45760*/  FMUL R6, R4.reuse, R6 ;  /* 0x0000000604067220 */ /* 0x060fe20000400000 */
[C---:B--2---:R-:W-:Y:S01]  /*45770*/  FMUL R3, R4.reuse, R3 ;  /* 0x0000000304037220 */ /* 0x044fe20000400000 */
[C---:B------:R-:W-:Y:S01]  /*45780*/  FMUL R12, R4.reuse, R12 ;  /* 0x0000000c040c7220 */ /* 0x040fe20000400000 */
[----:B---3--:R-:W-:-:S02]  /*45790*/  FMUL R5, R4, R5 ;  /* 0x0000000504057220 */ /* 0x008fc40000400000 */
[----:B------:R0:W-:Y:S04]  /*457a0*/  STL [R1+0x2e0], R6 ;  /* 0x0002e00601007387 */ /* 0x0001e80000100800 */
[----:B0-----:R-:W1:Y:S01]  /*457b0*/  LDL.LU R6, [R1+0x2efc] ;  /* 0x002efc0001067983 */ /* 0x001e620000300800 */
[----:B----4-:R-:W-:-:S05]  /*457c0*/  FMUL R2, R4, R2 ;  /* 0x0000000204027220 */ /* 0x010fca0000400000 */
[----:B------:R-:W-:Y:S04]  /*457d0*/  STL [R1+0x2e4], R2 ;  /* 0x0002e40201007387 */ /* 0x000fe80000100800 */
[----:B------:R-:W-:Y:S04]  /*457e0*/  STL [R1+0x330], R3 ;  /* 0x0003300301007387 */ /* 0x000fe80000100800 */
[----:B------:R0:W-:Y:S01]  /*457f0*/  STL [R1+0x334], R12 ;  /* 0x0003340c01007387 */ /* 0x0001e20000100800 */
[C---:B------:R-:W-:Y:S01]  /*45800*/  FMUL R29, R4.reuse, R29 ;  /* 0x0000001d041d7220 */ /* 0x040fe20000400000 */
[----:B------:R-:W-:-:S02]  /*45810*/  FMUL R28, R4, R28 ;  /* 0x0000001c041c7220 */ /* 0x000fc40000400000 */
[----:B------:R-:W-:Y:S04]  /*45820*/  LDS R2, [R24+UR7+0x42400] ;  /* 0x0424000718027984 */ /* 0x000fe80008000800 */
[----:B------:R-:W-:Y:S04]  /*45830*/  LDS R3, [R24+UR7+0x42600] ;  /* 0x0426000718037984 */ /* 0x000fe80008000800 */
[----:B0-----:R-:W2:Y:S04]  /*45840*/  LDL.LU R12, [R1+0x2ef8] ;  /* 0x002ef800010c7983 */ /* 0x001ea80000300800 */
[----:B------:R0:W-:Y:S04]  /*45850*/  STL [R1+0x370], R5 ;  /* 0x0003700501007387 */ /* 0x0001e80000100800 */
[----:B0-----:R-:W3:Y:S01]  /*45860*/  LDL.LU R5, [R1+0x2ef4] ;  /* 0x002ef40001057983 */ /* 0x001ee20000300800 */
[----:B------:R-:W-:-:S05]  /*45870*/  FMUL R9, R4, R9 ;  /* 0x0000000904097220 */ /* 0x000fca0000400000 */
[----:B------:R3:W-:Y:S04]  /*45880*/  STL [R1+0x374], R9 ;  /* 0x0003740901007387 */ /* 0x0007e80000100800 */
[----:B------:R-:W-:Y:S04]  /*45890*/  STL [R1+0x3c0], R29 ;  /* 0x0003c01d01007387 */ /* 0x000fe80000100800 */
[----:B------:R-:W-:Y:S01]  /*458a0*/  STL [R1+0x3c4], R28 ;  /* 0x0003c41c01007387 */ /* 0x000fe20000100800 */
[C---:B---3--:R-:W-:Y:S01]  /*458b0*/  FMUL R9, R5.reuse, R25 ;  /* 0x0000001905097220 */ /* 0x048fe20000400000 */
[C---:B------:R-:W-:Y:S01]  /*458c0*/  FMUL R23, R5.reuse, R23 ;  /* 0x0000001705177220 */ /* 0x040fe20000400000 */
[----:B------:R-:W-:-:S03]  /*458d0*/  FMUL R22, R5, R22 ;  /* 0x0000001605167220 */ /* 0x000fc60000400000 */
[----:B------:R0:W-:Y:S04]  /*458e0*/  STL [R1+0x2e8], R9 ;  /* 0x0002e80901007387 */ /* 0x0001e80000100800 */
[----:B------:R-:W-:Y:S01]  /*458f0*/  STL [R1+0x2ec], R23 ;  /* 0x0002ec1701007387 */ /* 0x000fe20000100800 */
[----:B------:R-:W-:-:S03]  /*45900*/  FMUL R20, R5, R20 ;  /* 0x0000001405147220 */ /* 0x000fc60000400000 */
[----:B------:R-:W-:Y:S01]  /*45910*/  STL [R1+0x338], R22 ;  /* 0x0003381601007387 */ /* 0x000fe20000100800 */
[C---:B------:R-:W-:Y:S01]  /*45920*/  FMUL R15, R5.reuse, R15 ;  /* 0x0000000f050f7220 */ /* 0x040fe20000400000 */
[C---:B0-----:R-:W-:Y:S01]  /*45930*/  FMUL R9, R5.reuse, R21 ;  /* 0x0000001505097220 */ /* 0x041fe20000400000 */
[----:B------:R-:W-:-:S04]  /*45940*/  FMUL R8, R5, R8 ;  /* 0x0000000805087220 */ /* 0x000fc80000400000 */
[----:B------:R0:W-:Y:S04]  /*45950*/  STL [R1+0x33c], R9 ;  /* 0x00033c0901007387 */ /* 0x0001e80000100800 */
[----:B------:R-:W-:Y:S04]  /*45960*/  STL [R1+0x378], R20 ;  /* 0x0003781401007387 */ /* 0x000fe80000100800 */
[----:B------:R3:W-:Y:S01]  /*45970*/  STL [R1+0x37c], R15 ;  /* 0x00037c0f01007387 */ /* 0x0007e20000100800 */
[----:B0-----:R-:W-:Y:S01]  /*45980*/  FMUL R9, R5, R13 ;  /* 0x0000000d05097220 */ /* 0x001fe20000400000 */
[----:B-1----:R-:W-:-:S02]  /*45990*/  FFMA2 R4, R18.F32x2.HI_LO, R4.F32x2.HI_LO, R6.F32x2.HI_LO ;  /* 0x0000000412047249 */ /* 0x002fc40000000006 */
[----:B---3--:R0:W3:Y:S04]  /*459a0*/  LDG.E.U16 R15, desc[UR10][R10.64] ;  /* 0x0000000a0a0f7981 */ /* 0x0080e8000c1e1500 */
[----:B------:R-:W-:Y:S04]  /*459b0*/  STL [R1+0x3c8], R9 ;  /* 0x0003c80901007387 */ /* 0x000fe80000100800 */
[----:B------:R1:W-:Y:S04]  /*459c0*/  STL [R1+0x3cc], R8 ;  /* 0x0003cc0801007387 */ /* 0x0003e80000100800 */
[----:B------:R-:W4:Y:S04]  /*459d0*/  LDL.LU R29, [R1+0x954] ;  /* 0x00095400011d7983 */ /* 0x000f280000300800 */
[----:B------:R-:W4:Y:S04]  /*459e0*/  LDL R25, [R1+0x8f0] ;  /* 0x0008f00001197983 */ /* 0x000f280000100800 */
[----:B------:R5:W-:Y:S04]  /*459f0*/  STL.64 [R1+0x6f0], R4 ;  /* 0x0006f00401007387 */ /* 0x000be80000100a00 */
[----:B-1----:R-:W2:Y:S04]  /*45a00*/  LDL.LU R8, [R1+0x5b0] ;  /* 0x0005b00001087983 */ /* 0x002ea80000300800 */
[----:B------:R-:W4:Y:S04]  /*45a10*/  LDL.LU R7, [R1+0x5b4] ;  /* 0x0005b40001077983 */ /* 0x000f280000300800 */
[----:B------:R-:W4:Y:S04]  /*45a20*/  LDL.LU R6, [R1+0x280] ;  /* 0x0002800001067983 */ /* 0x000f280000300800 */
[----:B------:R-:W4:Y:S04]  /*45a30*/  LDL.LU R13, [R1+0x284] ;  /* 0x00028400010d7983 */ /* 0x000f280000300800 */
[----:B------:R-:W4:Y:S01]  /*45a40*/  LDL.LU R28, [R1+0x260] ;  /* 0x00026000011c7983 */ /* 0x000f220000300800 */
[----:B-----5:R-:W-:Y:S01]  /*45a50*/  FMUL R4, R14, 1.4426950216293334961 ;  /* 0x3fb8aa3b0e047820 */ /* 0x020fe20000400000 */
[----:B------:R-:W-:-:S02]  /*45a60*/  FADD R5, -R27, R26 ;  /* 0x0000001a1b057221 */ /* 0x000fc40000000100 */
[----:B------:R-:W5:Y:S04]  /*45a70*/  LDL.LU R27, [R1+0x264] ;  /* 0x00026400011b7983 */ /* 0x000f680000300800 */
[----:B------:R-:W5:Y:S04]  /*45a80*/  LDL.LU R26, [R1+0x5b8] ;  /* 0x0005b800011a7983 */ /* 0x000f680000300800 */
[----:B------:R-:W5:Y:S01]  /*45a90*/  LDL.LU R23, [R1+0x5bc] ;  /* 0x0005bc0001177983 */ /* 0x000f620000300800 */
[----:B------:R-:W1:Y:S03]  /*45aa0*/  MUFU.EX2 R4, R4 ;  /* 0x0000000400047308 */ /* 0x000e660000000800 */
[----:B------:R-:W5:Y:S04]  /*45ab0*/  LDL.LU R22, [R1+0x288] ;  /* 0x0002880001167983 */ /* 0x000f680000300800 */
[----:B------:R-:W5:Y:S04]  /*45ac0*/  LDL.LU R21, [R1+0x28c] ;  /* 0x00028c0001157983 */ /* 0x000f680000300800 */
[----:B------:R-:W5:Y:S04]  /*45ad0*/  LDL.LU R20, [R1+0x278] ;  /* 0x0002780001147983 */ /* 0x000f680000300800 */
[----:B------:R-:W5:Y:S04]  /*45ae0*/  LDL.LU R19, [R1+0x27c] ;  /* 0x00027c0001137983 */ /* 0x000f680000300800 */
[----:B------:R-:W5:Y:S01]  /*45af0*/  LDL.LU R18, [R1+0x268] ;  /* 0x0002680001127983 */ /* 0x000f620000300800 */
[----:B0-----:R-:W-:-:S03]  /*45b00*/  IMAD.WIDE R10, R0, 0x2, R16 ;  /* 0x00000002000a7825 */ /* 0x001fc600078e0210 */
[----:B------:R-:W5:Y:S04]  /*45b10*/  LDL.LU R9, [R1+0x26c] ;  /* 0x00026c0001097983 */ /* 0x000f680000300800 */
[----:B------:R-:W5:Y:S04]  /*45b20*/  LDL.LU.64 R16, [R1+0x6c0] ;  /* 0x0006c00001107983 */ /* 0x000f680000300a00 */
[----:B---3--:R0:W-:Y:S04]  /*45b30*/  STL [R1+0x448], R15 ;  /* 0x0004480f01007387 */ /* 0x0081e80000100800 */
[----:B0-----:R-:W3:Y:S01]  /*45b40*/  LDL.64 R14, [R1+0xfc0] ;  /* 0x000fc000010e7983 */ /* 0x001ee20000100a00 */
[C---:B--2---:R-:W-:Y:S01]  /*45b50*/  FMUL R8, R12.reuse, R8 ;  /* 0x000000080c087220 */ /* 0x044fe20000400000 */
[----:B----4-:R-:W-:-:S02]  /*45b60*/  FMUL R7, R12, R7 ;  /* 0x000000070c077220 */ /* 0x010fc40000400000 */
[----:B-1----:R0:W-:Y:S04]  /*45b70*/  STL [R1+0x2ee4], R4 ;  /* 0x002ee40401007387 */ /* 0x0021e80000100800 */
[----:B0-----:R-:W2:Y:S04]  /*45b80*/  LDL.LU R4, [R1+0x274] ;  /* 0x0002740001047983 */ /* 0x001ea80000300800 */
[----:B------:R0:W-:Y:S04]  /*45b90*/  STL [R1+0x320], R8 ;  /* 0x0003200801007387 */ /* 0x0001e80000100800 */
[----:B0-----:R-:W4:Y:S04]  /*45ba0*/  LDL.LU R8, [R1+0x2ef0] ;  /* 0x002ef00001087983 */ /* 0x001f280000300800 */
[----:B------:R0:W-:Y:S02]  /*45bb0*/  STL [R1+0x324], R7 ;  /* 0x0003240701007387 */ /* 0x0001e40000100800 */
[----:B0-----:R-:W-:-:S02]  /*45bc0*/  FMUL R7, R12, R6 ;  /* 0x000000060c077220 */ /* 0x001fc40000400000 */
[----:B------:R-:W0:Y:S01]  /*45bd0*/  LDS R6, [R24+UR7+0x42800] ;  /* 0x0428000718067984 */ /* 0x000e220008000800 */
[----:B------:R-:W-:-:S03]  /*45be0*/  FMUL R13, R12, R13 ;  /* 0x0000000d0c0d7220 */ /* 0x000fc60000400000 */
[----:B0-----:R0:W-:Y:S04]  /*45bf0*/  STL [R1+0x2ee8], R6 ;  /* 0x002ee80601007387 */ /* 0x0011e80000100800 */
[----:B------:R-:W-:Y:S01]  /*45c00*/  STL [R1+0x360], R7 ;  /* 0x0003600701007387 */ /* 0x000fe20000100800 */
[C---:B-----5:R-:W-:Y:S01]  /*45c10*/  FMUL R27, R12.reuse, R27 ;  /* 0x0000001b0c1b7220 */ /* 0x060fe20000400000 */
[----:B------:R-:W-:Y:S02]  /*45c20*/  FMUL R5, R5, 1.4426950216293334961 ;  /* 0x3fb8aa3b05057820 */ /* 0x000fe40000400000 */
[----:B------:R-:W-:Y:S04]  /*45c30*/  LDS R7, [R24+UR7+0x42a00] ;  /* 0x042a000718077984 */ /* 0x000fe80008000800 */
[----:B0-----:R-:W5:Y:S04]  /*45c40*/  LDL.LU R6, [R1+0x270] ;  /* 0x0002700001067983 */ /* 0x001f680000300800 */
[----:B------:R0:W-:Y:S04]  /*45c50*/  STL [R1+0x364], R13 ;  /* 0x0003640d01007387 */ /* 0x0001e80000100800 */
[----:B0-----:R-:W2:Y:S01]  /*45c60*/  LDL.LU R13, [R1+0x2eec] ;  /* 0x002eec00010d7983 */ /* 0x001ea20000300800 */
[----:B-----5:R-:W-:-:S05]  /*45c70*/  FMUL R6, R12, R6 ;  /* 0x000000060c067220 */ /* 0x020fca0000400000 */
[----:B------:R2:W-:Y:S02]  /*45c80*/  STL [R1+0x3a0], R6 ;  /* 0x0003a00601007387 */ /* 0x0005e40000100800 */
[C---:B--2---:R-:W-:Y:S01]  /*45c90*/  FMUL R6, R12.reuse, R4 ;  /* 0x000000040c067220 */ /* 0x044fe20000400000 */
[----:B------:R-:W-:-:S04]  /*45ca0*/  FMUL R4, R12, R28 ;  /* 0x0000001c0c047220 */ /* 0x000fc80000400000 */
[----:B------:R0:W-:Y:S04]  /*45cb0*/  STL [R1+0x3a4], R6 ;  /* 0x0003a40601007387 */ /* 0x0001e80000100800 */
[----:B------:R1:W-:Y:S04]  /*45cc0*/  STL [R1+0x3f0], R4 ;  /* 0x0003f00401007387 */ /* 0x0003e80000100800 */
[----:B------:R-:W-:Y:S01]  /*45cd0*/  STL [R1+0x3f4], R27 ;  /* 0x0003f41b01007387 */ /* 0x000fe20000100800 */
[C---:B------:R-:W-:Y:S01]  /*45ce0*/  FMUL R22, R13.reuse, R22 ;  /* 0x000000160d167220 */ /* 0x040fe20000400000 */
[C---:B0-----:R-:W-:Y:S01]  /*45cf0*/  FMUL R6, R13.reuse, R26 ;  /* 0x0000001a0d067220 */ /* 0x041fe20000400000 */
[----:B-1----:R-:W-:-:S04]  /*45d00*/  FMUL R4, R13, R23 ;  /* 0x000000170d047220 */ /* 0x002fc80000400000 */
        /* <DEDUP_REMOVED lines=9> */
[----:B------:R-:W-:Y:S02]  /*45da0*/  FFMA2 R2, R16.F32x2.HI_LO, R12.F32x2.HI_LO, R2.F32x2.HI_LO ;  /* 0x0000000c10027249 */ /* 0x000fe40000000002 */
[C---:B0-----:R-:W-:Y:S01]  /*45db0*/  FMUL R6, R13.reuse, R18 ;  /* 0x000000120d067220 */ /* 0x041fe20000400000 */
[----:B-1----:R-:W-:Y:S01]  /*45dc0*/  FMUL R4, R13, R9 ;  /* 0x000000090d047220 */ /* 0x002fe20000400000 */
[----:B------:R-:W2:Y:S04]  /*45dd0*/  LDG.E.U16 R18, desc[UR10][R10.64] ;  /* 0x0000000a0a127981 */ /* 0x000ea8000c1e1500 */
[----:B------:R0:W-:Y:S04]  /*45de0*/  STL [R1+0x3f8], R6 ;  /* 0x0003f80601007387 */ /* 0x0001e80000100800 */
[----:B------:R1:W-:Y:S04]  /*45df0*/  STL [R1+0x3fc], R4 ;  /* 0x0003fc0401007387 */ /* 0x0003e80000100800 */
[----:B------:R-:W5:Y:S04]  /*45e00*/  LDL.LU R26, [R1+0x958] ;  /* 0x00095800011a7983 */ /* 0x000f680000300800 */
[----:B------:R-:W5:Y:S04]  /*45e10*/  LDL R27, [R1+0x8ec] ;  /* 0x0008ec00011b7983 */ /* 0x000f680000100800 */
[----:B------:R3:W-:Y:S04]  /*45e20*/  STL.64 [R1+0x6e8], R2 ;  /* 0x0006e80201007387 */ /* 0x0007e80000100a00 */
[----:B0-----:R-:W4:Y:S04]  /*45e30*/  LDL.LU R6, [R1+0x5f0] ;  /* 0x0005f00001067983 */ /* 0x001f280000300800 */
[----:B-1----:R-:W5:Y:S04]  /*45e40*/  LDL.LU R4, [R1+0x5f4] ;  /* 0x0005f40001047983 */ /* 0x002f680000300800 */
[----:B------:R-:W5:Y:S04]  /*45e50*/  LDL.LU R9, [R1+0x5e0] ;  /* 0x0005e00001097983 */ /* 0x000f680000300800 */
[----:B------:R-:W5:Y:S04]  /*45e60*/  LDL.LU R11, [R1+0x5e4] ;  /* 0x0005e400010b7983 */ /* 0x000f680000300800 */
[----:B------:R-:W5:Y:S01]  /*45e70*/  LDL.LU R10, [R1+0x5d0] ;  /* 0x0005d000010a7983 */ /* 0x000f620000300800 */
[----:B------:R-:W0:Y:S01]  /*45e80*/  MUFU.EX2 R5, R5 ;  /* 0x0000000500057308 */ /* 0x000e220000000800 */
[----:B------:R-:W-:-:S02]  /*45e90*/  FADD R12, -R25, R29 ;  /* 0x0000001d190c7221 */ /* 0x000fc40000000100 */
        /* <DEDUP_REMOVED lines=8> */
[----:B---3--:R-:W-:-:S03]  /*45f20*/  IMAD.WIDE R2, R0, 0x2, R14 ;  /* 0x0000000200027825 */ /* 0x008fc600078e020e */
[----:B--2---:R1:W-:Y:S04]  /*45f30*/  STL [R1+0x444], R18 ;  /* 0x0004441201007387 */ /* 0x0043e80000100800 */
[----:B-1----:R-:W2:Y:S04]  /*45f40*/  LDL.LU R18, [R1+0x5c8] ;  /* 0x0005c80001127983 */ /* 0x002ea80000300800 */
[----:B------:R-:W3:Y:S01]  /*45f50*/  LDL.LU R13, [R1+0x5cc] ;  /* 0x0005cc00010d7983 */ /* 0x000ee20000300800 */
[----:B----4-:R-:W-:-:S03]  /*45f60*/  FMUL R6, R8, R6 ;  /* 0x0000000608067220 */ /* 0x010fc60000400000 */
[----:B------:R-:W4:Y:S04]  /*45f70*/  LDL.LU.64 R16, [R1+0x6e0] ;  /* 0x0006e00001107983 */ /* 0x000f280000300a00 */
[----:B------:R-:W2:Y:S01]  /*45f80*/  LDL.64 R14, [R1+0xfb8] ;  /* 0x000fb800010e7983 */ /* 0x000ea20000100a00 */
[----:B-----5:R-:W-:-:S03]  /*45f90*/  FMUL R4, R8, R4 ;  /* 0x0000000408047220 */ /* 0x020fc60000400000 */
[----:B0-----:R0:W-:Y:S01]  /*45fa0*/  STL [R1+0x2ed4], R5 ;  /* 0x002ed40501007387 */ /* 0x0011e20000100800 */
[----:B------:R-:W-:-:S03]  /*45fb0*/  FMUL R9, R8, R9 ;  /* 0x0000000908097220 */ /* 0x000fc60000400000 */
[----:B0-----:R-:W5:Y:S04]  /*45fc0*/  LDL.LU R5, [R1+0x5d4] ;  /* 0x0005d40001057983 */ /* 0x001f680000300800 */
[----:B------:R0:W-:Y:S04]  /*45fd0*/  STL [R1+0x380], R6 ;  /* 0x0003800601007387 */ /* 0x0001e80000100800 */
[----:B0-----:R-:W4:Y:S04]  /*45fe0*/  LDL.LU R6, [R1+0x2ee8] ;  /* 0x002ee80001067983 */ /* 0x001f280000300800 */
[----:B------:R0:W-:Y:S04]  /*45ff0*/  STL [R1+0x384], R4 ;  /* 0x0003840401007387 */ /* 0x0001e80000100800 */
[----:B0-----:R-:W2:Y:S04]  /*46000*/  LDL.LU R4, [R1+0x2ee4] ;  /* 0x002ee40001047983 */ /* 0x001ea80000300800 */
[----:B------:R0:W-:Y:S04]  /*46010*/  STL [R1+0x390], R9 ;  /* 0x0003900901007387 */ /* 0x0001e80000100800 */
[----:B0-----:R-:W2:Y:S01]  /*46020*/  LDL.LU R9, [R1+0x2ee0] ;  /* 0x002ee00001097983 */ /* 0x001ea20000300800 */
[----:B------:R-:W-:-:S05]  /*46030*/  FMUL R11, R8, R11 ;  /* 0x0000000b080b7220 */ /* 0x000fca0000400000 */
[----:B------:R0:W-:Y:S02]  /*46040*/  STL [R1+0x394], R11 ;  /* 0x0003940b01007387 */ /* 0x0001e40000100800 */
[C---:B0-----:R-:W-:Y:S02]  /*46050*/  FMUL R11, R8.reuse, R10 ;  /* 0x0000000a080b7220 */ /* 0x041fe40000400000 */
[----:B------:R-:W0:Y:S04]  /*46060*/  LDS R10, [R24+UR7+0x42c00] ;  /* 0x042c0007180a7984 */ /* 0x000e280008000800 */
[----:B0-----:R-:W-:Y:S04]  /*46070*/  STL [R1+0x2ed8], R10 ;  /* 0x002ed80a01007387 */ /* 0x001fe80000100800 */
[----:B------:R-:W-:Y:S04]  /*46080*/  STL [R1+0x3e0], R11 ;  /* 0x0003e00b01007387 */ /* 0x000fe80000100800 */
[----:B------:R-:W0:Y:S04]  /*46090*/  LDS R11, [R24+UR7+0x42e00] ;  /* 0x042e0007180b7984 */ /* 0x000e280008000800 */
[----:B------:R1:W-:Y:S02]  /*460a0*/  STL [R1+0x2edc], R24 ;  /* 0x002edc1801007387 */ /* 0x0003e40000100800 */
[C---:B-1----:R-:W-:Y:S01]  /*460b0*/  FMUL R24, R8.reuse, R28 ;  /* 0x0000001c08187220 */ /* 0x042fe20000400000 */
[C---:B-----5:R-:W-:Y:S01]  /*460c0*/  FMUL R10, R8.reuse, R5 ;  /* 0x00000005080a7220 */ /* 0x060fe20000400000 */
[----:B------:R-:W-:-:S04]  /*460d0*/  FMUL R5, R8, R29 ;  /* 0x0000001d08057220 */ /* 0x000fc80000400000 */
[----:B------:R2:W-:Y:S04]  /*460e0*/  STL [R1+0x3e4], R10 ;  /* 0x0003e40a01007387 */ /* 0x0005e80000100800 */
[----:B------:R1:W-:Y:S04]  /*460f0*/  STL [R1+0x410], R5 ;  /* 0x0004100501007387 */ /* 0x0003e80000100800 */
[----:B------:R-:W-:Y:S01]  /*46100*/  STL [R1+0x414], R24 ;  /* 0x0004141801007387 */ /* 0x000fe20000100800 */
[C---:B--2---:R-:W-:Y:S01]  /*46110*/  FMUL R10, R9.reuse, R25 ;  /* 0x00000019090a7220 */ /* 0x044fe20000400000 */
[C---:B-1----:R-:W-:Y:S01]  /*46120*/  FMUL R5, R9.reuse, R23 ;  /* 0x0000001709057220 */ /* 0x042fe20000400000 */
[----:B------:R-:W-:-:S03]  /*46130*/  FMUL R22, R9, R22 ;  /* 0x0000001609167220 */ /* 0x000fc60000400000 */
[----:B------:R1:W-:Y:S04]  /*46140*/  STL [R1+0x388], R10 ;  /* 0x0003880a01007387 */ /* 0x0003e80000100800 */
[----:B------:R2:W-:Y:S04]  /*46150*/  STL [R1+0x38c], R5 ;  /* 0x00038c0501007387 */ /* 0x0005e80000100800 */
[----:B------:R-:W-:Y:S01]  /*46160*/  STL [R1+0x398], R22 ;  /* 0x0003981601007387 */ /* 0x000fe20000100800 */
[C---:B------:R-:W-:Y:S01]  /*46170*/  FMUL R19, R9.reuse, R19 ;  /* 0x0000001309137220 */ /* 0x040fe20000400000 */
[C---:B-1----:R-:W-:Y:S01]  /*46180*/  FMUL R10, R9.reuse, R21 ;  /* 0x00000015090a7220 */ /* 0x042fe20000400000 */
[----:B--2---:R-:W-:Y:S01]  /*46190*/  FMUL R5, R9, R20 ;  /* 0x0000001409057220 */ /* 0x004fe20000400000 */
[----:B----4-:R-:W-:-:S03]  /*461a0*/  FFMA2 R6, R16.F32x2.HI_LO, R8.F32x2.HI_LO, R6.F32x2.HI_LO ;  /* 0x0000000810067249 */ /* 0x010fc60000000006 */
[----:B------:R1:W-:Y:S04]  /*461b0*/  STL [R1+0x39c], R10 ;  /* 0x00039c0a01007387 */ /* 0x0003e80000100800 */
[----:B------:R3:W-:Y:S04]  /*461c0*/  STL [R1+0x3e8], R5 ;  /* 0x0003e80501007387 */ /* 0x0007e80000100800 */
[----:B------:R-:W-:Y:S01]  /*461d0*/  STL [R1+0x3ec], R19 ;  /* 0x0003ec1301007387 */ /* 0x000fe20000100800 */
[C---:B-1----:R-:W-:Y:S01]  /*461e0*/  FMUL R10, R9.reuse, R18 ;  /* 0x00000012090a7220 */ /* 0x042fe20000400000 */
[----:B---3--:R-:W-:-:S02]  /*461f0*/  FMUL R5, R9, R13 ;  /* 0x0000000d09057220 */ /* 0x008fc40000400000 */
[----:B------:R1:W2:Y:S04]  /*46200*/  LDG.E.U16 R18, desc[UR10][R2.64] ;  /* 0x0000000a02127981 */ /* 0x0002a8000c1e1500 */
[----:B------:R3:W-:Y:S04]  /*46210*/  STL [R1+0x418], R10 ;  /* 0x0004180a01007387 */ /* 0x0007e80000100800 */
[----:B------:R4:W-:Y:S04]  /*46220*/  STL [R1+0x41c], R5 ;  /* 0x00041c0501007387 */ /* 0x0009e80000100800 */
[----:B------:R5:W-:Y:S04]  /*46230*/  STL.64 [R1+0x6e0], R6 ;  /* 0x0006e00601007387 */ /* 0x000be80000100a00 */
[----:B------:R-:W2:Y:S04]  /*46240*/  LDL.LU R29, [R1+0x95c] ;  /* 0x00095c00011d7983 */ /* 0x000ea80000300800 */
[----:B------:R-:W2:Y:S04]  /*46250*/  LDL R25, [R1+0x8e8] ;  /* 0x0008e80001197983 */ /* 0x000ea80000100800 */
[----:B------:R-:W2:Y:S04]  /*46260*/  LDL.LU R24, [R1+0x630] ;  /* 0x0006300001187983 */ /* 0x000ea80000300800 */
[----:B---3--:R-:W3:Y:S04]  /*46270*/  LDL.LU R10, [R1+0x634] ;  /* 0x00063400010a7983 */ /* 0x008ee80000300800 */
[----:B----4-:R-:W4:Y:S04]  /*46280*/  LDL.LU R5, [R1+0x620] ;  /* 0x0006200001057983 */ /* 0x010f280000300800 */
[----:B------:R-:W3:Y:S04]  /*46290*/  LDL.LU R28, [R1+0x624] ;  /* 0x00062400011c7983 */ /* 0x000ee80000300800 */
[----:B-----5:R-:W5:Y:S04]  /*462a0*/  LDL.LU R7, [R1+0x610] ;  /* 0x0006100001077983 */ /* 0x020f680000300800 */
[----:B------:R-:W4:Y:S01]  /*462b0*/  LDL.LU R6, [R1+0x614] ;  /* 0x0006140001067983 */ /* 0x000f220000300800 */
[----:B-1----:R-:W-:-:S03]  /*462c0*/  FMUL R2, R12, 1.4426950216293334961 ;  /* 0x3fb8aa3b0c027820 */ /* 0x002fc60000400000 */
[----:B------:R-:W4:Y:S01]  /*462d0*/  LDL.LU R23, [R1+0x600] ;  /* 0x0006000001177983 */ /* 0x000f220000300800 */
[----:B------:R-:W-:-:S03]  /*462e0*/  IMAD.WIDE R12, R0, 0x2, R14 ;  /* 0x00000002000c7825 */ /* 0x000fc600078e020e */
[----:B------:R-:W5:Y:S04]  /*462f0*/  LDL.LU R22, [R1+0x604] ;  /* 0x0006040001167983 */ /* 0x000f680000300800 */
[----:B------:R-:W5:Y:S04]  /*46300*/  LDL.LU R15, [R1+0x638] ;  /* 0x00063800010f7983 */ /* 0x000f680000300800 */
[----:B------:R-:W5:Y:S04]  /*46310*/  LDL.LU R14, [R1+0x63c] ;  /* 0x00063c00010e7983 */ /* 0x000f680000300800 */
[----:B------:R-:W5:Y:S04]  /*46320*/  LDL.LU R21, [R1+0x628] ;  /* 0x0006280001157983 */ /* 0x000f680000300800 */
[----:B------:R-:W5:Y:S04]  /*46330*/  LDL.LU R20, [R1+0x62c] ;  /* 0x00062c0001147983 */ /* 0x000f680000300800 */
[----:B------:R-:W5:Y:S01]  /*46340*/  LDL.LU R19, [R1+0x618] ;  /* 0x0006180001137983 */ /* 0x000f620000300800 */
[----:B------:R-:W-:-:S03]  /*46350*/  FADD R3, -R27, R26 ;  /* 0x0000001a1b037221 */ /* 0x000fc60000000100 */
[----:B--2---:R1:W-:Y:S01]  /*46360*/  STL [R1+0x440], R18 ;  /* 0x0004401201007387 */ /* 0x0043e20000100800 */
[----:B------:R-:W-:-:S03]  /*46370*/  FMUL R24, R4, R24 ;  /* 0x0000001804187220 */ /* 0x000fc60000400000 */
[----:B-1----:R-:W2:Y:S04]  /*46380*/  LDL.LU R18, [R1+0x61c] ;  /* 0x00061c0001127983 */ /* 0x002ea80000300800 */
[----:B------:R-:W2:Y:S04]  /*46390*/  LDL.LU R9, [R1+0x608] ;  /* 0x0006080001097983 */ /* 0x000ea80000300800 */
[----:B------:R-:W2:Y:S04]  /*463a0*/  LDL.LU R8, [R1+0x60c] ;  /* 0x00060c0001087983 */ /* 0x000ea80000300800 */
[----:B------:R-:W0:Y:S01]  /*463b0*/  LDL.LU.64 R16, [R1+0x6d8] ;  /* 0x0006d80001107983 */ /* 0x000e220000300a00 */
[----:B---3--:R-:W-:-:S03]  /*463c0*/  FMUL R10, R4, R10 ;  /* 0x0000000a040a7220 */ /* 0x008fc60000400000 */
[----:B------:R-:W3:Y:S04]  /*463d0*/  LDL.LU R26, [R1+0x960] ;  /* 0x00096000011a7983 */ /* 0x000ee80000300800 */
[----:B------:R-:W3:Y:S01]  /*463e0*/  LDL R27, [R1+0x8e4] ;  /* 0x0008e400011b7983 */ /* 0x000ee20000100800 */
[----:B----4-:R-:W-:-:S03]  /*463f0*/  FMUL R5, R4, R5 ;  /* 0x0000000504057220 */ /* 0x010fc60000400000 */
[----:B------:R1:W-:Y:S04]  /*46400*/  STL [R1+0x3b0], R24 ;  /* 0x0003b01801007387 */ /* 0x0003e80000100800 */
[----:B-1----:R-:W4:Y:S04]  /*46410*/  LDL.LU R24, [R1+0x2edc] ;  /* 0x002edc0001187983 */ /* 0x002f280000300800 */
[----:B------:R1:W-:Y:S04]  /*46420*/  STL [R1+0x3b4], R10 ;  /* 0x0003b40a01007387 */ /* 0x0003e80000100800 */
[----:B-1----:R-:W0:Y:S04]  /*46430*/  LDL.LU R10, [R1+0x2ed8] ;  /* 0x002ed800010a7983 */ /* 0x002e280000300800 */
[----:B------:R1:W-:Y:S04]  /*46440*/  STL [R1+0x3d0], R5 ;  /* 0x0003d00501007387 */ /* 0x0003e80000100800 */
[----:B-1----:R-:W2:Y:S01]  /*46450*/  LDL.LU R5, [R1+0x2ed4] ;  /* 0x002ed40001057983 */ /* 0x002ea20000300800 */
[C---:B------:R-:W-:Y:S01]  /*46460*/  FMUL R28, R4.reuse, R28 ;  /* 0x0000001c041c7220 */ /* 0x040fe20000400000 */
[C---:B-----5:R-:W-:Y:S01]  /*46470*/  FMUL R7, R4.reuse, R7 ;  /* 0x0000000704077220 */ /* 0x060fe20000400000 */
[----:B------:R-:W-:-:S03]  /*46480*/  FMUL R23, R4, R23 ;  /* 0x0000001704177220 */ /* 0x000fc60000400000 */
[----:B------:R1:W-:Y:S01]  /*46490*/  STL [R1+0x3d4], R28 ;  /* 0x0003d41c01007387 */ /* 0x0003e20000100800 */
[----:B------:R-:W-:-:S03]  /*464a0*/  FMUL R22, R4, R22 ;  /* 0x0000001604167220 */ /* 0x000fc60000400000 */
[----:B------:R-:W-:Y:S01]  /*464b0*/  STL [R1+0x400], R7 ;  /* 0x0004000701007387 */ /* 0x000fe20000100800 */
[----:B-1----:R-:W-:-:S05]  /*464c0*/  FMUL R28, R4, R6 ;  /* 0x00000006041c7220 */ /* 0x002fca0000400000 */
[----:B------:R-:W-:Y:S04]  /*464d0*/  STL [R1+0x404], R28 ;  /* 0x0004041c01007387 */ /* 0x000fe80000100800 */
[----:B------:R-:W-:Y:S04]  /*464e0*/  STL [R1+0x420], R23 ;  /* 0x0004201701007387 */ /* 0x000fe80000100800 */
[----:B------:R1:W-:Y:S04]  /*464f0*/  STL [R1+0x424], R22 ;  /* 0x0004241601007387 */ /* 0x0003e80000100800 */
[----:B-1----:R-:W5:Y:S04]  /*46500*/  LDL.64 R22, [R1+0xfb0] ;  /* 0x000fb00001167983 */ /* 0x002f680000100a00 */
[----:B----4-:R-:W-:Y:S04]  /*46510*/  LDS R6, [R24+UR7+0x43000] ;  /* 0x0430000718067984 */ /* 0x010fe80008000800 */
[----:B------:R-:W1:Y:S01]  /*46520*/  LDS R7, [R24+UR7+0x43200] ;  /* 0x0432000718077984 */ /* 0x000e620008000800 */
[C---:B--2---:R-:W-:Y:S01]  /*46530*/  FMUL R15, R5.reuse, R15 ;  /* 0x0000000f050f7220 */ /* 0x044fe20000400000 */
[C---:B------:R-:W-:Y:S01]  /*46540*/  FMUL R28, R5.reuse, R14 ;  /* 0x0000000e051c7220 */ /* 0x040fe20000400000 */
[----:B------:R-:W-:-:S03]  /*46550*/  FMUL R21, R5, R21 ;  /* 0x0000001505157220 */ /* 0x000fc60000400000 */
[----:B------:R2:W-:Y:S04]  /*46560*/  STL [R1+0x3b8], R15 ;  /* 0x0003b80f01007387 */ /* 0x0005e80000100800 */
[----:B--2---:R-:W2:Y:S04]  /*46570*/  LDL.64 R14, [R1+0xfa8] ;  /* 0x000fa800010e7983 */ /* 0x004ea80000100a00 */
[----:B------:R4:W-:Y:S04]  /*46580*/  STL [R1+0x3bc], R28 ;  /* 0x0003bc1c01007387 */ /* 0x0009e80000100800 */
[----:B------:R0:W-:Y:S01]  /*46590*/  STL [R1+0x3d8], R21 ;  /* 0x0003d81501007387 */ /* 0x0001e20000100800 */
[----:B----4-:R-:W-:-:S03]  /*465a0*/  FMUL R28, R5, R20 ;  /* 0x00000014051c7220 */ /* 0x010fc60000400000 */
[----:B0-----:R-:W4:Y:S04]  /*465b0*/  LDL.64 R20, [R1+0xfa0] ;  /* 0x000fa00001147983 */ /* 0x001f280000100a00 */
[----:B------:R0:W-:Y:S01]  /*465c0*/  STL [R1+0x3dc], R28 ;  /* 0x0003dc1c01007387 */ /* 0x0001e20000100800 */
[C---:B------:R-:W-:Y:S01]  /*465d0*/  FMUL R9, R5.reuse, R9 ;  /* 0x0000000905097220 */ /* 0x040fe20000400000 */
[C---:B0-----:R-:W-:Y:S01]  /*465e0*/  FMUL R28, R5.reuse, R19 ;  /* 0x00000013051c7220 */ /* 0x041fe20000400000 */
[C---:B------:R-:W-:Y:S01]  /*465f0*/  FMUL R19, R5.reuse, R18 ;  /* 0x0000001205137220 */ /* 0x040fe20000400000 */
[----:B------:R-:W-:Y:S01]  /*46600*/  FMUL R18, R5, R8 ;  /* 0x0000000805127220 */ /* 0x000fe20000400000 */
[----:B------:R-:W-:Y:S01]  /*46610*/  FFMA2 R4, R16.F32x2.HI_LO, R4.F32x2.HI_LO, R10.F32x2.HI_LO ;  /* 0x0000000410047249 */ /* 0x000fe2000000000a */
[----:B------:R-:W-:Y:S04]  /*46620*/  LDS R8, [R24+UR7+0x43400] ;  /* 0x0434000718087984 */ /* 0x000fe80008000800 */
[----:B------:R-:W-:Y:S04]  /*46630*/  STL [R1+0x408], R28 ;  /* 0x0004081c01007387 */ /* 0x000fe80000100800 */
[----:B------:R-:W-:Y:S04]  /*46640*/  STL [R1+0x40c], R19 ;  /* 0x00040c1301007387 */ /* 0x000fe80000100800 */
[----:B------:R-:W-:Y:S04]  /*46650*/  STL [R1+0x428], R9 ;  /* 0x0004280901007387 */ /* 0x000fe80000100800 */
[----:B------:R0:W-:Y:S04]  /*46660*/  STL [R1+0x42c], R18 ;  /* 0x00042c1201007387 */ /* 0x0001e80000100800 */
[----:B------:R-:W-:Y:S04]  /*46670*/  STL.64 [R1+0x6d8], R4 ;  /* 0x0006d80401007387 */ /* 0x000fe80000100a00 */
[----:B------:R-:W4:Y:S04]  /*46680*/  LDL.64 R16, [R1+0xf90] ;  /* 0x000f900001107983 */ /* 0x000f280000100a00 */
[----:B------:R1:W2:Y:S04]  /*46690*/  LDS R9, [R24+UR7+0x43600] ;  /* 0x0436000718097984 */ /* 0x0002a80008000800 */
[----:B0-----:R-:W4:Y:S04]  /*466a0*/  LDL.64 R18, [R1+0xf98] ;  /* 0x000f980001127983 */ /* 0x001f280000100a00 */
[----:B-1----:R0:W4:Y:S01]  /*466b0*/  LDG.E.U16 R24, desc[UR10][R12.64] ;  /* 0x0000000a0c187981 */ /* 0x002122000c1e1500 */
[----:B-----5:R-:W-:-:S05]  /*466c0*/  IMAD.WIDE R4, R0, 0x2, R22 ;  /* 0x0000000200047825 */ /* 0x020fca00078e0216 */
[----:B------:R3:W5:Y:S01]  /*466d0*/  LDG.E.U16 R23, desc[UR10][R4.64] ;  /* 0x0000000a04177981 */ /* 0x000762000c1e1500 */
[----:B0-----:R-:W-:-:S03]  /*466e0*/  FADD R12, -R25, R29 ;  /* 0x0000001d190c7221 */ /* 0x001fc60000000100 */
[----:B------:R-:W5:Y:S01]  /*466f0*/  LDL.64 R28, [R1+0xf88] ;  /* 0x000f8800011c7983 */ /* 0x000f620000100a00 */
[----:B---3--:R-:W-:Y:S01]  /*46700*/  FADD R4, -R27, R26 ;  /* 0x0000001a1b047221 */ /* 0x008fe20000000100 */
[----:B--2---:R-:W-:-:S04]  /*46710*/  IMAD.WIDE R10, R0, 0x2, R14 ;  /* 0x00000002000a7825 */ /* 0x004fc800078e020e */
[----:B------:R-:W-:Y:S01]  /*46720*/  FMUL R14, R12, 1.4426950216293334961 ;  /* 0x3fb8aa3b0c0e7820 */ /* 0x000fe20000400000 */
[----:B------:R-:W2:Y:S01]  /*46730*/  LDG.E.U16 R27, desc[UR10][R10.64] ;  /* 0x0000000a0a1b7981 */ /* 0x000ea2000c1e1500 */
[----:B----4-:R-:W-:Y:S02]  /*46740*/  IMAD.WIDE R12, R0, 0x2, R20 ;  /* 0x00000002000c7825 */ /* 0x010fe400078e0214 */
[----:B------:R0:W1:Y:S01]  /*46750*/  MUFU.EX2 R26, R14 ;  /* 0x0000000e001a7308 */ /* 0x0000620000000800 */
[----:B------:R-:W3:Y:S04]  /*46760*/  LDL.64 R20, [R1+0xf80] ;  /* 0x000f800001147983 */ /* 0x000ee80000100a00 */
[----:B------:R4:W3:Y:S04]  /*46770*/  LDG.E.U16 R13, desc[UR10][R12.64] ;  /* 0x0000000a0c0d7981 */ /* 0x0008e8000c1e1500 */
[----:B0-----:R-:W3:Y:S01]  /*46780*/  LDL.64 R14, [R1+0xf78] ;  /* 0x000f7800010e7983 */ /* 0x001ee20000100a00 */
[----:B----4-:R-:W-:Y:S01]  /*46790*/  FMUL R12, R4, 1.4426950216293334961 ;  /* 0x3fb8aa3b040c7820 */ /* 0x010fe20000400000 */
[----:B------:R-:W-:-:S04]  /*467a0*/  IMAD.WIDE R10, R0, 0x2, R16 ;  /* 0x00000002000a7825 */ /* 0x000fc800078e0210 */
[----:B------:R-:W-:-:S06]  /*467b0*/  IMAD.WIDE R4, R0, 0x2, R18 ;  /* 0x0000000200047825 */ /* 0x000fcc00078e0212 */
[----:B------:R-:W4:Y:S04]  /*467c0*/  LDG.E.U16 R4, desc[UR10][R4.64] ;  /* 0x0000000a04047981 */ /* 0x000f28000c1e1500 */
[----:B-1----:R-:W-:Y:S04]  /*467d0*/  STL [R1+0x1f8], R26 ;  /* 0x0001f81a01007387 */ /* 0x002fe80000100800 */
[----:B------:R0:W-:Y:S04]  /*467e0*/  STL [R1+0x43c], R24 ;  /* 0x00043c1801007387 */ /* 0x0001e80000100800 */
[----:B------:R-:W4:Y:S04]  /*467f0*/  LDG.E.U16 R5, desc[UR10][R10.64] ;  /* 0x0000000a0a057981 */ /* 0x000f28000c1e1500 */
[----:B0-----:R-:W4:Y:S04]  /*46800*/  LDL.LU.64 R24, [R1+0x6c8] ;  /* 0x0006c80001187983 */ /* 0x001f280000300a00 */
[----:B-----5:R0:W-:Y:S04]  /*46810*/  STL [R1+0x438], R23 ;  /* 0x0004381701007387 */ /* 0x0201e80000100800 */
[----:B------:R-:W5:Y:S04]  /*46820*/  LDL.64 R18, [R1+0xf68] ;  /* 0x000f680001127983 */ /* 0x000f680000100a00 */
[----:B0-----:R-:W5:Y:S04]  /*46830*/  LDL.64 R22, [R1+0xf70] ;  /* 0x000f700001167983 */ /* 0x001f680000100a00 */
[----:B--2---:R0:W-:Y:S02]  /*46840*/  STL [R1+0x434], R27 ;  /* 0x0004341b01007387 */ /* 0x0041e40000100800 */
[----:B0-----:R0:W1:Y:S02]  /*46850*/  MUFU.EX2 R27, R12 ;  /* 0x0000000c001b7308 */ /* 0x0010640000000800 */
[----:B---3--:R0:W-:Y:S04]  /*46860*/  STL [R1+0x430], R13 ;  /* 0x0004300d01007387 */ /* 0x0081e80000100800 */
[----:B0-----:R-:W2:Y:S01]  /*46870*/  LDL.LU.64 R12, [R1+0x6d0] ;  /* 0x0006d000010c7983 */ /* 0x001ea20000300a00 */
[----:B------:R-:W-:Y:S01]  /*46880*/  FMUL R3, R3, 1.4426950216293334961 ;  /* 0x3fb8aa3b03037820 */ /* 0x000fe20000400000 */
[----:B------:R-:W-:Y:S08]  /*46890*/  MUFU.EX2 R2, R2 ;  /* 0x0000000200027308 */ /* 0x000ff00000000800 */
[----:B------:R-:W2:Y:S01]  /*468a0*/  MUFU.EX2 R3, R3 ;  /* 0x0000000300037308 */ /* 0x000ea20000000800 */
[----:B------:R-:W3:Y:S04]  /*468b0*/  LDL.64 R16, [R1+0xf60] ;  /* 0x000f600001107983 */ /* 0x000ee80000100a00 */
[----:B-1----:R-:W-:Y:S04]  /*468c0*/  STL [R1+0x1fc], R27 ;  /* 0x0001fc1b01007387 */ /* 0x002fe80000100800 */
[----:B----4-:R-:W-:Y:S04]  /*468d0*/  STL [R1+0x308], R5 ;  /* 0x0003080501007387 */ /* 0x010fe80000100800 */
[----:B------:R0:W-:Y:S02]  /*468e0*/  STL [R1+0x30c], R4 ;  /* 0x00030c0401007387 */ /* 0x0001e40000100800 */
[----:B0-----:R-:W-:-:S06]  /*468f0*/  IMAD.WIDE R4, R0, 0x2, R28 ;  /* 0x0000000200047825 */ /* 0x001fcc00078e021c */
[----:B------:R-:W4:Y:S01]  /*46900*/  LDG.E.U16 R5, desc[UR10][R4.64] ;  /* 0x0000000a04057981 */ /* 0x000f22000c1e1500 */
[----:B--2---:R-:W-:-:S05]  /*46910*/  FFMA2 R10, R12.F32x2.HI_LO, R2.F32x2.HI_LO, R6.F32x2.HI_LO ;  /* 0x000000020c0a7249 */ /* 0x004fca0000000006 */
[----:B------:R0:W-:Y:S04]  /*46920*/  STL.64 [R1+0x6d0], R10 ;  /* 0x0006d00a01007387 */ /* 0x0001e80000100a00 */
[----:B------:R-:W2:Y:S01]  /*46930*/  LDL.64 R12, [R1+0xf58] ;  /* 0x000f5800010c7983 */ /* 0x000ea20000100a00 */
[----:B------:R-:W-:-:S03]  /*46940*/  IMAD.WIDE R6, R0, 0x2, R20 ;  /* 0x0000000200067825 */ /* 0x000fc600078e0214 */
[----:B------:R-:W2:Y:S04]  /*46950*/  LDL.64 R20, [R1+0xf48] ;  /* 0x000f480001147983 */ /* 0x000ea80000100a00 */
[----:B------:R1:W2:Y:S01]  /*46960*/  LDG.E.U16 R28, desc[UR10][R6.64] ;  /* 0x0000000a061c7981 */ /* 0x0002a2000c1e1500 */
[----:B0-----:R-:W-:-:S03]  /*46970*/  IMAD.WIDE R10, R0, 0x2, R14 ;  /* 0x00000002000a7825 */ /* 0x001fc600078e020e */
[----:B------:R-:W2:Y:S01]  /*46980*/  LDL.64 R14, [R1+0xf50] ;  /* 0x000f5000010e7983 */ /* 0x000ea20000100a00 */
[----:B-1----:R-:W-:-:S03]  /*46990*/  FFMA2 R6, R24.F32x2.HI_LO, R26.F32x2.HI_LO, R8.F32x2.HI_LO ;  /* 0x0000001a18067249 */ /* 0x002fc60000000008 */
[----:B------:R-:W2:Y:S01]  /*469a0*/  LDG.E.U16 R29, desc[UR10][R10.64] ;  /* 0x0000000a0a1d7981 */ /* 0x000ea2000c1e1500 */
[----:B---3--:R-:W-:-:S05]  /*469b0*/  IMAD.WIDE R8, R0, 0x2, R16 ;  /* 0x0000000200087825 */ /* 0x008fca00078e0210 */
[----:B------:R-:W3:Y:S04]  /*469c0*/  LDG.E.U16 R25, desc[UR10][R8.64] ;  /* 0x0000000a08197981 */ /* 0x000ee8000c1e1500 */
[----:B----4-:R5:W-:Y:S04]  /*469d0*/  STL [R1+0x304], R5 ;  /* 0x0003040501007387 */ /* 0x010be80000100800 */
[----:B------:R-:W4:Y:S04]  /*469e0*/  LDL.64 R10, [R1+0xf40] ;  /* 0x000f4000010a7983 */ /* 0x000f280000100a00 */
[----:B------:R0:W-:Y:S04]  /*469f0*/  STL.64 [R1+0x6c8], R6 ;  /* 0x0006c80601007387 */ /* 0x0001e80000100a00 */
[----:B------:R-:W3:Y:S01]  /*46a00*/  LDL.64 R16, [R1+0xf30] ;  /* 0x000f300001107983 */ /* 0x000ee20000100a00 */
[----:B-----5:R-:W-:-:S04]  /*46a10*/  IMAD.WIDE R4, R0, 0x2, R22 ;  /* 0x0000000200047825 */ /* 0x020fc800078e0216 */
[C---:B0-----:R-:W-:Y:S01]  /*46a20*/  IMAD.WIDE R6, R0.reuse, 0x2, R18 ;  /* 0x0000000200067825 */ /* 0x041fe200078e0212 */
[----:B------:R2:W5:Y:S04]  /*46a30*/  LDG.E.U16 R26, desc[UR10][R4.64] ;  /* 0x0000000a041a7981 */ /* 0x000568000c1e1500 */
[----:B------:R-:W5:Y:S04]  /*46a40*/  LDL.64 R18, [R1+0xf38] ;  /* 0x000f380001127983 */ /* 0x000f680000100a00 */
[----:B------:R0:W5:Y:S01]  /*46a50*/  LDG.E.U16 R24, desc[UR10][R6.64] ;  /* 0x0000000a06187981 */ /* 0x000162000c1e1500 */
[----:B--2---:R-:W-:-:S03]  /*46a60*/  IMAD.WIDE R4, R0, 0x2, R12 ;  /* 0x0000000200047825 */ /* 0x004fc600078e020c */
[----:B------:R-:W2:Y:S01]  /*46a70*/  LDL.64 R12, [R1+0xf28] ;  /* 0x000f2800010c7983 */ /* 0x000ea20000100a00 */
[----:B------:R-:W-:-:S03]  /*46a80*/  IMAD.WIDE R8, R0, 0x2, R20 ;  /* 0x0000000200087825 */ /* 0x000fc600078e0214 */
[----:B------:R-:W2:Y:S04]  /*46a90*/  LDL.64 R20, [R1+0xf18] ;  /* 0x000f180001147983 */ /* 0x000ea80000100a00 */
[----:B------:R4:W2:Y:S01]  /*46aa0*/  LDG.E.U16 R22, desc[UR10][R4.64] ;  /* 0x0000000a04167981 */ /* 0x0008a2000c1e1500 */
[----:B0-----:R-:W-:-:S03]  /*46ab0*/  IMAD.WIDE R6, R0, 0x2, R14 ;  /* 0x0000000200067825 */ /* 0x001fc600078e020e */
[----:B------:R-:W2:Y:S04]  /*46ac0*/  LDL.64 R14, [R1+0xf20] ;  /* 0x000f2000010e7983 */ /* 0x000ea80000100a00 */
[----:B------:R-:W2:Y:S04]  /*46ad0*/  LDG.E.U16 R23, desc[UR10][R6.64] ;  /* 0x0000000a06177981 */ /* 0x000ea8000c1e1500 */
[----:B------:R0:W-:Y:S04]  /*46ae0*/  STL [R1+0x300], R28 ;  /* 0x0003001c01007387 */ /* 0x0001e80000100800 */
[----:B0-----:R3:W2:Y:S01]  /*46af0*/  LDG.E.U16 R28, desc[UR10][R8.64] ;  /* 0x0000000a081c7981 */ /* 0x0016a2000c1e1500 */
[----:B----4-:R-:W-:-:S04]  /*46b00*/  IMAD.WIDE R4, R0, 0x2, R10 ;  /* 0x0000000200047825 */ /* 0x010fc800078e020a */
[C---:B---3--:R-:W-:Y:S01]  /*46b10*/  IMAD.WIDE R8, R0.reuse, 0x2, R16 ;  /* 0x0000000200087825 */ /* 0x048fe200078e0210 */
[----:B------:R-:W3:Y:S04]  /*46b20*/  LDL.64 R10, [R1+0xf10] ;  /* 0x000f1000010a7983 */ /* 0x000ee80000100a00 */
[----:B------:R-:W4:Y:S01]  /*46b30*/  LDL.64 R16, [R1+0xf00] ;  /* 0x000f000001107983 */ /* 0x000f220000100a00 */
[----:B-----5:R-:W-:-:S03]  /*46b40*/  IMAD.WIDE R6, R0, 0x2, R18 ;  /* 0x0000000200067825 */ /* 0x020fc600078e0212 */
[----:B------:R-:W5:Y:S04]  /*46b50*/  LDL.64 R18, [R1+0xf08] ;  /* 0x000f080001127983 */ /* 0x000f680000100a00 */
[----:B------:R0:W-:Y:S04]  /*46b60*/  STL [R1+0x2dc], R29 ;  /* 0x0002dc1d01007387 */ /* 0x0001e80000100800 */
[----:B------:R1:W-:Y:S04]  /*46b70*/  STL [R1+0x2d8], R26 ;  /* 0x0002d81a01007387 */ /* 0x0003e80000100800 */
[----:B------:R-:W5:Y:S04]  /*46b80*/  LDG.E.U16 R27, desc[UR10][R6.64] ;  /* 0x0000000a061b7981 */ /* 0x000f68000c1e1500 */
[----:B0-----:R2:W5:Y:S04]  /*46b90*/  LDG.E.U16 R29, desc[UR10][R4.64] ;  /* 0x0000000a041d7981 */ /* 0x001568000c1e1500 */
[----:B-1----:R0:W5:Y:S01]  /*46ba0*/  LDG.E.U16 R26, desc[UR10][R8.64] ;  /* 0x0000000a081a7981 */ /* 0x002162000c1e1500 */
[----:B--2---:R-:W-:-:S03]  /*46bb0*/  IMAD.WIDE R4, R0, 0x2, R12 ;  /* 0x0000000200047825 */ /* 0x004fc600078e020c */
[----:B------:R-:W2:Y:S01]  /*46bc0*/  LDL.64 R12, [R1+0xef8] ;  /* 0x000ef800010c7983 */ /* 0x000ea20000100a00 */
[----:B0-----:R-:W-:-:S03]  /*46bd0*/  IMAD.WIDE R8, R0, 0x2, R20 ;  /* 0x0000000200087825 */ /* 0x001fc600078e0214 */
[----:B------:R-:W2:Y:S01]  /*46be0*/  LDL.64 R20, [R1+0xee8] ;  /* 0x000ee80001147983 */ /* 0x000ea20000100a00 */
[----:B------:R-:W-:-:S03]  /*46bf0*/  IMAD.WIDE R6, R0, 0x2, R14 ;  /* 0x0000000200067825 */ /* 0x000fc600078e020e */
[----:B------:R-:W2:Y:S04]  /*46c00*/  LDL.64 R14, [R1+0xef0] ;  /* 0x000ef000010e7983 */ /* 0x000ea80000100a00 */
[----:B------:R0:W-:Y:S04]  /*46c10*/  STL [R1+0x2d4], R24 ;  /* 0x0002d41801007387 */ /* 0x0001e80000100800 */
[----:B------:R1:W-:Y:S04]  /*46c20*/  STL [R1+0x2d0], R25 ;  /* 0x0002d01901007387 */ /* 0x0003e80000100800 */
[----:B------:R1:W-:Y:S04]  /*46c30*/  STL [R1+0x28c], R22 ;  /* 0x00028c1601007387 */ /* 0x0003e80000100800 */
[----:B0-----:R3:W2:Y:S04]  /*46c40*/  LDG.E.U16 R24, desc[UR10][R4.64] ;  /* 0x0000000a04187981 */ /* 0x0016a8000c1e1500 */
[----:B-1----:R-:W2:Y:S04]  /*46c50*/  LDG.E.U16 R25, desc[UR10][R6.64] ;  /* 0x0000000a06197981 */ /* 0x002ea8000c1e1500 */
[----:B------:R4:W2:Y:S01]  /*46c60*/  LDG.E.U16 R22, desc[UR10][R8.64] ;  /* 0x0000000a08167981 */ /* 0x0008a2000c1e1500 */
[----:B---3--:R-:W-:-:S04]  /*46c70*/  IMAD.WIDE R4, R0, 0x2, R10 ;  /* 0x0000000200047825 */ /* 0x008fc800078e020a */
[C---:B----4-:R-:W-:Y:S01]  /*46c80*/  IMAD.WIDE R8, R0.reuse, 0x2, R16 ;  /* 0x0000000200087825 */ /* 0x050fe200078e0210 */
[----:B------:R-:W3:Y:S04]  /*46c90*/  LDL.64 R10, [R1+0xee0] ;  /* 0x000ee000010a7983 */ /* 0x000ee80000100a00 */
[----:B------:R-:W4:Y:S01]  /*46ca0*/  LDL.64 R16, [R1+0xed0] ;  /* 0x000ed00001107983 */ /* 0x000f220000100a00 */
[----:B-----5:R-:W-:-:S03]  /*46cb0*/  IMAD.WIDE R6, R0, 0x2, R18 ;  /* 0x0000000200067825 */ /* 0x020fc600078e0212 */
[----:B------:R-:W5:Y:S04]  /*46cc0*/  LDL.64 R18, [R1+0xed8] ;  /* 0x000ed80001127983 */ /* 0x000f680000100a00 */
[----:B------:R0:W-:Y:S04]  /*46cd0*/  STL [R1+0x288], R23 ;  /* 0x0002881701007387 */ /* 0x0001e80000100800 */
[----:B------:R1:W-:Y:S04]  /*46ce0*/  STL [R1+0x27c], R28 ;  /* 0x00027c1c01007387 */ /* 0x0003e80000100800 */
[----:B0-----:R2:W4:Y:S04]  /*46cf0*/  LDG.E.U16 R23, desc[UR10][R4.64] ;  /* 0x0000000a04177981 */ /* 0x001528000c1e1500 */
[----:B-1----:R-:W4:Y:S04]  /*46d00*/  LDG.E.U16 R28, desc[UR10][R6.64] ;  /* 0x0000000a061c7981 */ /* 0x002f28000c1e1500 */
[----:B------:R0:W-:Y:S04]  /*46d10*/  STL [R1+0x278], R29 ;  /* 0x0002781d01007387 */ /* 0x0001e80000100800 */
[----:B0-----:R0:W4:Y:S01]  /*46d20*/  LDG.E.U16 R29, desc[UR10][R8.64] ;  /* 0x0000000a081d7981 */ /* 0x001122000c1e1500 */
[----:B--2---:R-:W-:-:S03]  /*46d30*/  IMAD.WIDE R4, R0, 0x2, R12 ;  /* 0x0000000200047825 */ /* 0x004fc600078e020c */
[----:B------:R-:W2:Y:S01]  /*46d40*/  LDL.64 R12, [R1+0xec8] ;  /* 0x000ec800010c7983 */ /* 0x000ea20000100a00 */
[----:B0-----:R-:W-:-:S04]  /*46d50*/  IMAD.WIDE R8, R0, 0x2, R20 ;  /* 0x0000000200087825 */ /* 0x001fc800078e0214 */
[C---:B------:R-:W-:Y:S02]  /*46d60*/  IMAD.WIDE R6, R0.reuse, 0x2, R14 ;  /* 0x0000000200067825 */ /* 0x040fe400078e020e */
[----:B------:R-:W2:Y:S04]  /*46d70*/  LDL.64 R14, [R1+0xec0] ;  /* 0x000ec000010e7983 */ /* 0x000ea80000100a00 */
[----:B------:R0:W-:Y:S04]  /*46d80*/  STL [R1+0x26c], R27 ;  /* 0x00026c1b01007387 */ /* 0x0001e80000100800 */
[----:B------:R-:W2:Y:S04]  /*46d90*/  LDL.64 R20, [R1+0xeb8] ;  /* 0x000eb80001147983 */ /* 0x000ea80000100a00 */
[----:B------:R1:W-:Y:S04]  /*46da0*/  STL [R1+0x268], R26 ;  /* 0x0002681a01007387 */ /* 0x0003e80000100800 */
[----:B------:R1:W-:Y:S04]  /*46db0*/  STL [R1+0x25c], R24 ;  /* 0x00025c1801007387 */ /* 0x0003e80000100800 */
[----:B0-----:R3:W2:Y:S04]  /*46dc0*/  LDG.E.U16 R27, desc[UR10][R4.64] ;  /* 0x0000000a041b7981 */ /* 0x0016a8000c1e1500 */
[----:B-1----:R5:W2:Y:S04]  /*46dd0*/  LDG.E.U16 R26, desc[UR10][R6.64] ;  /* 0x0000000a061a7981 */ /* 0x002aa8000c1e1500 */
[----:B------:R-:W2:Y:S01]  /*46de0*/  LDG.E.U16 R24, desc[UR10][R8.64] ;  /* 0x0000000a08187981 */ /* 0x000ea2000c1e1500 */
[----:B---3--:R-:W-:-:S03]  /*46df0*/  IMAD.WIDE R4, R0, 0x2, R10 ;  /* 0x0000000200047825 */ /* 0x008fc600078e020a */
[----:B------:R-:W3:Y:S01]  /*46e00*/  LDL.64 R10, [R1+0xeb0] ;  /* 0x000eb000010a7983 */ /* 0x000ee20000100a00 */
[----:B-----5:R-:W-:-:S03]  /*46e10*/  IMAD.WIDE R6, R0, 0x2, R18 ;  /* 0x0000000200067825 */ /* 0x020fc600078e0212 */
[----:B------:R-:W5:Y:S04]  /*46e20*/  LDL.64 R18, [R1+0xea8] ;  /* 0x000ea80001127983 */ /* 0x000f680000100a00 */
[----:B------:R0:W-:Y:S04]  /*46e30*/  STL [R1+0x258], R25 ;  /* 0x0002581901007387 */ /* 0x0001e80000100800 */
[----:B----4-:R-:W-:Y:S04]  /*46e40*/  STL [R1+0x1ec], R23 ;  /* 0x0001ec1701007387 */ /* 0x010fe80000100800 */
[----:B------:R1:W-:Y:S04]  /*46e50*/  STL [R1+0x254], R22 ;  /* 0x0002541601007387 */ /* 0x0003e80000100800 */
[----:B0-----:R2:W4:Y:S04]  /*46e60*/  LDG.E.U16 R25, desc[UR10][R4.64] ;  /* 0x0000000a04197981 */ /* 0x001528000c1e1500 */
[----:B-1----:R-:W4:Y:S04]  /*46e70*/  LDL.64 R22, [R1+0xea0] ;  /* 0x000ea00001167983 */ /* 0x002f280000100a00 */
[----:B------:R0:W-:Y:S04]  /*46e80*/  STL [R1+0x1e8], R28 ;  /* 0x0001e81c01007387 */ /* 0x0001e80000100800 */
[----:B------:R1:W-:Y:S04]  /*46e90*/  STL [R1+0x1e4], R29 ;  /* 0x0001e41d01007387 */ /* 0x0003e80000100800 */
[----:B0-----:R0:W4:Y:S01]  /*46ea0*/  LDG.E.U16 R28, desc[UR10][R6.64] ;  /* 0x0000000a061c7981 */ /* 0x001122000c1e1500 */
[----:B--2---:R-:W-:-:S03]  /*46eb0*/  IMAD.WIDE R4, R0, 0x2, R12 ;  /* 0x0000000200047825 */ /* 0x004fc600078e020c */
[----:B------:R-:W2:Y:S01]  /*46ec0*/  LDL.64 R12, [R1+0xe98] ;  /* 0x000e9800010c7983 */ /* 0x000ea20000100a00 */
[----:B------:R-:W-:-:S03]  /*46ed0*/  IMAD.WIDE R8, R0, 0x2, R16 ;  /* 0x0000000200087825 */ /* 0x000fc600078e0210 */
[----:B------:R-:W2:Y:S04]  /*46ee0*/  LDL.64 R16, [R1+0xe90] ;  /* 0x000e900001107983 */ /* 0x000ea80000100a00 */
[----:B-1----:R1:W2:Y:S01]  /*46ef0*/  LDG.E.U16 R29, desc[UR10][R8.64] ;  /* 0x0000000a081d7981 */ /* 0x0022a2000c1e1500 */
[----:B0-----:R-:W-:-:S03]  /*46f00*/  IMAD.WIDE R6, R0, 0x2, R14 ;  /* 0x0000000200067825 */ /* 0x001fc600078e020e */
[----:B------:R-:W2:Y:S01]  /*46f10*/  LDL.64 R14, [R1+0xe88] ;  /* 0x000e8800010e7983 */ /* 0x000ea20000100a00 */
[----:B-1----:R-:W-:-:S03]  /*46f20*/  IMAD.WIDE R8, R0, 0x2, R20 ;  /* 0x0000000200087825 */ /* 0x002fc600078e0214 */
[----:B------:R0:W-:Y:S04]  /*46f30*/  STL [R1+0x1e0], R27 ;  /* 0x0001e01b01007387 */ /* 0x0001e80000100800 */
[----:B------:R1:W-:Y:S04]  /*46f40*/  STL [R1+0x1dc], R26 ;  /* 0x0001dc1a01007387 */ /* 0x0003e80000100800 */
[----:B------:R1:W-:Y:S04]  /*46f50*/  STL [R1+0x1d8], R24 ;  /* 0x0001d81801007387 */ /* 0x0003e80000100800 */
[----:B0-----:R3:W2:Y:S04]  /*46f60*/  LDG.E.U16 R27, desc[UR10][R4.64] ;  /* 0x0000000a041b7981 */ /* 0x0016a8000c1e1500 */
[----:B-1----:R5:W2:Y:S04]  /*46f70*/  LDG.E.U16 R26, desc[UR10][R6.64] ;  /* 0x0000000a061a7981 */ /* 0x002aa8000c1e1500 */
[----:B------:R-:W2:Y:S04]  /*46f80*/  LDL.64 R20, [R1+0xe78] ;  /* 0x000e780001147983 */ /* 0x000ea80000100a00 */
[----:B------:R0:W2:Y:S01]  /*46f90*/  LDG.E.U16 R24, desc[UR10][R8.64] ;  /* 0x0000000a08187981 */ /* 0x0000a2000c1e1500 */
[----:B---3--:R-:W-:-:S03]  /*46fa0*/  IMAD.WIDE R4, R0, 0x2, R10 ;  /* 0x0000000200047825 */ /* 0x008fc600078e020a */
[----:B------:R-:W3:Y:S01]  /*46fb0*/  LDL.64 R10, [R1+0xe80] ;  /* 0x000e8000010a7983 */ /* 0x000ee20000100a00 */
[----:B-----5:R-:W-:-:S03]  /*46fc0*/  IMAD.WIDE R6, R0, 0x2, R18 ;  /* 0x0000000200067825 */ /* 0x020fc600078e0212 */
[----:B------:R-:W5:Y:S04]  /*46fd0*/  LDL.64 R18, [R1+0xe70] ;  /* 0x000e700001127983 */ /* 0x000f680000100a00 */
[----:B----4-:R1:W-:Y:S01]  /*46fe0*/  STL [R1+0x1d4], R25 ;  /* 0x0001d41901007387 */ /* 0x0103e20000100800 */
[----:B0-----:R-:W-:-:S03]  /*46ff0*/  IMAD.WIDE R8, R0, 0x2, R22 ;  /* 0x0000000200087825 */ /* 0x001fc600078e0216 */
[----:B-1----:R2:W4:Y:S04]  /*47000*/  LDG.E.U16 R25, desc[UR10][R4.64] ;  /* 0x0000000a04197981 */ /* 0x002528000c1e1500 */
[----:B------:R0:W5:Y:S04]  /*47010*/  LDG.E.U16 R22, desc[UR10][R6.64] ;  /* 0x0000000a06167981 */ /* 0x000168000c1e1500 */
[----:B------:R1:W5:Y:S01]  /*47020*/  LDG.E.U16 R23, desc[UR10][R8.64] ;  /* 0x0000000a08177981 */ /* 0x000362000c1e1500 */
[----:B--2---:R-:W-:-:S03]  /*47030*/  IMAD.WIDE R4, R0, 0x2, R12 ;  /* 0x0000000200047825 */ /* 0x004fc600078e020c */
[----:B------:R-:W2:Y:S04]  /*47040*/  LDL.64 R12, [R1+0xe68] ;  /* 0x000e6800010c7983 */ /* 0x000ea80000100a00 */
[----:B------:R0:W-:Y:S04]  /*47050*/  STL [R1+0x1d0], R28 ;  /* 0x0001d01c01007387 */ /* 0x0001e80000100800 */
[----:B0-----:R3:W2:Y:S01]  /*47060*/  LDG.E.U16 R28, desc[UR10][R4.64] ;  /* 0x0000000a041c7981 */ /* 0x0016a2000c1e1500 */
[----:B------:R-:W-:-:S04]  /*47070*/  IMAD.WIDE R6, R0, 0x2, R16 ;  /* 0x0000000200067825 */ /* 0x000fc800078e0210 */
[C---:B-1----:R-:W-:Y:S01]  /*47080*/  IMAD.WIDE R8, R0.reuse, 0x2, R14 ;  /* 0x0000000200087825 */ /* 0x042fe200078e020e */
[----:B------:R-:W2:Y:S04]  /*47090*/  LDL.64 R16, [R1+0xe60] ;  /* 0x000e600001107983 */ /* 0x000ea80000100a00 */
[----:B------:R-:W2:Y:S04]  /*470a0*/  LDL.64 R14, [R1+0xe58] ;  /* 0x000e5800010e7983 */ /* 0x000ea80000100a00 */
[----:B------:R0:W-:Y:S04]  /*470b0*/  STL [R1+0x1cc], R29 ;  /* 0x0001cc1d01007387 */ /* 0x0001e80000100800 */
[----:B0-----:R0:W2:Y:S04]  /*470c0*/  LDG.E.U16 R29, desc[UR10][R6.64] ;  /* 0x0000000a061d7981 */ /* 0x0010a8000c1e1500 */
[----:B------:R1:W-:Y:S04]  /*470d0*/  STL [R1+0x1c8], R27 ;  /* 0x0001c81b01007387 */ /* 0x0003e80000100800 */
[----:B-1----:R1:W2:Y:S01]  /*470e0*/  LDG.E.U16 R27, desc[UR10][R8.64] ;  /* 0x0000000a081b7981 */ /* 0x0022a2000c1e1500 */
[----:B---3--:R-:W-:-:S03]  /*470f0*/  IMAD.WIDE R4, R0, 0x2, R10 ;  /* 0x0000000200047825 */ /* 0x008fc600078e020a */
[----:B------:R-:W3:Y:S04]  /*47100*/  LDL.64 R10, [R1+0xe50] ;  /* 0x000e5000010a7983 */ /* 0x000ee80000100a00 */
[----:B------:R1:W-:Y:S01]  /*47110*/  STL [R1+0x1c4], R26 ;  /* 0x0001c41a01007387 */ /* 0x0003e20000100800 */
[----:B0-----:R-:W-:-:S03]  /*47120*/  IMAD.WIDE R6, R0, 0x2, R20 ;  /* 0x0000000200067825 */ /* 0x001fc600078e0214 */
[----:B-1----:R0:W3:Y:S04]  /*47130*/  LDG.E.U16 R26, desc[UR10][R4.64] ;  /* 0x0000000a041a7981 */ /* 0x0020e8000c1e1500 */
[----:B----4-:R-:W-:Y:S04]  /*47140*/  STL [R1+0x1bc], R25 ;  /* 0x0001bc1901007387 */ /* 0x010fe80000100800 */
[----:B------:R1:W-:Y:S04]  /*47150*/  STL [R1+0x1c0], R24 ;  /* 0x0001c01801007387 */ /* 0x0003e80000100800 */
[----:B-1----:R-:W4:Y:S04]  /*47160*/  LDL.64 R24, [R1+0xe48] ;  /* 0x000e480001187983 */ /* 0x002f280000100a00 */
[----:B-----5:R-:W-:Y:S04]  /*47170*/  STL [R1+0x1b4], R23 ;  /* 0x0001b41701007387 */ /* 0x020fe80000100800 */
[----:B------:R1:W-:Y:S04]  /*47180*/  STL [R1+0x1b8], R22 ;  /* 0x0001b81601007387 */ /* 0x0003e80000100800 */
[----:B-1----:R-:W5:Y:S04]  /*47190*/  LDL.64 R22, [R1+0xe40] ;  /* 0x000e400001167983 */ /* 0x002f680000100a00 */
[----:B--2---:R1:W-:Y:S04]  /*471a0*/  STL [R1+0x1b0], R28 ;  /* 0x0001b01c01007387 */ /* 0x0043e80000100800 */
[----:B-1----:R1:W2:Y:S01]  /*471b0*/  LDG.E.U16 R28, desc[UR10][R6.64] ;  /* 0x0000000a061c7981 */ /* 0x0022a2000c1e1500 */
[----:B------:R-:W-:-:S04]  /*471c0*/  IMAD.WIDE R8, R0, 0x2, R18 ;  /* 0x0000000200087825 */ /* 0x000fc800078e0212 */
[C---:B0-----:R-:W-:Y:S01]  /*471d0*/  IMAD.WIDE R4, R0.reuse, 0x2, R12 ;  /* 0x0000000200047825 */ /* 0x041fe200078e020c */
[----:B------:R0:W-:Y:S04]  /*471e0*/  STL [R1+0x5c], R29 ;  /* 0x00005c1d01007387 */ /* 0x0001e80000100800 */
[----:B------:R-:W5:Y:S04]  /*471f0*/  LDL.64 R20, [R1+0xe38] ;  /* 0x000e380001147983 */ /* 0x000f680000100a00 */
[----:B------:R-:W5:Y:S01]  /*47200*/  LDL.64 R18, [R1+0xe30] ;  /* 0x000e300001127983 */ /* 0x000f620000100a00 */
[----:B-1----:R-:W-:-:S03]  /*47210*/  IMAD.WIDE R6, R0, 0x2, R16 ;  /* 0x0000000200067825 */ /* 0x002fc600078e0210 */
[----:B------:R-:W5:Y:S04]  /*47220*/  LDL.64 R12, [R1+0xe28] ;  /* 0x000e2800010c7983 */ /* 0x000f680000100a00 */
[----:B0-----:R0:W5:Y:S04]  /*47230*/  LDG.E.U16 R29, desc[UR10][R8.64] ;  /* 0x0000000a081d7981 */ /* 0x001168000c1e1500 */
[----:B------:R1:W-:Y:S04]  /*47240*/  STL [R1+0x58], R27 ;  /* 0x0000581b01007387 */ /* 0x0003e80000100800 */
[----:B-1----:R1:W5:Y:S04]  /*47250*/  LDG.E.U16 R27, desc[UR10][R4.64] ;  /* 0x0000000a041b7981 */ /* 0x002368000c1e1500 */
[----:B---3--:R3:W-:Y:S01]  /*47260*/  STL [R1+0x54], R26 ;  /* 0x0000541a01007387 */ /* 0x0087e20000100800 */
[----:B0-----:R-:W-:-:S04]  /*47270*/  IMAD.WIDE R8, R0, 0x2, R14 ;  /* 0x0000000200087825 */ /* 0x001fc800078e020e */
[C---:B-1----:R-:W-:Y:S01]  /*47280*/  IMAD.WIDE R4, R0.reuse, 0x2, R10 ;  /* 0x0000000200047825 */ /* 0x042fe200078e020a */
[----:B---3--:R4:W3:Y:S04]  /*47290*/  LDG.E.U16 R26, desc[UR10][R6.64] ;  /* 0x0000000a061a7981 */ /* 0x0088e8000c1e1500 */
[----:B--2---:R0:W-:Y:S04]  /*472a0*/  STL [R1+0x50], R28 ;  /* 0x0000501c01007387 */ /* 0x0041e80000100800 */
[----:B------:R-:W2:Y:S04]  /*472b0*/  LDL.64 R14, [R1+0xe18] ;  /* 0x000e1800010e7983 */ /* 0x000ea80000100a00 */
[----:B------:R-:W2:Y:S04]  /*472c0*/  LDL.64 R16, [R1+0xe20] ;  /* 0x000e200001107983 */ /* 0x000ea80000100a00 */
[----:B------:R-:W2:Y:S04]  /*472d0*/  LDL.64 R10, [R1+0xe10] ;  /* 0x000e1000010a7983 */ /* 0x000ea80000100a00 */
[----:B0-----:R0:W2:Y:S01]  /*472e0*/  LDG.E.U16 R28, desc[UR10][R8.64] ;  /* 0x0000000a081c7981 */ /* 0x0010a2000c1e1500 */
[----:B----4-:R-:W-:-:S03]  /*472f0*/  IMAD.WIDE R6, R0, 0x2, R24 ;  /* 0x0000000200067825 */ /* 0x010fc600078e0218 */
[----:B-----5:R1:W-:Y:S01]  /*47300*/  STL [R1+0x2c], R29 ;  /* 0x00002c1d01007387 */ /* 0x0203e20000100800 */
[----:B0-----:R-:W-:-:S03]  /*47310*/  IMAD.WIDE R8, R0, 0x2, R22 ;  /* 0x0000000200087825 */ /* 0x001fc600078e0216 */
[----:B-1----:R0:W4:Y:S04]  /*47320*/  LDG.E.U16 R29, desc[UR10][R4.64] ;  /* 0x0000000a041d7981 */ /* 0x002128000c1e1500 */
[----:B------:R1:W-:Y:S04]  /*47330*/  STL [R1+0x28], R27 ;  /* 0x0000281b01007387 */ /* 0x0003e80000100800 */
[----:B-1----:R1:W5:Y:S01]  /*47340*/  LDG.E.U16 R27, desc[UR10][R6.64] ;  /* 0x0000000a061b7981 */ /* 0x002362000c1e1500 */
[----:B0-----:R-:W-:-:S03]  /*47350*/  IMAD.WIDE R4, R0, 0x2, R20 ;  /* 0x0000000200047825 */ /* 0x001fc600078e0214 */
[----:B---3--:R0:W-:Y:S04]  /*47360*/  STL [R1+0x24], R26 ;  /* 0x0000241a01007387 */ /* 0x0081e80000100800 */
[----:B------:R-:W3:Y:S04]  /*47370*/  LDG.E.U16 R25, desc[UR10][R4.64] ;  /* 0x0000000a04197981 */ /* 0x000ee8000c1e1500 */
[----:B------:R-:W3:Y:S01]  /*47380*/  LDL.64 R20, [R1+0xe08] ;  /* 0x000e080001147983 */ /* 0x000ee20000100a00 */
[----:B-1----:R-:W-:-:S03]  /*47390*/  IMAD.WIDE R6, R0, 0x2, R18 ;  /* 0x0000000200067825 */ /* 0x002fc600078e0212 */
[----:B------:R-:W3:Y:S04]  /*473a0*/  LDL.64 R18, [R1+0xe00] ;  /* 0x000e000001127983 */ /* 0x000ee80000100a00 */
[----:B------:R-:W3:Y:S04]  /*473b0*/  LDG.E.U16 R23, desc[UR10][R6.64] ;  /* 0x0000000a06177981 */ /* 0x000ee8000c1e1500 */
[----:B0-----:R0:W3:Y:S02]  /*473c0*/  LDG.E.U16 R26, desc[UR10][R8.64] ;  /* 0x0000000a081a7981 */ /* 0x0010e4000c1e1500 */
[----:B0-----:R-:W-:-:S02]  /*473d0*/  IMAD.WIDE R8, R0, 0x2, R12 ;  /* 0x0000000200087825 */ /* 0x001fc400078e020c */
[----:B------:R-:W3:Y:S04]  /*473e0*/  LDL.64 R12, [R1+0xdf8] ;  /* 0x000df800010c7983 */ /* 0x000ee80000100a00 */
[----:B------:R0:W3:Y:S01]  /*473f0*/  LDG.E.U16 R22, desc[UR10][R8.64] ;  /* 0x0000000a08167981 */ /* 0x0000e2000c1e1500 */
[----:B--2---:R-:W-:-:S04]  /*47400*/  IMAD.WIDE R6, R0, 0x2, R14 ;  /* 0x0000000200067825 */ /* 0x004fc800078e020e */
[----:B------:R-:W-:-:S04]  /*47410*/  IMAD.WIDE R4, R0, 0x2, R16 ;  /* 0x0000000200047825 */ /* 0x000fc800078e0210 */
[C---:B0-----:R-:W-:Y:S01]  /*47420*/  IMAD.WIDE R8, R0.reuse, 0x2, R10 ;  /* 0x0000000200087825 */ /* 0x041fe200078e020a */
[----:B------:R-:W2:Y:S04]  /*47430*/  LDL.64 R16, [R1+0xdf0] ;  /* 0x000df00001107983 */ /* 0x000ea80000100a00 */
[----:B------:R-:W2:Y:S04]  /*47440*/  LDL.64 R14, [R1+0xde8] ;  /* 0x000de800010e7983 */ /* 0x000ea80000100a00 */
[----:B------:R-:W2:Y:S04]  /*47450*/  LDL.64 R10, [R1+0xde0] ;  /* 0x000de000010a7983 */ /* 0x000ea80000100a00 */
[----:B------:R3:W2:Y:S04]  /*47460*/  LDG.E.U16 R24, desc[UR10][R4.64] ;  /* 0x0000000a04187981 */ /* 0x0006a8000c1e1500 */
[----:B------:R0:W-:Y:S04]  /*47470*/  STL [R1+0x20], R28 ;  /* 0x0000201c01007387 */ /* 0x0001e80000100800 */
[----:B0-----:R-:W2:Y:S04]  /*47480*/  LDG.E.U16 R28, desc[UR10][R6.64] ;  /* 0x0000000a061c7981 */ /* 0x001ea8000c1e1500 */
[----:B--2---:R-:W-:Y:S04]  /*47490*/  STL [R1+0x2e70], R28 ;  /* 0x002e701c01007387 */ /* 0x004fe80000100800 */
[----:B----4-:R0:W-:Y:S04]  /*474a0*/  STL [R1+0x1c], R29 ;  /* 0x00001c1d01007387 */ /* 0x0101e80000100800 */
[----:B0-----:R0:W2:Y:S01]  /*474b0*/  LDG.E.U16 R29, desc[UR10][R8.64] ;  /* 0x0000000a081d7981 */ /* 0x0010a2000c1e1500 */
[----:B---3--:R-:W-:-:S04]  /*474c0*/  IMAD.WIDE R4, R0, 0x2, R20 ;  /* 0x0000000200047825 */ /* 0x008fc800078e0214 */
[----:B------:R-:W-:-:S04]  /*474d0*/  IMAD.WIDE R6, R0, 0x2, R18 ;  /* 0x0000000200067825 */ /* 0x000fc800078e0212 */
[C---:B0-----:R-:W-:Y:S01]  /*474e0*/  IMAD.WIDE R8, R0.reuse, 0x2, R12 ;  /* 0x0000000200087825 */ /* 0x041fe200078e020c */
[----:B--2---:R0:W-:Y:S04]  /*474f0*/  STL [R1+0x2e88], R29 ;  /* 0x002e881d01007387 */ /* 0x0041e80000100800 */
[----:B------:R-:W2:Y:S04]  /*47500*/  LDL.64 R18, [R1+0xdd0] ;  /* 0x000dd00001127983 */ /* 0x000ea80000100a00 */
[----:B------:R-:W3:Y:S04]  /*47510*/  LDL.64 R12, [R1+0xdc8] ;  /* 0x000dc800010c7983 */ /* 0x000ee80000100a00 */
[----:B0-----:R-:W4:Y:S04]  /*47520*/  LDL.64 R28, [R1+0xdd8] ;  /* 0x000dd800011c7983 */ /* 0x001f280000100a00 */
[----:B-----5:R0:W-:Y:S04]  /*47530*/  STL [R1+0x18], R27 ;  /* 0x0000181b01007387 */ /* 0x0201e80000100800 */
[----:B0-----:R-:W5:Y:S04]  /*47540*/  LDG.E.U16 R27, desc[UR10][R4.64] ;  /* 0x0000000a041b7981 */ /* 0x001f68000c1e1500 */
[----:B-----5:R-:W-:Y:S04]  /*47550*/  STL [R1+0x2e74], R27 ;  /* 0x002e741b01007387 */ /* 0x020fe80000100800 */
[----:B------:R0:W-:Y:S04]  /*47560*/  STL [R1+0x14], R26 ;  /* 0x0000141a01007387 */ /* 0x0001e80000100800 */
[----:B0-----:R-:W5:Y:S04]  /*47570*/  LDG.E.U16 R26, desc[UR10][R6.64] ;  /* 0x0000000a061a7981 */ /* 0x001f68000c1e1500 */
[----:B-----5:R-:W-:Y:S04]  /*47580*/  STL [R1+0x2e8c], R26 ;  /* 0x002e8c1a01007387 */ /* 0x020fe80000100800 */
[----:B------:R0:W-:Y:S04]  /*47590*/  STL [R1+0x10], R25 ;  /* 0x0000101901007387 */ /* 0x0001e80000100800 */
[----:B0-----:R0:W5:Y:S01]  /*475a0*/  LDG.E.U16 R25, desc[UR10][R8.64] ;  /* 0x0000000a08197981 */ /* 0x001162000c1e1500 */
[----:B------:R-:W-:-:S04]  /*475b0*/  IMAD.WIDE R4, R0, 0x2, R16 ;  /* 0x0000000200047825 */ /* 0x000fc800078e0210 */
[----:B------:R-:W-:-:S04]  /*475c0*/  IMAD.WIDE R6, R0, 0x2, R14 ;  /* 0x0000000200067825 */ /* 0x000fc800078e020e */
[----:B0-----:R-:W-:-:S05]  /*475d0*/  IMAD.WIDE R8, R0, 0x2, R10 ;  /* 0x0000000200087825 */ /* 0x001fca00078e020a */
[----:B------:R3:W2:Y:S02]  /*475e0*/  LDG.E.U16 R21, desc[UR10][R8.64] ;  /* 0x0000000a08157981 */ /* 0x0006a4000c1e1500 */
[C---:B---3--:R-:W-:Y:S02]  /*475f0*/  IMAD.WIDE R8, R0.reuse, 0x2, R12 ;  /* 0x0000000200087825 */ /* 0x048fe400078e020c */
[----:B-----5:R-:W-:Y:S04]  /*47600*/  STL [R1+0x2e78], R25 ;  /* 0x002e781901007387 */ /* 0x020fe80000100800 */
[----:B------:R-:W3:Y:S04]  /*47610*/  LDL.64 R16, [R1+0xdc0] ;  /* 0x000dc00001107983 */ /* 0x000ee80000100a00 */
[----:B------:R-:W5:Y:S04]  /*47620*/  LDL.64 R14, [R1+0xdb8] ;  /* 0x000db800010e7983 */ /* 0x000f680000100a00 */
[----:B------:R-:W5:Y:S04]  /*47630*/  LDL.64 R10, [R1+0xdb0] ;  /* 0x000db000010a7983 */ /* 0x000f680000100a00 */
[----:B------:R0:W-:Y:S04]  /*47640*/  STL [R1+0xc], R23 ;  /* 0x00000c1701007387 */ /* 0x0001e80000100800 */
[----:B------:R1:W-:Y:S04]  /*47650*/  STL [R1+0x8], R22 ;  /* 0x0000081601007387 */ /* 0x0003e80000100800 */
[----:B0-----:R4:W5:Y:S04]  /*47660*/  LDG.E.U16 R23, desc[UR10][R4.64] ;  /* 0x0000000a04177981 */ /* 0x001968000c1e1500 */
[----:B-1----:R2:W5:Y:S01]  /*47670*/  LDG.E.U16 R22, desc[UR10][R6.64] ;  /* 0x0000000a06167981 */ /* 0x002562000c1e1500 */
[----:B----4-:R-:W-:-:S04]  /*47680*/  IMAD.WIDE R4, R0, 0x2, R28 ;  /* 0x0000000200047825 */ /* 0x010fc800078e021c */
[C---:B--2---:R-:W-:Y:S02]  /*47690*/  IMAD.WIDE R6, R0.reuse, 0x2, R18 ;  /* 0x0000000200067825 */ /* 0x044fe400078e0212 */
[----:B------:R-:W2:Y:S04]  /*476a0*/  LDG.E.U16 R18, desc[UR10][R8.64] ;  /* 0x0000000a08127981 */ /* 0x000ea8000c1e1500 */
[----:B------:R3:W4:Y:S04]  /*476b0*/  LDG.E.U16 R20, desc[UR10][R4.64] ;  /* 0x0000000a04147981 */ /* 0x000728000c1e1500 */
[----:B------:R5:W2:Y:S01]  /*476c0*/  LDG.E.U16 R19, desc[UR10][R6.64] ;  /* 0x0000000a06137981 */ /* 0x000aa2000c1e1500 */
[----:B---3--:R-:W-:-:S04]  /*476d0*/  IMAD.WIDE R4, R0, 0x2, R16 ;  /* 0x0000000200047825 */ /* 0x008fc800078e0210 */
[----:B-----5:R-:W-:-:S04]  /*476e0*/  IMAD.WIDE R6, R0, 0x2, R14 ;  /* 0x0000000200067825 */ /* 0x020fc800078e020e */
[C---:B------:R-:W-:Y:S01]  /*476f0*/  IMAD.WIDE R8, R0.reuse, 0x2, R10 ;  /* 0x0000000200087825 */ /* 0x040fe200078e020a */
[----:B------:R-:W3:Y:S04]  /*47700*/  LDG.E.U16 R17, desc[UR10][R4.64] ;  /* 0x0000000a04117981 */ /* 0x000ee8000c1e1500 */
[----:B------:R-:W5:Y:S04]  /*47710*/  LDG.E.U16 R16, desc[UR10][R6.64] ;  /* 0x0000000a06107981 */ /* 0x000f68000c1e1500 */
[----:B------:R0:W5:Y:S04]  /*47720*/  LDG.E.U16 R15, desc[UR10][R8.64] ;  /* 0x0000000a080f7981 */ /* 0x000168000c1e1500 */
[----:B------:R-:W-:Y:S04]  /*47730*/  STL [R1+0x2e90], R23 ;  /* 0x002e901701007387 */ /* 0x000fe80000100800 */
[----:B------:R-:W-:Y:S04]  /*47740*/  STL [R1+0x2e7c], R22 ;  /* 0x002e7c1601007387 */ /* 0x000fe80000100800 */
[----:B------:R1:W-:Y:S04]  /*47750*/  STL [R1+0x4], R24 ;  /* 0x0000041801007387 */ /* 0x0003e80000100800 */
[----:B------:R-:W-:Y:S04]  /*47760*/  STL [R1+0x2e94], R21 ;  /* 0x002e941501007387 */ /* 0x000fe80000100800 */
[----:B------:R-:W5:Y:S04]  /*47770*/  LDL.64 R28, [R1+0xda8] ;  /* 0x000da800011c7983 */ /* 0x000f680000100a00 */
[----:B------:R-:W5:Y:S04]  /*47780*/  LDL.64 R26, [R1+0xda0] ;  /* 0x000da000011a7983 */ /* 0x000f680000100a00 */
[----:B------:R-:W0:Y:S04]  /*47790*/  LDL.64 R12, [R1+0xd98] ;  /* 0x000d9800010c7983 */ /* 0x000e280000100a00 */
[----:B----4-:R4:W-:Y:S04]  /*477a0*/  STL [R1+0x2e80], R20 ;  /* 0x002e801401007387 */ /* 0x0109e80000100800 */
[----:B--2---:R-:W-:Y:S04]  /*477b0*/  STL [R1+0x2e98], R19 ;  /* 0x002e981301007387 */ /* 0x004fe80000100800 */
[----:B------:R2:W-:Y:S04]  /*477c0*/  STL [R1+0x2e84], R18 ;  /* 0x002e841201007387 */ /* 0x0005e80000100800 */
[----:B-1----:R-:W2:Y:S04]  /*477d0*/  LDL.64 R24, [R1+0xd90] ;  /* 0x000d900001187983 */ /* 0x002ea80000100a00 */
[----:B------:R-:W2:Y:S04]  /*477e0*/  LDL.64 R22, [R1+0xd80] ;  /* 0x000d800001167983 */ /* 0x000ea80000100a00 */
[----:B------:R-:W2:Y:S04]  /*477f0*/  LDL.64 R10, [R1+0xd78] ;  /* 0x000d7800010a7983 */ /* 0x000ea80000100a00 */
[----:B---3--:R-:W-:Y:S04]  /*47800*/  STL [R1+0x2e9c], R17 ;  /* 0x002e9c1101007387 */ /* 0x008fe80000100800 */
[----:B-----5:R1:W-:Y:S01]  /*47810*/  STL [R1+0x2ea0], R16 ;  /* 0x002ea01001007387 */ /* 0x0203e20000100800 */
[----:B------:R-:W-:-:S04]  /*47820*/  IMAD.WIDE R4, R0, 0x2, R28 ;  /* 0x0000000200047825 */ /* 0x000fc800078e021c */
[----:B------:R-:W-:-:S04]  /*47830*/  IMAD.WIDE R6, R0, 0x2, R26 ;  /* 0x0000000200067825 */ /* 0x000fc800078e021a */
[C---:B0-----:R-:W-:Y:S01]  /*47840*/  IMAD.WIDE R8, R0.reuse, 0x2, R12 ;  /* 0x0000000200087825 */ /* 0x041fe200078e020c */
[----:B------:R0:W3:Y:S04]  /*47850*/  LDG.E.U16 R14, desc[UR10][R4.64] ;  /* 0x0000000a040e7981 */ /* 0x0000e8000c1e1500 */
[----:B------:R5:W3:Y:S04]  /*47860*/  LDG.E.U16 R13, desc[UR10][R6.64] ;  /* 0x0000000a060d7981 */ /* 0x000ae8000c1e1500 */
[----:B------:R0:W3:Y:S04]  /*47870*/  LDG.E.U16 R12, desc[UR10][R8.64] ;  /* 0x0000000a080c7981 */ /* 0x0000e8000c1e1500 */
[----:B------:R1:W-:Y:S04]  /*47880*/  STL [R1+0x2ea4], R15 ;  /* 0x002ea40f01007387 */ /* 0x0003e80000100800 */
[----:B----4-:R-:W4:Y:S04]  /*47890*/  LDL.64 R20, [R1+0xd70] ;  /* 0x000d700001147983 */ /* 0x010f280000100a00 */
[----:B--2---:R-:W2:Y:S01]  /*478a0*/  LDL.64 R18, [R1+0xd68] ;  /* 0x000d680001127983 */ /* 0x004ea20000100a00 */
[----:B0-----:R-:W-:-:S04]  /*478b0*/  IMAD.WIDE R4, R0, 0x2, R24 ;  /* 0x0000000200047825 */ /* 0x001fc800078e0218 */
[----:B-----5:R-:W-:-:S04]  /*478c0*/  IMAD.WIDE R6, R0, 0x2, R22 ;  /* 0x0000000200067825 */ /* 0x020fc800078e0216 */
[C---:B------:R-:W-:Y:S02]  /*478d0*/  IMAD.WIDE R8, R0.reuse, 0x2, R10 ;  /* 0x0000000200087825 */ /* 0x040fe400078e020a */
[----:B------:R4:W5:Y:S04]  /*478e0*/  LDG.E.U16 R11, desc[UR10][R4.64] ;  /* 0x0000000a040b7981 */ /* 0x000968000c1e1500 */
[----:B------:R2:W5:Y:S04]  /*478f0*/  LDG.E.U16 R10, desc[UR10][R6.64] ;  /* 0x0000000a060a7981 */ /* 0x000568000c1e1500 */
[----:B------:R-:W5:Y:S04]  /*47900*/  LDG.E.U16 R9, desc[UR10][R8.64] ;  /* 0x0000000a08097981 */ /* 0x000f68000c1e1500 */
[----:B---3--:R0:W-:Y:S04]  /*47910*/  STL [R1+0x2ea8], R14 ;  /* 0x002ea80e01007387 */ /* 0x0081e80000100800 */
[----:B------:R3:W-:Y:S04]  /*47920*/  STL [R1+0x2eac], R13 ;  /* 0x002eac0d01007387 */ /* 0x0007e80000100800 */
[----:B------:R0:W-:Y:S04]  /*47930*/  STL [R1+0x2eb0], R12 ;  /* 0x002eb00c01007387 */ /* 0x0001e80000100800 */
[----:B-1----:R-:W3:Y:S01]  /*47940*/  LDL.64 R16, [R1+0xd60] ;  /* 0x000d600001107983 */ /* 0x002ee20000100a00 */
[----:B----4-:R-:W-:-:S04]  /*47950*/  IMAD.WIDE R4, R0, 0x2, R20 ;  /* 0x0000000200047825 */ /* 0x010fc800078e0214 */
[C---:B--2---:R-:W-:Y:S01]  /*47960*/  IMAD.WIDE R6, R0.reuse, 0x2, R18 ;  /* 0x0000000200067825 */ /* 0x044fe200078e0212 */
[----:B------:R1:W2:Y:S05]  /*47970*/  LDG.E.U16 R8, desc[UR10][R4.64] ;  /* 0x0000000a04087981 */ /* 0x0002aa000c1e1500 */
[----:B------:R-:W4:Y:S04]  /*47980*/  LDG.E.U16 R7, desc[UR10][R6.64] ;  /* 0x0000000a06077981 */ /* 0x000f28000c1e1500 */
[----:B-----5:R5:W-:Y:S04]  /*47990*/  STL [R1+0x2eb4], R11 ;  /* 0x002eb40b01007387 */ /* 0x020be80000100800 */
[----:B------:R0:W-:Y:S04]  /*479a0*/  STL [R1+0x2eb8], R10 ;  /* 0x002eb80a01007387 */ /* 0x0001e80000100800 */
[----:B------:R0:W-:Y:S04]  /*479b0*/  STL [R1+0x2ebc], R9 ;  /* 0x002ebc0901007387 */ /* 0x0001e80000100800 */
[----:B------:R-:W4:Y:S04]  /*479c0*/  LDL.64 R28, [R1+0xd58] ;  /* 0x000d5800011c7983 */ /* 0x000f280000100a00 */
[----:B------:R-:W4:Y:S04]  /*479d0*/  LDL.64 R18, [R1+0xd88] ;  /* 0x000d880001127983 */ /* 0x000f280000100a00 */
[----:B------:R-:W4:Y:S04]  /*479e0*/  LDL.LU R15, [R1+0x66c] ;  /* 0x00066c00010f7983 */ /* 0x000f280000300800 */
[----:B0-----:R-:W4:Y:S04]  /*479f0*/  LDL.LU R14, [R1+0x658] ;  /* 0x00065800010e7983 */ /* 0x001f280000300800 */
[----:B---3--:R-:W3:Y:S04]  /*47a00*/  LDL.LU R13, [R1+0x65c] ;  /* 0x00065c00010d7983 */ /* 0x008ee80000300800 */
[----:B------:R-:W3:Y:S04]  /*47a10*/  LDL.LU R12, [R1+0x648] ;  /* 0x00064800010c7983 */ /* 0x000ee80000300800 */
[----:B-----5:R-:W5:Y:S04]  /*47a20*/  LDL.LU R11, [R1+0x64c] ;  /* 0x00064c00010b7983 */ /* 0x020f680000300800 */
[----:B------:R-:W3:Y:S04]  /*47a30*/  LDL.LU R10, [R1+0x680] ;  /* 0x00068000010a7983 */ /* 0x000ee80000300800 */
[----:B------:R-:W3:Y:S01]  /*47a40*/  LDL.LU R9, [R1+0x684] ;  /* 0x0006840001097983 */ /* 0x000ee20000300800 */
[----:B-1----:R-:W-:-:S05]  /*47a50*/  IMAD.WIDE R4, R0, 0x2, R16 ;  /* 0x0000000200047825 */ /* 0x002fca00078e0210 */
[----:B------:R0:W3:Y:S04]  /*47a60*/  LDG.E.U16 R24, desc[UR10][R4.64] ;  /* 0x0000000a04187981 */ /* 0x0000e8000c1e1500 */
[----:B--2---:R1:W-:Y:S04]  /*47a70*/  STL [R1+0x2ec0], R8 ;  /* 0x002ec00801007387 */ /* 0x0043e80000100800 */
[----:B----4-:R2:W-:Y:S04]  /*47a80*/  STL [R1+0x2ec4], R7 ;  /* 0x002ec40701007387 */ /* 0x0105e80000100800 */
[----:B------:R-:W4:Y:S04]  /*47a90*/  LDL.LU R27, [R1+0x670] ;  /* 0x00067000011b7983 */ /* 0x000f280000300800 */
[----:B------:R-:W4:Y:S04]  /*47aa0*/  LDL.LU R26, [R1+0x674] ;  /* 0x00067400011a7983 */ /* 0x000f280000300800 */
[----:B------:R-:W5:Y:S04]  /*47ab0*/  LDL.LU R25, [R1+0x660] ;  /* 0x0006600001197983 */ /* 0x000f680000300800 */
[----:B------:R-:W5:Y:S04]  /*47ac0*/  LDL.LU R23, [R1+0x664] ;  /* 0x0006640001177983 */ /* 0x000f680000300800 */
[----:B------:R-:W5:Y:S01]  /*47ad0*/  LDL.LU R22, [R1+0x650] ;  /* 0x0006500001167983 */ /* 0x000f620000300800 */
[----:B0-----:R-:W-:-:S03]  /*47ae0*/  IMAD.WIDE R4, R0, 0x2, R28 ;  /* 0x0000000200047825 */ /* 0x001fc600078e021c */
[----:B------:R-:W5:Y:S04]  /*47af0*/  LDL.LU R21, [R1+0x654] ;  /* 0x0006540001157983 */ /* 0x000f680000300800 */
[----:B------:R-:W5:Y:S04]  /*47b00*/  LDL.LU R20, [R1+0x640] ;  /* 0x0006400001147983 */ /* 0x000f680000300800 */
[----:B------:R-:W5:Y:S04]  /*47b10*/  LDL.LU R17, [R1+0x644] ;  /* 0x0006440001117983 */ /* 0x000f680000300800 */
[----:B------:R-:W5:Y:S04]  /*47b20*/  LDL.LU R16, [R1+0x678] ;  /* 0x0006780001107983 */ /* 0x000f680000300800 */
[----:B------:R4:W5:Y:S04]  /*47b30*/  LDG.E.U16 R6, desc[UR10][R4.64] ;  /* 0x0000000a04067981 */ /* 0x000968000c1e1500 */
[----:B-1----:R-:W5:Y:S04]  /*47b40*/  LDL.LU R8, [R1+0x67c] ;  /* 0x00067c0001087983 */ /* 0x002f680000300800 */
[----:B--2---:R-:W2:Y:S04]  /*47b50*/  LDL.LU R7, [R1+0x668] ;  /* 0x0006680001077983 */ /* 0x004ea80000300800 */
[----:B---3--:R0:W-:Y:S01]  /*47b60*/  STL [R1+0x2e64], R24 ;  /* 0x002e641801007387 */ /* 0x0081e20000100800 */
[C---:B----4-:R-:W-:Y:S01]  /*47b70*/  FMUL R5, R2.reuse, R26 ;  /* 0x0000001a02057220 */ /* 0x050fe20000400000 */
[----:B-----5:R-:W-:-:S02]  /*47b80*/  FMUL R4, R2, R25 ;  /* 0x0000001902047220 */ /* 0x020fc40000400000 */
[----:B0-----:R-:W3:Y:S04]  /*47b90*/  LDL.LU R24, [R1+0x1f8] ;  /* 0x0001f80001187983 */ /* 0x001ee80000300800 */
[----:B------:R0:W-:Y:S02]  /*47ba0*/  STL [R1+0x2ec8], R6 ;  /* 0x002ec80601007387 */ /* 0x0001e40000100800 */
[----:B0-----:R-:W-:-:S05]  /*47bb0*/  FMUL R6, R2, R27 ;  /* 0x0000001b02067220 */ /* 0x001fca0000400000 */
[----:B------:R0:W-:Y:S04]  /*47bc0*/  STL [R1+0x310], R6 ;  /* 0x0003100601007387 */ /* 0x0001e80000100800 */
[----:B------:R1:W-:Y:S04]  /*47bd0*/  STL [R1+0x314], R5 ;  /* 0x0003140501007387 */ /* 0x0003e80000100800 */
[----:B------:R4:W-:Y:S01]  /*47be0*/  STL [R1+0xe0], R4 ;  /* 0x0000e00401007387 */ /* 0x0009e20000100800 */
[C---:B0-----:R-:W-:Y:S01]  /*47bf0*/  FMUL R6, R2.reuse, R23 ;  /* 0x0000001702067220 */ /* 0x041fe20000400000 */
[C---:B-1----:R-:W-:Y:S01]  /*47c00*/  FMUL R5, R2.reuse, R22 ;  /* 0x0000001602057220 */ /* 0x042fe20000400000 */
[----:B----4-:R-:W-:-:S03]  /*47c10*/  FMUL R4, R2, R21 ;  /* 0x0000001502047220 */ /* 0x010fc60000400000 */
[----:B------:R-:W-:Y:S04]  /*47c20*/  STL [R1+0xe4], R6 ;  /* 0x0000e40601007387 */ /* 0x000fe80000100800 */
[----:B------:R-:W-:Y:S04]  /*47c30*/  STL [R1+0xd0], R5 ;  /* 0x0000d00501007387 */ /* 0x000fe80000100800 */
[----:B------:R0:W-:Y:S02]  /*47c40*/  STL [R1+0xd4], R4 ;  /* 0x0000d40401007387 */ /* 0x0001e40000100800 */
[----:B0-----:R-:W-:-:S06]  /*47c50*/  IMAD.WIDE R4, R0, 0x2, R18 ;  /* 0x0000000200047825 */ /* 0x001fcc00078e0212 */
[----:B------:R2:W4:Y:S01]  /*47c60*/  LDG.E.U16 R4, desc[UR10][R4.64] ;  /* 0x0000000a04047981 */ /* 0x000522000c1e1500 */
[C---:B------:R-:W-:Y:S01]  /*47c70*/  FMUL R6, R2.reuse, R20 ;  /* 0x0000001402067220 */ /* 0x040fe20000400000 */
[----:B------:R-:W-:-:S04]  /*47c80*/  FMUL R2, R2, R17 ;  /* 0x0000001102027220 */ /* 0x000fc80000400000 */
[----:B------:R-:W-:Y:S04]  /*47c90*/  STL [R1+0xc0], R6 ;  /* 0x0000c00601007387 */ /* 0x000fe80000100800 */
[----:B------:R-:W5:Y:S04]  /*47ca0*/  LDL.LU R0, [R1+0x2ed0] ;  /* 0x002ed00001007983 */ /* 0x000f680000300800 */
[----:B------:R0:W-:Y:S01]  /*47cb0*/  STL [R1+0xc4], R2 ;  /* 0x0000c40201007387 */ /* 0x0001e20000100800 */
[C---:B--2---:R-:W-:Y:S01]  /*47cc0*/  FMUL R5, R3.reuse, R7 ;  /* 0x0000000703057220 */ /* 0x044fe20000400000 */
[----:B0-----:R-:W-:-:S02]  /*47cd0*/  FMUL R2, R3, R8 ;  /* 0x0000000803027220 */ /* 0x001fc40000400000 */
[----:B----4-:R0:W-:Y:S02]  /*47ce0*/  STL [R1+0x2e68], R4 ;  /* 0x002e680401007387 */ /* 0x0101e40000100800 */
[----:B0-----:R-:W-:-:S05]  /*47cf0*/  FMUL R4, R3, R16 ;  /* 0x0000001003047220 */ /* 0x001fca0000400000 */
        /* <DEDUP_REMOVED lines=8> */
[----:B------:R2:W-:Y:S04]  /*47d80*/  STL [R1+0xdc], R5 ;  /* 0x0000dc0501007387 */ /* 0x0005e80000100800 */
[----:B------:R-:W4:Y:S01]  /*47d90*/  LDL.LU R7, [R1+0x740] ;  /* 0x0007400001077983 */ /* 0x000f220000300800 */
[C---:B0-----:R-:W-:Y:S01]  /*47da0*/  FMUL R4, R3.reuse, R12 ;  /* 0x0000000c03047220 */ /* 0x041fe20000400000 */
[----:B-1----:R-:W-:Y:S01]  /*47db0*/  FMUL R2, R3, R11 ;  /* 0x0000000b03027220 */ /* 0x002fe20000400000 */
[----:B---3--:R-:W-:-:S03]  /*47dc0*/  FMUL R3, R24, R10 ;  /* 0x0000000a18037220 */ /* 0x008fc60000400000 */
[----:B------:R-:W-:Y:S04]  /*47dd0*/  STL [R1+0xc8], R4 ;  /* 0x0000c80401007387 */ /* 0x000fe80000100800 */
[----:B------:R0:W-:Y:S04]  /*47de0*/  STL [R1+0xcc], R2 ;  /* 0x0000cc0201007387 */ /* 0x0001e80000100800 */
[----:B------:R-:W3:Y:S04]  /*47df0*/  LDL.LU R6, [R1+0x744] ;  /* 0x0007440001067983 */ /* 0x000ee80000300800 */
[----:B------:R1:W-:Y:S04]  /*47e00*/  STL [R1+0x280], R3 ;  /* 0x0002800301007387 */ /* 0x0003e80000100800 */
[----:B--2---:R-:W2:Y:S01]  /*47e10*/  LDL.LU R5, [R1+0x760] ;  /* 0x0007600001057983 */ /* 0x004ea20000300800 */
[----:B0-----:R-:W-:-:S05]  /*47e20*/  FMUL R2, R24, R9 ;  /* 0x0000000918027220 */ /* 0x001fca0000400000 */
[----:B------:R0:W-:Y:S04]  /*47e30*/  STL [R1+0x284], R2 ;  /* 0x0002840201007387 */ /* 0x0001e80000100800 */
[----:B------:R-:W5:Y:S04]  /*47e40*/  LDL.LU R4, [R1+0x764] ;  /* 0x0007640001047983 */ /* 0x000f680000300800 */
[----:B-1----:R-:W5:Y:S04]  /*47e50*/  LDL.LU R3, [R1+0x750] ;  /* 0x0007500001037983 */ /* 0x002f680000300800 */
        /* <DEDUP_REMOVED lines=18> */
[----:B----4-:R-:W-:-:S05]  /*47f80*/  FMUL R7, R24, R7 ;  /* 0x0000000718077220 */ /* 0x010fca0000400000 */
[----:B------:R0:W-:Y:S04]  /*47f90*/  STL [R1+0x270], R7 ;  /* 0x0002700701007387 */ /* 0x0001e80000100800 */
[----:B------:R-:W4:Y:S01]  /*47fa0*/  LDL.LU R26, [R1+0x480] ;  /* 0x00048000011a7983 */ /* 0x000f220000300800 */
[----:B0-----:R-:W0:Y:S01]  /*47fb0*/  S2R R7, SR_TID.X ;  /* 0x0000000000077919 */ /* 0x001e220000002100 */
[C---:B---3--:R-:W-:Y:S01]  /*47fc0*/  FMUL R6, R24.reuse, R6 ;  /* 0x0000000618067220 */ /* 0x048fe20000400000 */
[----:B--2---:R-:W-:-:S04]  /*47fd0*/  FMUL R5, R24, R5 ;  /* 0x0000000518057220 */ /* 0x004fc80000400000 */
[----:B------:R-:W-:Y:S04]  /*47fe0*/  STL [R1+0x274], R6 ;  /* 0x0002740601007387 */ /* 0x000fe80000100800 */
[----:B------:R-:W2:Y:S04]  /*47ff0*/  LDL.LU R27, [R1+0x478] ;  /* 0x00047800011b7983 */ /* 0x000ea80000300800 */
[----:B------:R-:W3:Y:S04]  /*48000*/  LDL.LU R29, [R1+0x470] ;  /* 0x00047000011d7983 */ /* 0x000ee80000300800 */
[----:B------:R-:W2:Y:S04]  /*48010*/  LDL.LU R28, [R1+0x468] ;  /* 0x00046800011c7983 */ /* 0x000ea80000300800 */
[----:B------:R5:W-:Y:S02]  /*48020*/  STL [R1+0x260], R5 ;  /* 0x0002600501007387 */ /* 0x000be40000100800 */
[C---:B-----5:R-:W-:Y:S01]  /*48030*/  FMUL R5, R24.reuse, R4 ;  /* 0x0000000418057220 */ /* 0x060fe20000400000 */
[C---:B------:R-:W-:Y:S01]  /*48040*/  FMUL R4, R24.reuse, R3 ;  /* 0x0000000318047220 */ /* 0x040fe20000400000 */
[----:B------:R-:W-:Y:S01]  /*48050*/  FMUL R3, R24, R2 ;  /* 0x0000000218037220 */ /* 0x000fe20000400000 */
[----:B0-----:R-:W-:-:S05]  /*48060*/  IMAD.SHL.U32 R7, R7, 0x10, RZ ;  /* 0x0000001007077824 */ /* 0x001fca00078e00ff */
[----:B------:R-:W-:-:S05]  /*48070*/  LOP3.LUT R7, R7, 0x1c0, RZ, 0xc0, !PT ;  /* 0x000001c007077812 */ /* 0x000fca00078ec0ff */
[----:B------:R-:W0:Y:S04]  /*48080*/  LDS R2, [R7+UR7+0x43800] ;  /* 0x0438000707027984 */ /* 0x000e280008000800 */
[----:B------:R-:W-:Y:S04]  /*48090*/  STL [R1+0x264], R5 ;  /* 0x0002640501007387 */ /* 0x000fe80000100800 */
[----:B------:R-:W-:Y:S04]  /*480a0*/  STL [R1+0x1f0], R4 ;  /* 0x0001f00401007387 */ /* 0x000fe80000100800 */
[----:B------:R-:W1:Y:S04]  /*480b0*/  LDS R4, [R7+UR7+0x43a00] ;  /* 0x043a000707047984 */ /* 0x000e680008000800 */
[----:B------:R-:W-:Y:S04]  /*480c0*/  STL [R1+0x1f4], R3 ;  /* 0x0001f40301007387 */ /* 0x000fe80000100800 */
[----:B------:R-:W5:Y:S04]  /*480d0*/  LDS R3, [R7+UR7+0x43e00] ;  /* 0x043e000707037984 */ /* 0x000f680008000800 */
[----:B0-----:R-:W-:Y:S04]  /*480e0*/  STL [R1+0x6b8], R2 ;  /* 0x0006b80201007387 */ /* 0x001fe80000100800 */
[----:B------:R-:W0:Y:S01]  /*480f0*/  LDS R2, [R7+UR7+0x43c00] ;  /* 0x043c000707027984 */ /* 0x000e220008000800 */
[----:B------:R-:W-:Y:S06]  /*48100*/  BAR.SYNC.DEFER_BLOCKING 0x0 ;  /* 0x0000000000007b1d */ /* 0x000fec0000010000 */
[----:B-1----:R-:W-:Y:S04]  /*48110*/  STL [R1+0x6bc], R4 ;  /* 0x0006bc0401007387 */ /* 0x002fe80000100800 */
[----:B-----5:R-:W-:Y:S04]  /*48120*/  STL [R1+0x6c4], R3 ;  /* 0x0006c40301007387 */ /* 0x020fe80000100800 */
[----:B------:R1:W-:Y:S04]  /*48130*/  STS.U16 [R0+UR7+0x47000], R22 ;  /* 0x0470001600007988 */ /* 0x0003e80008000407 */
[----:B------:R5:W-:Y:S04]  /*48140*/  STS.U16 [R0+UR7+0x47800], R25 ;  /* 0x0478001900007988 */ /* 0x000be80008000407 */
[----:B0-----:R-:W-:Y:S04]  /*48150*/  STL [R1+0x6c0], R2 ;  /* 0x0006c00201007387 */ /* 0x001fe80000100800 */
[----:B-1----:R-:W2:Y:S04]  /*48160*/  LDL.LU R22, [R1+0x460] ;  /* 0x0004600001167983 */ /* 0x002ea80000300800 */
[----:B-----5:R-:W5:Y:S04]  /*48170*/  LDL.LU R25, [R1+0x458] ;  /* 0x0004580001197983 */ /* 0x020f680000300800 */
[----:B------:R-:W2:Y:S04]  /*48180*/  LDL.LU R6, [R1+0x448] ;  /* 0x0004480001067983 */ /* 0x000ea80000300800 */
        /* <DEDUP_REMOVED lines=30> */
[----:B---3--:R1:W-:Y:S04]  /*48370*/  STS.U16 [R0+UR7+0x49800], R29 ;  /* 0x0498001d00007988 */ /* 0x0083e80008000407 */
[----:B------:R3:W-:Y:S04]  /*48380*/  STS.U16 [R0+UR7+0x49000], R27 ;  /* 0x0490001b00007988 */ /* 0x0007e80008000407 */
[----:B------:R3:W-:Y:S04]  /*48390*/  STS.U16 [R0+UR7+0x4a000], R28 ;  /* 0x04a0001c00007988 */ /* 0x0007e80008000407 */
[----:B0-----:R-:W4:Y:S04]  /*483a0*/  LDL.LU R26, [R1+0x1d4] ;  /* 0x0001d400011a7983 */ /* 0x001f280000300800 */
[----:B-1----:R-:W4:Y:S04]  /*483b0*/  LDL.LU R29, [R1+0x1cc] ;  /* 0x0001cc00011d7983 */ /* 0x002f280000300800 */
[----:B------:R-:W4:Y:S04]  /*483c0*/  LDL.LU R3, [R1+0x1c4] ;  /* 0x0001c40001037983 */ /* 0x000f280000300800 */
[----:B------:R-:W4:Y:S04]  /*483d0*/  LDL.LU R4, [R1+0x1bc] ;  /* 0x0001bc0001047983 */ /* 0x000f280000300800 */
[----:B------:R-:W4:Y:S04]  /*483e0*/  LDL.LU R5, [R1+0x1b4] ;  /* 0x0001b40001057983 */ /* 0x000f280000300800 */
[----:B---3--:R-:W3:Y:S04]  /*483f0*/  LDL.LU R27, [R1+0x5c] ;  /* 0x00005c00011b7983 */ /* 0x008ee80000300800 */
[----:B------:R-:W3:Y:S04]  /*48400*/  LDL.LU R28, [R1+0x54] ;  /* 0x00005400011c7983 */ /* 0x000ee80000300800 */
[----:B------:R-:W3:Y:S04]  /*48410*/  LDL.LU R2, [R1+0x2c] ;  /* 0x00002c0001027983 */ /* 0x000ee80000300800 */
[----:B------:R0:W-:Y:S04]  /*48420*/  STS.U16 [R0+UR7+0x45000], R18 ;  /* 0x0450001200007988 */ /* 0x0001e80008000407 */
[----:B------:R-:W3:Y:S04]  /*48430*/  LDL.LU R24, [R1+0x24] ;  /* 0x0000240001187983 */ /* 0x000ee80000300800 */
[----:B------:R1:W-:Y:S04]  /*48440*/  STS.U16 [R0+UR7+0x46000], R20 ;  /* 0x0460001400007988 */ /* 0x0003e80008000407 */
[----:B------:R1:W-:Y:S04]  /*48450*/  STS.U16 [R0+UR7+0x4a800], R22 ;  /* 0x04a8001600007988 */ /* 0x0003e80008000407 */
[----:B-----5:R5:W-:Y:S04]  /*48460*/  STS.U16 [R0+UR7+0x4b000], R25 ;  /* 0x04b0001900007988 */ /* 0x020be80008000407 */
[----:B0-----:R-:W3:Y:S04]  /*48470*/  LDL.LU R18, [R1+0x1c] ;  /* 0x00001c0001127983 */ /* 0x001ee80000300800 */
[----:B-1----:R-:W3:Y:S04]  /*48480*/  LDL.LU R20, [R1+0x14] ;  /* 0x0000140001147983 */ /* 0x002ee80000300800 */
[----:B------:R-:W3:Y:S04]  /*48490*/  LDL.LU R22, [R1+0xc] ;  /* 0x00000c0001167983 */ /* 0x000ee80000300800 */
[----:B-----5:R-:W5:Y:S04]  /*484a0*/  LDL.LU R25, [R1+0x4] ;  /* 0x0000040001197983 */ /* 0x020f680000300800 */
[----:B--2---:R0:W-:Y:S04]  /*484b0*/  STS.U16 [R0+UR7+0x4b800], R6 ;  /* 0x04b8000600007988 */ /* 0x0041e80008000407 */
[----:B0-----:R-:W2:Y:S04]  /*484c0*/  LDL.LU R6, [R1+0x2ecc] ;  /* 0x002ecc0001067983 */ /* 0x001ea80000300800 */
        /* <DEDUP_REMOVED lines=13> */
[----:B----4-:R-:W-:Y:S04]  /*485a0*/  STS.U16 [R0+UR7+0x53000], R23 ;  /* 0x0530001700007988 */ /* 0x010fe80008000407 */
[----:B------:R-:W-:Y:S04]  /*485b0*/  STS.U16 [R0+UR7+0x53800], R26 ;  /* 0x0538001a00007988 */ /* 0x000fe80008000407 */
[----:B------:R-:W-:Y:S04]  /*485c0*/  STS.U16 [R0+UR7+0x54000], R29 ;  /* 0x0540001d00007988 */ /* 0x000fe80008000407 */
[----:B---3--:R-:W-:Y:S04]  /*485d0*/  STS.U16 [R0+UR7+0x56000], R27 ;  /* 0x0560001b00007988 */ /* 0x008fe80008000407 */
[----:B------:R-:W-:Y:S04]  /*485e0*/  STS.U16 [R0+UR7+0x56800], R28 ;  /* 0x0568001c00007988 */ /* 0x000fe80008000407 */
        /* <DEDUP_REMOVED lines=17> */
[----:B------:R-:W3:Y:S04]  /*48700*/  LDL.LU R29, [R1+0x2e88] ;  /* 0x002e8800011d7983 */ /* 0x000ee80000300800 */
[----:B------:R-:W4:Y:S04]  /*48710*/  LDL.LU R27, [R1+0x508] ;  /* 0x00050800011b7983 */ /* 0x000f280000300800 */
[----:B------:R-:W4:Y:S04]  /*48720*/  LDL.LU R28, [R1+0x504] ;  /* 0x00050400011c7983 */ /* 0x000f280000300800 */
[----:B------:R0:W-:Y:S04]  /*48730*/  STS.U16 [R0+UR7+0x54800], R3 ;  /* 0x0548000300007988 */ /* 0x0001e80008000407 */
[----:B------:R1:W-:Y:S04]  /*48740*/  STS.U16 [R0+UR7+0x55000], R4 ;  /* 0x0550000400007988 */ /* 0x0003e80008000407 */
[----:B------:R0:W-:Y:S04]  /*48750*/  STS.U16 [R0+UR7+0x55800], R5 ;  /* 0x0558000500007988 */ /* 0x0001e80008000407 */
[----:B------:R0:W-:Y:S04]  /*48760*/  STS.U16 [R0+UR7+0x57800], R24 ;  /* 0x0578001800007988 */ /* 0x0001e80008000407 */
[----:B------:R1:W-:Y:S04]  /*48770*/  STS.U16 [R0+UR7+0x58000], R18 ;  /* 0x0580001200007988 */ /* 0x0003e80008000407 */
[----:B------:R5:W-:Y:S04]  /*48780*/  STS.U16 [R0+UR7+0x58800], R20 ;  /* 0x0588001400007988 */ /* 0x000be80008000407 */
[----:B0-----:R-:W4:Y:S04]  /*48790*/  LDL.LU R3, [R1+0x4f0] ;  /* 0x0004f00001037983 */ /* 0x001f280000300800 */
[----:B-1----:R-:W4:Y:S04]  /*487a0*/  LDL.LU R4, [R1+0x4ec] ;  /* 0x0004ec0001047983 */ /* 0x002f280000300800 */
[----:B------:R-:W4:Y:S04]  /*487b0*/  LDL.LU R5, [R1+0x4e0] ;  /* 0x0004e00001057983 */ /* 0x000f280000300800 */
[----:B------:R-:W4:Y:S04]  /*487c0*/  LDL.LU R24, [R1+0x4dc] ;  /* 0x0004dc0001187983 */ /* 0x000f280000300800 */
[----:B------:R-:W4:Y:S04]  /*487d0*/  LDL.LU R18, [R1+0x4cc] ;  /* 0x0004cc0001127983 */ /* 0x000f280000300800 */
[----:B------:R0:W-:Y:S04]  /*487e0*/  STS.U16 [R0+UR7+0x59000], R22 ;  /* 0x0590001600007988 */ /* 0x0001e80008000407 */
[----:B-----5:R-:W5:Y:S04]  /*487f0*/  LDL.LU R20, [R1+0x4c8] ;  /* 0x0004c80001147983 */ /* 0x020f680000300800 */
[----:B------:R1:W-:Y:S04]  /*48800*/  STS.U16 [R0+UR7+0x59800], R25 ;  /* 0x0598001900007988 */ /* 0x0003e80008000407 */
[----:B0-----:R-:W4:Y:S04]  /*48810*/  LDL.LU R22, [R1+0x4c4] ;  /* 0x0004c40001167983 */ /* 0x001f280000300800 */
[----:B-1----:R-:W5:Y:S04]  /*48820*/  LDL.LU R25, [R1+0x4b8] ;  /* 0x0004b80001197983 */ /* 0x002f680000300800 */
[----:B------:R0:W-:Y:S02]  /*48830*/  STS.U16 [R0+UR7+0x57000], R2 ;  /* 0x0570000200007988 */ /* 0x0001e40008000407 */
[----:B0-----:R-:W-:-:S02]  /*48840*/  LOP3.LUT R2, R0, 0x40, RZ, 0x3c, !PT ;  /* 0x0000004000027812 */ /* 0x001fc400078e3cff */
[----:B--2---:R-:W-:Y:S04]  /*48850*/  STS.U16 [R0+UR7+0x5a800], R26 ;  /* 0x05a8001a00007988 */ /* 0x004fe80008000407 */
[----:B---3--:R0:W-:Y:S04]  /*48860*/  STS.U16 [R0+UR7+0x5a000], R29 ;  /* 0x05a0001d00007988 */ /* 0x0081e80008000407 */
[----:B0-----:R-:W2:Y:S04]  /*48870*/  LDL.LU R29, [R1+0x4f4] ;  /* 0x0004f400011d7983 */ /* 0x001ea80000300800 */
[----:B------:R-:W3:Y:S04]  /*48880*/  LDL.LU R26, [R1+0x500] ;  /* 0x00050000011a7983 */ /* 0x000ee80000300800 */
[----:B------:R0:W-:Y:S04]  /*48890*/  STS.U16 [R0+UR7+0x5c800], R17 ;  /* 0x05c8001100007988 */ /* 0x0001e80008000407 */
[----:B------:R1:W-:Y:S04]  /*488a0*/  STS.U16 [R0+UR7+0x5c000], R19 ;  /* 0x05c0001300007988 */ /* 0x0003e80008000407 */
[----:B------:R0:W-:Y:S04]  /*488b0*/  STS.U16 [R0+UR7+0x5b800], R21 ;  /* 0x05b8001500007988 */ /* 0x0001e80008000407 */
[----:B------:R0:W-:Y:S04]  /*488c0*/  STS.U16 [R0+UR7+0x5b000], R23 ;  /* 0x05b0001700007988 */ /* 0x0001e80008000407 */
[----:B------:R-:W-:Y:S04]  /*488d0*/  STS.U16 [R0+UR7+0x5d000], R15 ;  /* 0x05d0000f00007988 */ /* 0x000fe80008000407 */
[----:B------:R-:W-:Y:S04]  /*488e0*/  STS.U16 [R0+UR7+0x5d800], R13 ;  /* 0x05d8000d00007988 */ /* 0x000fe80008000407 */
[----:B------:R-:W-:Y:S04]  /*488f0*/  STS.U16 [R0+UR7+0x5e000], R11 ;  /* 0x05e0000b00007988 */ /* 0x000fe80008000407 */
[----:B------:R-:W-:Y:S04]  /*48900*/  STS.U16 [R0+UR7+0x5e800], R9 ;  /* 0x05e8000900007988 */ /* 0x000fe80008000407 */
[----:B0-----:R-:W2:Y:S04]  /*48910*/  LDL.LU R17, [R1+0x4b4] ;  /* 0x0004b40001117983 */ /* 0x001ea80000300800 */
[----:B-1----:R-:W2:Y:S04]  /*48920*/  LDL.LU R19, [R1+0x4ac] ;  /* 0x0004ac0001137983 */ /* 0x002ea80000300800 */
[----:B------:R-:W-:Y:S04]  /*48930*/  STS.U16 [R0+UR7+0x5f000], R7 ;  /* 0x05f0000700007988 */ /* 0x000fe80008000407 */
[----:B------:R-:W-:Y:S04]  /*48940*/  STS.U16 [R0+UR7+0x5f800], R6 ;  /* 0x05f8000600007988 */ /* 0x000fe80008000407 */
[----:B------:R-:W2:Y:S04]  /*48950*/  LDL.LU R21, [R1+0x49c] ;  /* 0x00049c0001157983 */ /* 0x000ea80000300800 */
[----:B----4-:R0:W-:Y:S04]  /*48960*/  STS.U16 [R2+UR7+0x40400], R27 ;  /* 0x0404001b02007988 */ /* 0x0101e80008000407 */
[----:B------:R-:W4:Y:S04]  /*48970*/  LDL.LU R23, [R1+0x498] ;  /* 0x0004980001177983 */ /* 0x000f280000300800 */
[----:B------:R1:W-:Y:S04]  /*48980*/  STS.U16 [R2+UR7+0x40c00], R28 ;  /* 0x040c001c02007988 */ /* 0x0003e80008000407 */
[----:B0-----:R-:W4:Y:S04]  /*48990*/  LDL.LU R27, [R1+0x484] ;  /* 0x00048400011b7983 */ /* 0x001f280000300800 */
[----:B-1----:R-:W4:Y:S04]  /*489a0*/  LDL.LU R28, [R1+0x47c] ;  /* 0x00047c00011c7983 */ /* 0x002f280000300800 */
[----:B------:R-:W-:Y:S04]  /*489b0*/  STS.U16 [R2+UR7+0x42400], R3 ;  /* 0x0424000302007988 */ /* 0x000fe80008000407 */
[----:B------:R-:W-:Y:S04]  /*489c0*/  STS.U16 [R2+UR7+0x44400], R18 ;  /* 0x0444001202007988 */ /* 0x000fe80008000407 */
[----:B-----5:R-:W-:Y:S04]  /*489d0*/  STS.U16 [R2+UR7+0x44c00], R20 ;  /* 0x044c001402007988 */ /* 0x020fe80008000407 */
[----:B------:R-:W-:Y:S04]  /*489e0*/  STS.U16 [R2+UR7+0x42c00], R4 ;  /* 0x042c000402007988 */ /* 0x000fe80008000407 */
[----:B------:R-:W-:Y:S04]  /*489f0*/  STS.U16 [R2+UR7+0x43400], R5 ;  /* 0x0434000502007988 */ /* 0x000fe80008000407 */
[----:B------:R-:W-:Y:S04]  /*48a00*/  STS.U16 [R2+UR7+0x43c00], R24 ;  /* 0x043c001802007988 */ /* 0x000fe80008000407 */
[----:B------:R-:W-:Y:S04]  /*48a10*/  STS.U16 [R2+UR7+0x45400], R22 ;  /* 0x0454001602007988 */ /* 0x000fe80008000407 */
[----:B------:R-:W-:Y:S04]  /*48a20*/  STS.U16 [R2+UR7+0x45c00], R25 ;  /* 0x045c001902007988 */ /* 0x000fe80008000407 */
[----:B---3--:R0:W-:Y:S04]  /*48a30*/  STS.U16 [R2+UR7+0x41400], R26 ;  /* 0x0414001a02007988 */ /* 0x0081e80008000407 */
[----:B--2---:R1:W-:Y:S04]  /*48a40*/  STS.U16 [R2+UR7+0x41c00], R29 ;  /* 0x041c001d02007988 */ /* 0x0043e80008000407 */
[----:B0-----:R-:W2:Y:S04]  /*48a50*/  LDL.LU R26, [R1+0x474] ;  /* 0x00047400011a7983 */ /* 0x001ea80000300800 */
        /* <DEDUP_REMOVED lines=8> */
[----:B-1----:R-:W5:Y:S04]  /*48ae0*/  LDL.LU R29, [R1+0x30c] ;  /* 0x00030c00011d7983 */ /* 0x002f680000300800 */
[----:B------:R-:W5:Y:S04]  /*48af0*/  LDL.LU R4, [R1+0x304] ;  /* 0x0003040001047983 */ /* 0x000f680000300800 */
[----:B------:R-:W5:Y:S04]  /*48b00*/  LDL.LU R5, [R1+0x2dc] ;  /* 0x0002dc0001057983 */ /* 0x000f680000300800 */
[----:B------:R-:W5:Y:S04]  /*48b10*/  LDL.LU R24, [R1+0x2d4] ;  /* 0x0002d40001187983 */ /* 0x000f680000300800 */
[----:B------:R-:W5:Y:S04]  /*48b20*/  LDL.LU R22, [R1+0x28c] ;  /* 0x00028c0001167983 */ /* 0x000f680000300800 */
[----:B------:R-:W5:Y:S04]  /*48b30*/  LDL.LU R25, [R1+0x27c] ;  /* 0x00027c0001197983 */ /* 0x000f680000300800 */
[----:B------:R-:W5:Y:S04]  /*48b40*/  LDL.LU R13, [R1+0x26c] ;  /* 0x00026c00010d7983 */ /* 0x000f680000300800 */
[----:B----4-:R0:W-:Y:S04]  /*48b50*/  STS.U16 [R2+UR7+0x48400], R27 ;  /* 0x0484001b02007988 */ /* 0x0101e80008000407 */
[----:B------:R-:W4:Y:S04]  /*48b60*/  LDL.LU R15, [R1+0x25c] ;  /* 0x00025c00010f7983 */ /* 0x000f280000300800 */
[----:B------:R1:W-:Y:S04]  /*48b70*/  STS.U16 [R2+UR7+0x48c00], R28 ;  /* 0x048c001c02007988 */ /* 0x0003e80008000407 */
[----:B0-----:R-:W4:Y:S04]  /*48b80*/  LDL.LU R27, [R1+0x254] ;  /* 0x00025400011b7983 */ /* 0x001f280000300800 */
[----:B-1----:R-:W4:Y:S04]  /*48b90*/  LDL.LU R28, [R1+0x1e8] ;  /* 0x0001e800011c7983 */ /* 0x002f280000300800 */
        /* <DEDUP_REMOVED lines=8> */
[----:B--2---:R0:W-:Y:S04]  /*48c20*/  STS.U16 [R2+UR7+0x49400], R26 ;  /* 0x0494001a02007988 */ /* 0x0041e80008000407 */
[----:B---3--:R1:W-:Y:S04]  /*48c30*/  STS.U16 [R2+UR7+0x49c00], R3 ;  /* 0x049c000302007988 */ /* 0x0083e80008000407 */
[----:B-----5:R2:W-:Y:S04]  /*48c40*/  STS.U16 [R2+UR7+0x4a400], R18 ;  /* 0x04a4001202007988 */ /* 0x0205e80008000407 */
[----:B------:R3:W-:Y:S04]  /*48c50*/  STS.U16 [R2+UR7+0x4ac00], R20 ;  /* 0x04ac001402007988 */ /* 0x0007e80008000407 */
[----:B0-----:R-:W5:Y:S04]  /*48c60*/  LDL.LU R26, [R1+0x1c0] ;  /* 0x0001c000011a7983 */ /* 0x001f680000300800 */
[----:B-1----:R-:W5:Y:S04]  /*48c70*/  LDL.LU R3, [R1+0x1b8] ;  /* 0x0001b80001037983 */ /* 0x002f680000300800 */
[----:B--2---:R-:W2:Y:S04]  /*48c80*/  LDL.LU R18, [R1+0x2e84] ;  /* 0x002e840001127983 */ /* 0x004ea80000300800 */
[----:B---3--:R-:W3:Y:S04]  /*48c90*/  LDL.LU R20, [R1+0x2e80] ;  /* 0x002e800001147983 */ /* 0x008ee80000300800 */
[----:B------:R0:W-:Y:S04]  /*48ca0*/  STS.U16 [R2+UR7+0x4fc00], R22 ;  /* 0x04fc001602007988 */ /* 0x0001e80008000407 */
[----:B------:R1:W-:Y:S04]  /*48cb0*/  STS.U16 [R2+UR7+0x50400], R25 ;  /* 0x0504001902007988 */ /* 0x0003e80008000407 */
[----:B------:R0:W-:Y:S04]  /*48cc0*/  STS.U16 [R2+UR7+0x4dc00], R29 ;  /* 0x04dc001d02007988 */ /* 0x0001e80008000407 */
[----:B------:R0:W-:Y:S04]  /*48cd0*/  STS.U16 [R2+UR7+0x4e400], R4 ;  /* 0x04e4000402007988 */ /* 0x0001e80008000407 */
[----:B------:R1:W-:Y:S04]  /*48ce0*/  STS.U16 [R2+UR7+0x4ec00], R5 ;  /* 0x04ec000502007988 */ /* 0x0003e80008000407 */
[----:B------:R1:W-:Y:S04]  /*48cf0*/  STS.U16 [R2+UR7+0x4f400], R24 ;  /* 0x04f4001802007988 */ /* 0x0003e80008000407 */
[----:B0-----:R-:W2:Y:S04]  /*48d00*/  LDL.LU R22, [R1+0x1b0] ;  /* 0x0001b00001167983 */ /* 0x001ea80000300800 */
[----:B-1----:R-:W3:Y:S04]  /*48d10*/  LDL.LU R25, [R1+0x58] ;  /* 0x0000580001197983 */ /* 0x002ee80000300800 */
[----:B------:R-:W3:Y:S04]  /*48d20*/  LDL.LU R29, [R1+0x50] ;  /* 0x00005000011d7983 */ /* 0x000ee80000300800 */
[----:B------:R-:W3:Y:S04]  /*48d30*/  LDL.LU R4, [R1+0x28] ;  /* 0x0000280001047983 */ /* 0x000ee80000300800 */
[----:B------:R-:W3:Y:S04]  /*48d40*/  LDL.LU R5, [R1+0x20] ;  /* 0x0000200001057983 */ /* 0x000ee80000300800 */
[----:B------:R-:W3:Y:S04]  /*48d50*/  LDL.LU R24, [R1+0x18] ;  /* 0x0000180001187983 */ /* 0x000ee80000300800 */
[----:B----4-:R0:W-:Y:S04]  /*48d60*/  STS.U16 [R2+UR7+0x51c00], R27 ;  /* 0x051c001b02007988 */ /* 0x0101e80008000407 */
[----:B------:R1:W-:Y:S04]  /*48d70*/  STS.U16 [R2+UR7+0x52400], R28 ;  /* 0x0524001c02007988 */ /* 0x0003e80008000407 */
[----:B0-----:R-:W4:Y:S04]  /*48d80*/  LDL.LU R27, [R1+0x10] ;  /* 0x00001000011b7983 */ /* 0x001f280000300800 */
[----:B-1----:R-:W4:Y:S04]  /*48d90*/  LDL.LU R28, [R1+0x8] ;  /* 0x00000800011c7983 */ /* 0x002f280000300800 */
        /* <DEDUP_REMOVED lines=22> */
[----:B-----5:R0:W-:Y:S04]  /*48f00*/  STS.U16 [R2+UR7+0x54c00], R26 ;  /* 0x054c001a02007988 */ /* 0x0201e80008000407 */
[----:B------:R1:W-:Y:S04]  /*48f10*/  STS.U16 [R2+UR7+0x55400], R3 ;  /* 0x0554000302007988 */ /* 0x0003e80008000407 */
[----:B0-----:R-:W5:Y:S04]  /*48f20*/  LDL.LU R26, [R1+0x894] ;  /* 0x00089400011a7983 */ /* 0x001f680000300800 */
[----:B-1----:R-:W5:Y:S04]  /*48f30*/  LDL.LU R3, [R1+0x898] ;  /* 0x0008980001037983 */ /* 0x002f680000300800 */
[----:B--2---:R0:W-:Y:S04]  /*48f40*/  STS.U16 [R2+UR7+0x55c00], R22 ;  /* 0x055c001602007988 */ /* 0x0041e80008000407 */
[----:B---3--:R1:W-:Y:S04]  /*48f50*/  STS.U16 [R2+UR7+0x56400], R25 ;  /* 0x0564001902007988 */ /* 0x0083e80008000407 */
[----:B------:R2:W-:Y:S04]  /*48f60*/  STS.U16 [R2+UR7+0x56c00], R29 ;  /* 0x056c001d02007988 */ /* 0x0005e80008000407 */
[----:B------:R3:W-:Y:S04]  /*48f70*/  STS.U16 [R2+UR7+0x57400], R4 ;  /* 0x0574000402007988 */ /* 0x0007e80008000407 */
[----:B------:R1:W-:Y:S04]  /*48f80*/  STS.U16 [R2+UR7+0x57c00], R5 ;  /* 0x057c000502007988 */ /* 0x0003e80008000407 */
[----:B------:R2:W-:Y:S04]  /*48f90*/  STS.U16 [R2+UR7+0x58400], R24 ;  /* 0x0584001802007988 */ /* 0x0005e80008000407 */
[----:B0-----:R-:W5:Y:S04]  /*48fa0*/  LDL.LU R22, [R1+0x2e7c] ;  /* 0x002e7c0001167983 */ /* 0x001f680000300800 */
[----:B-1----:R-:W5:Y:S04]  /*48fb0*/  LDL.LU R25, [R1+0x2e78] ;  /* 0x002e780001197983 */ /* 0x002f680000300800 */
[----:B--2---:R-:W2:Y:S04]  /*48fc0*/  LDL.LU R29, [R1+0x88c] ;  /* 0x00088c00011d7983 */ /* 0x004ea80000300800 */
[----:B---3--:R-:W2:Y:S04]  /*48fd0*/  LDL.LU R4, [R1+0x890] ;  /* 0x0008900001047983 */ /* 0x008ea80000300800 */
[----:B------:R-:W3:Y:S04]  /*48fe0*/  LDL.LU R5, [R1+0x884] ;  /* 0x0008840001057983 */ /* 0x000ee80000300800 */
[----:B------:R-:W3:Y:S04]  /*48ff0*/  LDL.LU R24, [R1+0x888] ;  /* 0x0008880001187983 */ /* 0x000ee80000300800 */
[----:B----4-:R0:W-:Y:S04]  /*49000*/  STS.U16 [R2+UR7+0x58c00], R27 ;  /* 0x058c001b02007988 */ /* 0x0101e80008000407 */
[----:B------:R1:W-:Y:S04]  /*49010*/  STS.U16 [R2+UR7+0x59400], R28 ;  /* 0x0594001c02007988 */ /* 0x0003e80008000407 */
[----:B0-----:R-:W4:Y:S04]  /*49020*/  LDL.LU R27, [R1+0x2e74] ;  /* 0x002e7400011b7983 */ /* 0x001f280000300800 */
[----:B-1----:R-:W2:Y:S04]  /*49030*/  LDL.LU R28, [R1+0x2e70] ;  /* 0x002e7000011c7983 */ /* 0x002ea80000300800 */
[----:B-----5:R-:W-:Y:S04]  /*49040*/  STS.U16 [R2+UR7+0x5b400], R22 ;  /* 0x05b4001602007988 */ /* 0x020fe80008000407 */
[----:B------:R-:W-:Y:S04]  /*49050*/  STS.U16 [R2+UR7+0x5ac00], R25 ;  /* 0x05ac001902007988 */ /* 0x000fe80008000407 */
[----:B----4-:R-:W-:Y:S04]  /*49060*/  STS.U16 [R2+UR7+0x5a400], R27 ;  /* 0x05a4001b02007988 */ /* 0x010fe80008000407 */
[----:B--2---:R0:W-:Y:S04]  /*49070*/  STS.U16 [R2+UR7+0x59c00], R28 ;  /* 0x059c001c02007988 */ /* 0x0041e80008000407 */
[----:B0-----:R-:W2:Y:S04]  /*49080*/  LDL.LU R28, [R1+0x2e6c] ;  /* 0x002e6c00011c7983 */ /* 0x001ea80000300800 */
[----:B------:R-:W4:Y:S04]  /*49090*/  LDL.LU R27, [R1+0x8c8] ;  /* 0x0008c800011b7983 */ /* 0x000f280000300800 */
[----:B------:R-:W5:Y:S04]  /*490a0*/  LDL.LU R25, [R1+0x8d4] ;  /* 0x0008d40001197983 */ /* 0x000f680000300800 */
[----:B------:R-:W5:Y:S04]  /*490b0*/  LDL.LU R22, [R1+0x8d0] ;  /* 0x0008d00001167983 */ /* 0x000f680000300800 */
[----:B------:R5:W-:Y:S02]  /*490c0*/  STS.U16 [R2+UR7+0x5dc00], R12 ;  /* 0x05dc000c02007988 */ /* 0x000be40008000407 */
[----:B-----5:R-:W-:-:S02]  /*490d0*/  F2FP.F16.F32.PACK_AB R12, R22, R25 ;  /* 0x00000019160c723e */ /* 0x020fc400000000ff */
[----:B------:R-:W5:Y:S01]  /*490e0*/  LDL.LU R25, [R1+0x6ac] ;  /* 0x0006ac0001197983 */ /* 0x000f620000300800 */
[----:B----4-:R-:W-:-:S03]  /*490f0*/  F2FP.F16.F32.PACK_AB R13, R27, R13 ;  /* 0x0000000d1b0d723e */ /* 0x010fc600000000ff */
[----:B-----5:R-:W-:Y:S04]  /*49100*/  STL [R1+0x2e34], R25 ;  /* 0x002e341901007387 */ /* 0x020fe80000100800 */
[----:B------:R-:W4:Y:S01]  /*49110*/  LDL.LU R27, [R1+0x6b0] ;  /* 0x0006b000011b7983 */ /* 0x000f220000300800 */
[----:B------:R-:W-:Y:S02]  /*49120*/  F2FP.F16.F32.PACK_AB R17, R17, R19 ;  /* 0x000000131111723e */ /* 0x000fe400000000ff */
[----:B------:R-:W-:Y:S01]  /*49130*/  F2FP.F16.F32.PACK_AB R19, R26, R3 ;  /* 0x000000031a13723e */ /* 0x000fe200000000ff */
[----:B----4-:R-:W-:Y:S04]  /*49140*/  STL [R1+0x2e38], R27 ;  /* 0x002e381b01007387 */ /* 0x010fe80000100800 */
[----:B------:R-:W4:Y:S04]  /*49150*/  LDL.LU R26, [R1+0x6a4] ;  /* 0x0006a400011a7983 */ /* 0x000f280000300800 */
[----:B----4-:R-:W-:Y:S04]  /*49160*/  STL [R1+0x2e3c], R26 ;  /* 0x002e3c1a01007387 */ /* 0x010fe80000100800 */
[----:B------:R-:W4:Y:S04]  /*49170*/  LDL.LU R3, [R1+0x6a8] ;  /* 0x0006a80001037983 */ /* 0x000f280000300800 */
[----:B------:R0:W-:Y:S04]  /*49180*/  STS.U16 [R2+UR7+0x5bc00], R20 ;  /* 0x05bc001402007988 */ /* 0x0001e80008000407 */
[----:B------:R1:W-:Y:S04]  /*49190*/  STS.U16 [R2+UR7+0x5c400], R18 ;  /* 0x05c4001202007988 */ /* 0x0003e80008000407 */
[----:B------:R5:W-:Y:S01]  /*491a0*/  STS.U16 [R2+UR7+0x5d400], R14 ;  /* 0x05d4000e02007988 */ /* 0x000be20008000407 */
[----:B0-----:R-:W-:-:S02]  /*491b0*/  F2FP.F16.F32.PACK_AB R20, R29, R4 ;  /* 0x000000041d14723e */ /* 0x001fc400000000ff */
[----:B-1----:R-:W-:Y:S02]  /*491c0*/  F2FP.F16.F32.PACK_AB R18, R21, R23 ;  /* 0x000000171512723e */ /* 0x002fe400000000ff */
[----:B---3--:R-:W-:Y:S02]  /*491d0*/  F2FP.F16.F32.PACK_AB R21, R5, R24 ;  /* 0x000000180515723e */ /* 0x008fe400000000ff */
[----:B-----5:R-:W-:Y:S01]  /*491e0*/  F2FP.F16.F32.PACK_AB R14, R0, R6 ;  /* 0x00000006000e723e */ /* 0x020fe200000000ff */
[----:B----4-:R-:W-:Y:S04]  /*491f0*/  STL [R1+0x2e40], R3 ;  /* 0x002e400301007387 */ /* 0x010fe80000100800 */
[----:B------:R-:W3:Y:S04]  /*49200*/  LDL.LU R4, [R1+0x87c] ;  /* 0x00087c0001047983 */ /* 0x000ee80000300800 */
[----:B------:R-:W3:Y:S04]  /*49210*/  LDL.LU R22, [R1+0x880] ;  /* 0x0008800001167983 */ /* 0x000ee80000300800 */
[----:B------:R-:W4:Y:S04]  /*49220*/  LDL.LU R24, [R1+0x874] ;  /* 0x0008740001187983 */ /* 0x000f280000300800 */
[----:B------:R-:W4:Y:S04]  /*49230*/  LDL.LU R23, [R1+0x878] ;  /* 0x0008780001177983 */ /* 0x000f280000300800 */
[----:B------:R-:W5:Y:S04]  /*49240*/  LDL.LU R29, [R1+0x870] ;  /* 0x00087000011d7983 */ /* 0x000f680000300800 */
[----:B------:R-:W2:Y:S04]  /*49250*/  LDL.LU R5, [R1+0x868] ;  /* 0x0008680001057983 */ /* 0x000ea80000300800 */
[----:B------:R-:W2:Y:S01]  /*49260*/  LDL.LU R6, [R1+0x860] ;  /* 0x0008600001067983 */ /* 0x000ea20000300800 */
[----:B------:R-:W-:-:S03]  /*49270*/  F2FP.F16.F32.PACK_AB R15, R7, R15 ;  /* 0x0000000f070f723e */ /* 0x000fc600000000ff */
[----:B--2---:R0:W-:Y:S04]  /*49280*/  STL [R1+0x2e60], R6 ;  /* 0x002e600601007387 */ /* 0x0041e80000100800 */
[----:B0-----:R-:W2:Y:S04]  /*49290*/  LDL.LU R6, [R1+0x864] ;  /* 0x0008640001067983 */ /* 0x001ea80000300800 */
[----:B------:R-:W2:Y:S04]  /*492a0*/  LDL.LU R7, [R1+0x858] ;  /* 0x0008580001077983 */ /* 0x000ea80000300800 */
[----:B------:R-:W-:Y:S04]  /*492b0*/  STS.U16 [R2+UR7+0x5ec00], R8 ;  /* 0x05ec000802007988 */ /* 0x000fe80008000407 */
[----:B--2---:R0:W-:Y:S04]  /*492c0*/  STL [R1+0x2e5c], R7 ;  /* 0x002e5c0701007387 */ /* 0x0041e80000100800 */
[----:B0-----:R-:W2:Y:S04]  /*492d0*/  LDL.LU R7, [R1+0x85c] ;  /* 0x00085c0001077983 */ /* 0x001ea80000300800 */
[----:B------:R-:W2:Y:S04]  /*492e0*/  LDL.LU R8, [R1+0x850] ;  /* 0x0008500001087983 */ /* 0x000ea80000300800 */
[----:B------:R0:W-:Y:S02]  /*492f0*/  STS.U16 [R2+UR7+0x5cc00], R16 ;  /* 0x05cc001002007988 */ /* 0x0001e40008000407 */
[----:B0-----:R-:W-:-:S02]  /*49300*/  F2FP.F16.F32.PACK_AB R16, R9, R11 ;  /* 0x0000000b0910723e */ /* 0x001fc400000000ff */
[----:B--2---:R0:W-:Y:S04]  /*49310*/  STL [R1+0x2e58], R8 ;  /* 0x002e580801007387 */ /* 0x0041e80000100800 */
[----:B0-----:R-:W2:Y:S04]  /*49320*/  LDL.LU R8, [R1+0x854] ;  /* 0x0008540001087983 */ /* 0x001ea80000300800 */
[----:B------:R-:W2:Y:S04]  /*49330*/  LDL.LU R9, [R1+0x848] ;  /* 0x0008480001097983 */ /* 0x000ea80000300800 */
[----:B------:R-:W-:Y:S04]  /*49340*/  STS.U16 [R2+UR7+0x5e400], R10 ;  /* 0x05e4000a02007988 */ /* 0x000fe80008000407 */
[----:B--2---:R0:W-:Y:S04]  /*49350*/  STL [R1+0x2e54], R9 ;  /* 0x002e540901007387 */ /* 0x0041e80000100800 */
[----:B0-----:R-:W2:Y:S04]  /*49360*/  LDL.LU R9, [R1+0x84c] ;  /* 0x00084c0001097983 */ /* 0x001ea80000300800 */
[----:B------:R-:W2:Y:S04]  /*49370*/  LDL.LU R10, [R1+0x840] ;  /* 0x00084000010a7983 */ /* 0x000ea80000300800 */
[----:B--2---:R0:W-:Y:S04]  /*49380*/  STL [R1+0x2e50], R10 ;  /* 0x002e500a01007387 */ /* 0x0041e80000100800 */
[----:B0-----:R-:W2:Y:S04]  /*49390*/  LDL.LU R10, [R1+0x844] ;  /* 0x00084400010a7983 */ /* 0x001ea80000300800 */
[----:B------:R-:W2:Y:S04]  /*493a0*/  LDL.LU R11, [R1+0x838] ;  /* 0x00083800010b7983 */ /* 0x000ea80000300800 */
[----:B--2---:R0:W-:Y:S04]  /*493b0*/  STL [R1+0x2e4c], R11 ;  /* 0x002e4c0b01007387 */ /* 0x0041e80000100800 */
[----:B0-----:R-:W2:Y:S04]  /*493c0*/  LDL.LU R11, [R1+0x83c] ;  /* 0x00083c00010b7983 */ /* 0x001ea80000300800 */
[----:B------:R-:W2:Y:S04]  /*493d0*/  LDL.LU R3, [R1+0x824] ;  /* 0x0008240001037983 */ /* 0x000ea80000300800 */
[----:B--2---:R0:W-:Y:S04]  /*493e0*/  STL [R1+0x2e44], R3 ;  /* 0x002e440301007387 */ /* 0x0041e80000100800 */
[----:B0-----:R-:W2:Y:S01]  /*493f0*/  LDL.LU R3, [R1+0x82c] ;  /* 0x00082c0001037983 */ /* 0x001ea20000300800 */
[----:B------:R-:W-:-:S02]  /*49400*/  IADD3 R0, PT, PT, R28, UR7, RZ ;  /* 0x000000071c007c10 */ /* 0x000fc4000fffe0ff */
[----:B---3--:R-:W-:Y:S02]  /*49410*/  F2FP.F16.F32.PACK_AB R22, R4, R22 ;  /* 0x000000160416723e */ /* 0x008fe400000000ff */
[----:B----4-:R-:W-:Y:S01]  /*49420*/  F2FP.F16.F32.PACK_AB R23, R24, R23 ;  /* 0x000000171817723e */ /* 0x010fe200000000ff */
[----:B--2---:R0:W-:Y:S04]  /*49430*/  STL [R1+0x2e48], R3 ;  /* 0x002e480301007387 */ /* 0x0041e80000100800 */
[----:B0-----:R-:W2:Y:S04]  /*49440*/  LDL.LU R3, [R1+0x834] ;  /* 0x0008340001037983 */ /* 0x001ea80000300800 */
[----:B------:R-:W3:Y:S04]  /*49450*/  LDL.LU R26, [R1+0x81c] ;  /* 0x00081c00011a7983 */ /* 0x000ee80000300800 */
[----:B------:R-:W4:Y:S04]  /*49460*/  LDL.LU R27, [R1+0x814] ;  /* 0x00081400011b7983 */ /* 0x000f280000300800 */
[----:B------:R-:W2:Y:S04]  /*49470*/  LDL.LU R25, [R1+0x80c] ;  /* 0x00080c0001197983 */ /* 0x000ea80000300800 */
[----:B------:R-:W2:Y:S04]  /*49480*/  LDL.LU R28, [R1+0x804] ;  /* 0x00080400011c7983 */ /* 0x000ea80000300800 */
[----:B------:R-:W2:Y:S04]  /*49490*/  LDL.LU R4, [R1+0x2e68] ;  /* 0x002e680001047983 */ /* 0x000ea80000300800 */
[----:B------:R-:W3:Y:S04]  /*494a0*/  LDL.LU R24, [R1+0x2e64] ;  /* 0x002e640001187983 */ /* 0x000ee80000300800 */
[----:B--2---:R-:W-:Y:S04]  /*494b0*/  STS.U16 [R2+UR7+0x5fc00], R4 ;  /* 0x05fc000402007988 */ /* 0x004fe80008000407 */
[----:B---3--:R0:W-:Y:S04]  /*494c0*/  STS.U16 [R2+UR7+0x5f400], R24 ;  /* 0x05f4001802007988 */ /* 0x0081e80008000407 */
[----:B0-----:R-:W2:Y:S04]  /*494d0*/  LDL.LU R24, [R1+0x738] ;  /* 0x0007380001187983 */ /* 0x001ea80000300800 */
[----:B------:R-:W5:Y:S04]  /*494e0*/  LDL.LU R4, [R1+0x86c] ;  /* 0x00086c0001047983 */ /* 0x000f680000300800 */
[----:B------:R-:W2:Y:S04]  /*494f0*/  LDL.LU R2, [R1+0x6b4] ;  /* 0x0006b40001027983 */ /* 0x000ea80000300800 */
[----:B------:R0:W-:Y:S04]  /*49500*/  STSM.16.M88.4 [R0+0x60000], R12 ;  /* 0x0600000c00007844 */ /* 0x0001e80000000200 */
[----:B------:R1:W-:Y:S04]  /*49510*/  STSM.16.M88.4 [R0+0x62000], R16 ;  /* 0x0620001000007844 */ /* 0x0003e80000000200 */
[----:B------:R3:W-:Y:S01]  /*49520*/  STSM.16.M88.4 [R0+0x64000], R20 ;  /* 0x0640001400007844 */ /* 0x0007e20000000200 */
[----:B------:R-:W-:-:S03]  /*49530*/  F2FP.F16.F32.PACK_AB R5, R6, R5 ;  /* 0x000000050605723e */ /* 0x000fc600000000ff */
[----:B0-----:R-:W2:Y:S04]  /*49540*/  LDL.LU R12, [R1+0x830] ;  /* 0x00083000010c7983 */ /* 0x001ea80000300800 */
[----:B------:R-:W2:Y:S04]  /*49550*/  LDL.LU R13, [R1+0x828] ;  /* 0x00082800010d7983 */ /* 0x000ea80000300800 */
[----:B------:R-:W2:Y:S04]  /*49560*/  LDL.LU R14, [R1+0x820] ;  /* 0x00082000010e7983 */ /* 0x000ea80000300800 */
[----:B------:R-:W4:Y:S04]  /*49570*/  LDL.LU R15, [R1+0x818] ;  /* 0x00081800010f7983 */ /* 0x000f280000300800 */
[----:B-1----:R-:W2:Y:S04]  /*49580*/  LDL.LU R16, [R1+0x810] ;  /* 0x0008100001107983 */ /* 0x002ea80000300800 */
[----:B------:R-:W2:Y:S04]  /*49590*/  LDL.LU R17, [R1+0x808] ;  /* 0x0008080001117983 */ /* 0x000ea80000300800 */
[----:B------:R-:W2:Y:S04]  /*495a0*/  LDL.LU R18, [R1+0x800] ;  /* 0x0008000001127983 */ /* 0x000ea80000300800 */
[----:B------:R-:W2:Y:S04]  /*495b0*/  LDL.LU R19, [R1+0x7f8] ;  /* 0x0007f80001137983 */ /* 0x000ea80000300800 */
[----:B---3--:R-:W3:Y:S04]  /*495c0*/  LDL.LU R20, [R1+0x7fc] ;  /* 0x0007fc0001147983 */ /* 0x008ee80000300800 */
[----:B------:R-:W2:Y:S04]  /*495d0*/  LDL.LU R21, [R1+0x7f4] ;  /* 0x0007f40001157983 */ /* 0x000ea80000300800 */
[----:B------:R-:W2:Y:S04]  /*495e0*/  LDL.LU R22, [R1+0x73c] ;  /* 0x00073c0001167983 */ /* 0x000ea80000300800 */
[----:B------:R-:W2:Y:S01]  /*495f0*/  LDL.LU R23, [R1+0x7f0] ;  /* 0x0007f00001177983 */ /* 0x000ea20000300800 */
[----:B-----5:R-:W-:-:S03]  /*49600*/  F2FP.F16.F32.PACK_AB R4, R4, R29 ;  /* 0x0000001d0404723e */ /* 0x020fc600000000ff */
[----:B------:R-:W5:Y:S04]  /*49610*/  LDL R29, [R1+0x6a0] ;  /* 0x0006a000011d7983 */ /* 0x000f680000100800 */
[----:B------:R-:W2:Y:S02]  /*49620*/  LDL.LU R6, [R1+0x2e60] ;  /* 0x002e600001067983 */ /* 0x000ea40000300800 */
[----:B--2---:R-:W-:Y:S02]  /*49630*/  F2FP.F16.F32.PACK_AB R6, R7, R6 ;  /* 0x000000060706723e */ /* 0x004fe400000000ff */
[----:B------:R-:W2:Y:S02]  /*49640*/  LDL.LU R7, [R1+0x2e5c] ;  /* 0x002e5c0001077983 */ /* 0x000ea40000300800 */
[----:B--2---:R-:W-:-:S02]  /*49650*/  F2FP.F16.F32.PACK_AB R7, R8, R7 ;  /* 0x000000070807723e */ /* 0x004fc400000000ff */
[----:B------:R-:W2:Y:S02]  /*49660*/  LDL.LU R8, [R1+0x2e58] ;  /* 0x002e580001087983 */ /* 0x000ea40000300800 */
[----:B--2---:R-:W-:Y:S02]  /*49670*/  F2FP.F16.F32.PACK_AB R8, R9, R8 ;  /* 0x000000080908723e */ /* 0x004fe400000000ff */
        /* <DEDUP_REMOVED lines=8> */
[----:B------:R-:W2:Y:S01]  /*49700*/  LDL.LU R3, [R1+0x2e44] ;  /* 0x002e440001037983 */ /* 0x000ea20000300800 */
[----:B------:R-:W-:Y:S02]  /*49710*/  F2FP.F16.F32.PACK_AB R14, R26, R14 ;  /* 0x0000000e1a0e723e */ /* 0x000fe400000000ff */
[----:B----4-:R-:W-:-:S02]  /*49720*/  F2FP.F16.F32.PACK_AB R15, R27, R15 ;  /* 0x0000000f1b0f723e */ /* 0x010fc400000000ff */
[----:B------:R-:W-:Y:S02]  /*49730*/  F2FP.F16.F32.PACK_AB R16, R25, R16 ;  /* 0x000000101910723e */ /* 0x000fe400000000ff */
[----:B------:R-:W-:Y:S02]  /*49740*/  F2FP.F16.F32.PACK_AB R17, R28, R17 ;  /* 0x000000111c11723e */ /* 0x000fe400000000ff */
[----:B--2---:R-:W-:Y:S02]  /*49750*/  F2FP.F16.F32.PACK_AB R13, R3, R13 ;  /* 0x0000000d030d723e */ /* 0x004fe400000000ff */
[----:B------:R-:W2:Y:S04]  /*49760*/  LDL.LU R3, [R1+0x2e40] ;  /* 0x002e400001037983 */ /* 0x000ea80000300800 */
[----:B------:R-:W2:Y:S04]  /*49770*/  LDL.LU R26, [R1+0x2e3c] ;  /* 0x002e3c00011a7983 */ /* 0x000ea80000300800 */
[----:B------:R-:W4:Y:S04]  /*49780*/  LDL.LU R27, [R1+0x2e38] ;  /* 0x002e3800011b7983 */ /* 0x000f280000300800 */
[----:B------:R-:W4:Y:S04]  /*49790*/  LDL.LU R25, [R1+0x2e34] ;  /* 0x002e340001197983 */ /* 0x000f280000300800 */
[----:B------:R-:W5:Y:S01]  /*497a0*/  LDL.LU R28, [R1+0x2e30] ;  /* 0x002e3000011c7983 */ /* 0x000f620000300800 */
[----:B---3--:R-:W-:-:S02]  /*497b0*/  F2FP.F16.F32.PACK_AB R18, R20, R18 ;  /* 0x000000121412723e */ /* 0x008fc400000000ff */
[----:B------:R-:W-:Y:S02]  /*497c0*/  F2FP.F16.F32.PACK_AB R19, R21, R19 ;  /* 0x000000131513723e */ /* 0x000fe400000000ff */
[----:B------:R-:W-:Y:S02]  /*497d0*/  F2FP.F16.F32.PACK_AB R20, R22, R23 ;  /* 0x000000171614723e */ /* 0x000fe400000000ff */
[----:B------:R-:W-:Y:S01]  /*497e0*/  F2FP.F16.F32.PACK_AB R21, R2, R24 ;  /* 0x000000180215723e */ /* 0x000fe200000000ff */
[----:B------:R-:W-:Y:S04]  /*497f0*/  STSM.16.M88.4 [R0+0x66000], R4 ;  /* 0x0660000400007844 */ /* 0x000fe80000000200 */
[----:B------:R-:W-:Y:S04]  /*49800*/  STSM.16.M88.4 [R0+0x68000], R8 ;  /* 0x0680000800007844 */ /* 0x000fe80000000200 */
[----:B------:R-:W-:Y:S04]  /*49810*/  STSM.16.M88.4 [R0+0x6a000], R12 ;  /* 0x06a0000c00007844 */ /* 0x000fe80000000200 */
[----:B------:R-:W-:Y:S01]  /*49820*/  STSM.16.M88.4 [R0+0x6c000], R16 ;  /* 0x06c0001000007844 */ /* 0x000fe20000000200 */
[----:B--2---:R-:W-:-:S02]  /*49830*/  F2FP.F16.F32.PACK_AB R23, R26, R3 ;  /* 0x000000031a17723e */ /* 0x004fc400000000ff */
[----:B----4-:R-:W-:-:S05]  /*49840*/  F2FP.F16.F32.PACK_AB R22, R25, R27 ;  /* 0x0000001b1916723e */ /* 0x010fca00000000ff */
[----:B------:R-:W-:Y:S01]  /*49850*/  STSM.16.M88.4 [R0+0x6e000], R20 ;  /* 0x06e0001400007844 */ /* 0x000fe20000000200 */
[----:B------:R-:W-:Y:S06]  /*49860*/  BAR.SYNC.DEFER_BLOCKING 0x0 ;  /* 0x0000000000007b1d */ /* 0x000fec0000010000 */
[----:B-----5:R-:W0:Y:S04]  /*49870*/  LDSM.16.M88.4 R24, [R28+UR7+0x60000] ;  /* 0x060000071c18783b */ /* 0x020e280008000200 */
[----:B------:R-:W1:Y:S04]  /*49880*/  LDSM.16.M88.4 R12, [R29+UR7+0x40000] ;  /* 0x040000071d0c783b */ /* 0x000e680008000200 */
[----:B------:R-:W2:Y:S04]  /*49890*/  LDSM.16.M88.4 R4, [R29+UR7+0x48000] ;  /* 0x048000071d04783b */ /* 0x000ea80008000200 */
[----:B------:R-:W3:Y:S04]  /*498a0*/  LDSM.16.M88.4 R16, [R29+UR7+0x50000] ;  /* 0x050000071d10783b */ /* 0x000ee80008000200 */
[----:B------:R-:W4:Y:S01]  /*498b0*/  LDSM.16.M88.4 R8, [R29+UR7+0x58000] ;  /* 0x058000071d08783b */ /* 0x000f220008000200 */
[----:B0-----:R-:W-:-:S03]  /*498c0*/  IMAD.MOV.U32 R20, RZ, RZ, R25 ;  /* 0x000000ffff147224 */ /* 0x001fc600078e0019 */
[----:B-1----:R-:W-:Y:S04]  /*498d0*/  STL [R1+0x2a1c], R14 ;  /* 0x002a1c0e01007387 */ /* 0x002fe80000100800 */
[----:B------:R-:W-:Y:S04]  /*498e0*/  STL [R1+0x2a18], R15 ;  /* 0x002a180f01007387 */ /* 0x000fe80000100800 */
[----:B--2---:R-:W-:Y:S04]  /*498f0*/  STL [R1+0x2a5c], R6 ;  /* 0x002a5c0601007387 */ /* 0x004fe80000100800 */
[----:B------:R0:W-:Y:S02]  /*49900*/  STL [R1+0x2a58], R7 ;  /* 0x002a580701007387 */ /* 0x0001e40000100800 */
[----:B0-----:R-:W-:-:S02]  /*49910*/  IMAD.MOV.U32 R7, RZ, RZ, R20 ;  /* 0x000000ffff077224 */ /* 0x001fc400078e0014 */
[----:B------:R-:W0:Y:S01]  /*49920*/  LDSM.16.M88.4 R20, [R28+UR7+0x61000] ;  /* 0x061000071c14783b */ /* 0x000e220008000200 */
[----:B------:R-:W-:Y:S01]  /*49930*/  MOV R3, R26 ;  /* 0x0000001a00037202 */ /* 0x000fe20000000f00 */
[----:B------:R-:W-:Y:S02]  /*49940*/  IMAD.MOV.U32 R0, RZ, RZ, R24 ;  /* 0x000000ffff007224 */ /* 0x000fe400078e0018 */
[----:B---3--:R-:W-:Y:S04]  /*49950*/  STL [R1+0x2e0c], R18 ;  /* 0x002e0c1201007387 */ /* 0x008fe80000100800 */
[----:B------:R-:W-:Y:S04]  /*49960*/  STL [R1+0x2e08], R19 ;  /* 0x002e081301007387 */ /* 0x000fe80000100800 */
[----:B----4-:R1:W-:Y:S01]  /*49970*/  STL [R1+0x2a64], R10 ;  /* 0x002a640a01007387 */ /* 0x0103e20000100800 */
[----:B------:R-:W-:-:S03]  /*49980*/  MOV R6, R3 ;  /* 0x0000000300067202 */ /* 0x000fc60000000f00 */
[----:B------:R2:W-:Y:S01]  /*49990*/  STL [R1+0x2a60], R11 ;  /* 0x002a600b01007387 */ /* 0x0005e20000100800 */
[----:B-1----:R-:W-:Y:S01]  /*499a0*/  IMAD.MOV.U32 R10, RZ, RZ, R0 ;  /* 0x000000ffff0a7224 */ /* 0x002fe200078e0000 */
[----:B0-----:R-:W-:Y:S01]  /*499b0*/  MOV R14, R20 ;  /* 0x00000014000e7202 */ /* 0x001fe20000000f00 */
[----:B--2---:R-:W-:Y:S01]  /*499c0*/  IMAD.MOV.U32 R11, RZ, RZ, R21 ;  /* 0x000000ffff0b7224 */ /* 0x004fe200078e0015 */
[----:B------:R-:W-:Y:S01]  /*499d0*/  MOV R3, R22 ;  /* 0x0000001600037202 */ /* 0x000fe20000000f00 */
[----:B------:R-:W-:Y:S02]  /*499e0*/  IMAD.MOV.U32 R0, RZ, RZ, R23 ;  /* 0x000000ffff007224 */ /* 0x000fe400078e0017 */
[----:B------:R-:W0:Y:S01]  /*499f0*/  LDSM.16.M88.4 R20, [R28+UR7+0x62000] ;  /* 0x062000071c14783b */ /* 0x000e220008000200 */
[----:B------:R-:W-:-:S03]  /*49a00*/  MOV R2, R27 ;  /* 0x0000001b00027202 */ /* 0x000fc60000000f00 */
[----:B------:R-:W-:Y:S01]  /*49a10*/  LDSM.16.M88.4 R24, [R28+UR7+0x64000] ;  /* 0x064000071c18783b */ /* 0x000fe20008000200 */
[----:B0-----:R-:W-:Y:S01]  /*49a20*/  MOV R18, R20 ;  /* 0x0000001400127202 */ /* 0x001fe20000000f00 */
[----:B------:R-:W-:Y:S01]  /*49a30*/  IMAD.MOV.U32 R19, RZ, RZ, R21 ;  /* 0x000000ffff137224 */ /* 0x000fe200078e0015 */
[----:B------:R-:W-:Y:S01]  /*49a40*/  MOV R29, R22 ;  /* 0x00000016001d7202 */ /* 0x000fe20000000f00 */
[----:B------:R-:W-:Y:S02]  /*49a50*/  IMAD.MOV.U32 R15, RZ, RZ, R23 ;  /* 0x000000ffff0f7224 */ /* 0x000fe400078e0017 */
[----:B------:R-:W0:Y:S04]  /*49a60*/  LDSM.16.M88.4 R20, [R28+UR7+0x63000] ;  /* 0x063000071c14783b */ /* 0x000e280008000200 */
[----:B------:R-:W-:Y:S04]  /*49a70*/  STL.64 [R1+0x2e28], R14 ;  /* 0x002e280e01007387 */ /* 0x000fe80000100a00 */
[----:B------:R-:W-:Y:S04]  /*49a80*/  STL.64 [R1+0x2e20], R12 ;  /* 0x002e200c01007387 */ /* 0x000fe80000100a00 */
[----:B------:R-:W1:Y:S04]  /*49a90*/  LDSM.16.M88.4 R12, [R28+UR7+0x65000] ;  /* 0x065000071c0c783b */ /* 0x000e680008000200 */
[----:B------:R-:W-:Y:S04]  /*49aa0*/  STL.64 [R1+0x2e18], R18 ;  /* 0x002e181201007387 */ /* 0x000fe80000100a00 */
[----:B------:R2:W-:Y:S04]  /*49ab0*/  STL.64 [R1+0x2e10], R16 ;  /* 0x002e101001007387 */ /* 0x0005e80000100a00 */
[----:B--2---:R-:W2:Y:S04]  /*49ac0*/  LDL.LU R16, [R1+0x60] ;  /* 0x0000600001107983 */ /* 0x004ea80000300800 */
        /* <DEDUP_REMOVED lines=9> */
[----:B------:R0:W-:Y:S04]  /*49b60*/  STL.64 [R1+0x2d40], R26 ;  /* 0x002d401a01007387 */ /* 0x0001e80000100a00 */
[----:B------:R4:W-:Y:S01]  /*49b70*/  STL.64 [R1+0x2d38], R24 ;  /* 0x002d381801007387 */ /* 0x0009e20000100a00 */
[----:B0-----:R-:W-:Y:S01]  /*49b80*/  MOV R26, R6 ;  /* 0x00000006001a7202 */ /* 0x001fe20000000f00 */
[----:B------:R-:W-:Y:S01]  /*49b90*/  IMAD.MOV.U32 R27, RZ, RZ, R2 ;  /* 0x000000ffff1b7224 */ /* 0x000fe200078e0002 */
[----:B----4-:R-:W-:Y:S01]  /*49ba0*/  MOV R24, R10 ;  /* 0x0000000a00187202 */ /* 0x010fe20000000f00 */
[----:B------:R-:W-:Y:S01]  /*49bb0*/  IMAD.MOV.U32 R25, RZ, RZ, R7 ;  /* 0x000000ffff197224 */ /* 0x000fe200078e0007 */
[----:B-1----:R-:W-:Y:S01]  /*49bc0*/  MOV R6, R14 ;  /* 0x0000000e00067202 */ /* 0x002fe20000000f00 */
[----:B------:R-:W-:Y:S01]  /*49bd0*/  IMAD.MOV.U32 R2, RZ, RZ, R15 ;  /* 0x000000ffff027224 */ /* 0x000fe200078e000f */
[----:B------:R-:W-:Y:S01]  /*49be0*/  MOV R10, R12 ;  /* 0x0000000c000a7202 */ /* 0x000fe20000000f00 */
[----:B------:R-:W-:Y:S01]  /*49bf0*/  IMAD.MOV.U32 R7, RZ, RZ, R13 ;  /* 0x000000ffff077224 */ /* 0x000fe200078e000d */
[----:B------:R-:W4:Y:S04]  /*49c00*/  LDL.LU.64 R14, [R1+0x2e28] ;  /* 0x002e2800010e7983 */ /* 0x000f280000300a00 */
[----:B------:R-:W2:Y:S02]  /*49c10*/  LDL.LU.64 R12, [R1+0x2e20] ;  /* 0x002e2000010c7983 */ /* 0x000ea40000300a00 */
[----:B--2---:R-:W-:-:S15]  /*49c20*/  HMMA.16816.F32 R16, R24, R12, R16 ;  /* 0x0000000c1810723c */ /* 0x004fde0000001810 */
[----:B------:R-:W-:-:S04]  /*49c30*/  NOP ;  /* 0x0000000000007918 */ /* 0x000fc80000000000 */
[----:B------:R-:W-:Y:S04]  /*49c40*/  STL.64 [R1+0x300], R16 ;  /* 0x0003001001007387 */ /* 0x000fe80000100a00 */
[----:B------:R0:W-:Y:S04]  /*49c50*/  STL.64 [R1+0x308], R18 ;  /* 0x0003081201007387 */ /* 0x0001e80000100a00 */
[----:B0-----:R-:W2:Y:S01]  /*49c60*/  LDL.LU.64 R18, [R1+0x2e18] ;  /* 0x002e180001127983 */ /* 0x001ea20000300a00 */
[C---:B---3--:R-:W-:Y:S03]  /*49c70*/  HMMA.16816.F32 R20, R24.reuse, R4, R20 ;  /* 0x000000041814723c */ /* 0x048fe60000001814 */
[----:B------:R-:W3:Y:S04]  /*49c80*/  LDL.LU.64 R16, [R1+0x2e10] ;  /* 0x002e100001107983 */ /* 0x000ee80000300a00 */
[----:B------:R-:W-:Y:S04]  /*49c90*/  STL.64 [R1+0x2e00], R6 ;  /* 0x002e000601007387 */ /* 0x000fe80000100a00 */
[----:B------:R0:W-:Y:S08]  /*49ca0*/  STL.64 [R1+0x2df8], R4 ;  /* 0x002df80401007387 */ /* 0x0001f00000100a00 */
[----:B------:R-:W-:Y:S04]  /*49cb0*/  STL.64 [R1+0x250], R20 ;  /* 0x0002501401007387 */ /* 0x000fe80000100a00 */
[----:B------:R1:W-:Y:S04]  /*49cc0*/  STL.64 [R1+0x258], R22 ;  /* 0x0002581601007387 */ /* 0x0003e80000100a00 */
[----:B0-----:R-:W5:Y:S04]  /*49cd0*/  LDL.LU R4, [R1+0xb0] ;  /* 0x0000b00001047983 */ /* 0x001f680000300800 */
[----:B------:R-:W5:Y:S04]  /*49ce0*/  LDL.LU R5, [R1+0xb4] ;  /* 0x0000b40001057983 */ /* 0x000f680000300800 */
[----:B------:R-:W5:Y:S04]  /*49cf0*/  LDL.LU R6, [R1+0xb8] ;  /* 0x0000b80001067983 */ /* 0x000f680000300800 */
[----:B------:R-:W5:Y:S01]  /*49d00*/  LDL.LU R7, [R1+0xbc] ;  /* 0x0000bc0001077983 */ /* 0x000f620000300800 */
[----:B-1----:R-:W-:Y:S01]  /*49d10*/  MOV R22, R29 ;  /* 0x0000001d00167202 */ /* 0x002fe20000000f00 */
[----:B----4-:R-:W-:Y:S01]  /*49d20*/  IMAD.MOV.U32 R23, RZ, RZ, R15 ;  /* 0x000000ffff177224 */ /* 0x010fe200078e000f */
[----:B--2---:R-:W-:Y:S01]  /*49d30*/  MOV R20, R18 ;  /* 0x0000001200147202 */ /* 0x004fe20000000f00 */
[----:B------:R-:W-:Y:S01]  /*49d40*/  IMAD.MOV.U32 R21, RZ, RZ, R19 ;  /* 0x000000ffff157224 */ /* 0x000fe200078e0013 */
        /* <DEDUP_REMOVED lines=8> */
[C---:B-----5:R-:W-:Y:S03]  /*49dd0*/  HMMA.16816.F32 R4, R24.reuse, R8, R4 ;  /* 0x000000081804723c */ /* 0x060fe60000001804 */
[----:B--2---:R-:W-:Y:S05]  /*49de0*/  STL.64 [R1+0x2df0], R18 ;  /* 0x002df01201007387 */ /* 0x004fea0000100a00 */
[----:B---3--:R-:W-:Y:S01]  /*49df0*/  HMMA.16816.F32 R20, R24, R16, R20 ;  /* 0x000000101814723c */ /* 0x008fe20000001814 */
[----:B------:R-:W-:-:S15]  /*49e00*/  STL.64 [R1+0x2de8], R16 ;  /* 0x002de81001007387 */ /* 0x000fde0000100a00 */
[----:B------:R-:W-:-:S03]  /*49e10*/  NOP ;  /* 0x0000000000007918 */ /* 0x000fc60000000000 */
[----:B------:R-:W-:Y:S04]  /*49e20*/  STL.64 [R1+0x1e0], R20 ;  /* 0x0001e01401007387 */ /* 0x000fe80000100a00 */
[----:B------:R-:W-:Y:S04]  /*49e30*/  STL.64 [R1+0x1e8], R22 ;  /* 0x0001e81601007387 */ /* 0x000fe80000100a00 */
[----:B------:R-:W-:Y:S04]  /*49e40*/  STL [R1+0x2de0], R10 ;  /* 0x002de00a01007387 */ /* 0x000fe80000100800 */
[----:B------:R-:W-:Y:S04]  /*49e50*/  STL.64 [R1+0x2dd8], R8 ;  /* 0x002dd80801007387 */ /* 0x000fe80000100a00 */
[----:B------:R-:W-:Y:S04]  /*49e60*/  STL.64 [R1+0xb0], R4 ;  /* 0x0000b00401007387 */ /* 0x000fe80000100a00 */
[----:B------:R-:W-:Y:S04]  /*49e70*/  STL.64 [R1+0xb8], R6 ;  /* 0x0000b80601007387 */ /* 0x000fe80000100a00 */
        /* <DEDUP_REMOVED lines=30> */
[----:B------:R-:W4:Y:S04]  /*4a060*/  LDL.LU R8, [R1+0x190] ;  /* 0x0001900001087983 */ /* 0x000f280000300800 */
[----:B------:R-:W4:Y:S01]  /*4a070*/  LDL.LU R9, [R1+0x194] ;  /* 0x0001940001097983 */ /* 0x000f220000300800 */
[----:B------:R-:W-:-:S03]  /*4a080*/  IMAD.MOV.U32 R21, RZ, RZ, R11 ;  /* 0x000000ffff157224 */ /* 0x000fc600078e000b */
[----:B------:R-:W4:Y:S04]  /*4a090*/  LDL.LU R10, [R1+0x198] ;  /* 0x00019800010a7983 */ /* 0x000f280000300800 */
[----:B------:R-:W4:Y:S04]  /*4a0a0*/  LDL.LU R11, [R1+0x19c] ;  /* 0x00019c00010b7983 */ /* 0x000f280000300800 */
        /* <DEDUP_REMOVED lines=12> */
[----:B------:R-:W-:-:S02]  /*4a170*/  MOV R20, R14 ;  /* 0x0000000e00147202 */ /* 0x000fc40000000f00 */
[----:B------:R-:W-:Y:S01]  /*4a180*/  MOV R22, R3 ;  /* 0x0000000300167202 */ /* 0x000fe20000000f00 */
[----:B------:R-:W-:Y:S01]  /*4a190*/  IMAD.MOV.U32 R23, RZ, RZ, R0 ;  /* 0x000000ffff177224 */ /* 0x000fe200078e0000 */
[----:B---3--:R-:W-:Y:S04]  /*4a1a0*/  STL.64 [R1+0x2db0], R26 ;  /* 0x002db01a01007387 */ /* 0x008fe80000100a00 */
[----:B--2---:R0:W-:Y:S04]  /*4a1b0*/  STL.64 [R1+0x2da8], R24 ;  /* 0x002da81801007387 */ /* 0x0041e80000100a00 */
[----:B0-----:R-:W2:Y:S04]  /*4a1c0*/  LDL.LU R24, [R1+0x90] ;  /* 0x0000900001187983 */ /* 0x001ea80000300800 */
[----:B------:R-:W2:Y:S04]  /*4a1d0*/  LDL.LU R25, [R1+0x94] ;  /* 0x0000940001197983 */ /* 0x000ea80000300800 */
[----:B------:R-:W3:Y:S04]  /*4a1e0*/  LDL.LU R26, [R1+0x98] ;  /* 0x00009800011a7983 */ /* 0x000ee80000300800 */
[----:B------:R-:W3:Y:S01]  /*4a1f0*/  LDL.LU R27, [R1+0x9c] ;  /* 0x00009c00011b7983 */ /* 0x000ee20000300800 */
[----:B----4-:R-:W-:-:S15]  /*4a200*/  HMMA.16816.F32 R4, R20, R12, R4 ;  /* 0x0000000c1404723c */ /* 0x010fde0000001804 */
[----:B------:R-:W-:-:S04]  /*4a210*/  NOP ;  /* 0x0000000000007918 */ /* 0x000fc80000000000 */
[----:B------:R-:W-:Y:S01]  /*4a220*/  MOV R14, R6 ;  /* 0x00000006000e7202 */ /* 0x000fe20000000f00 */
[----:B------:R-:W-:Y:S01]  /*4a230*/  IMAD.MOV.U32 R15, RZ, RZ, R7 ;  /* 0x000000ffff0f7224 */ /* 0x000fe200078e0007 */
[----:B---3--:R-:W-:Y:S04]  /*4a240*/  STL.64 [R1+0x2dd0], R26 ;  /* 0x002dd01a01007387 */ /* 0x008fe80000100a00 */
[----:B--2---:R0:W-:Y:S04]  /*4a250*/  STL.64 [R1+0x2dc8], R24 ;  /* 0x002dc81801007387 */ /* 0x0041e80000100a00 */
[----:B0-----:R-:W2:Y:S04]  /*4a260*/  LDL.LU R24, [R1+0x1a0] ;  /* 0x0001a00001187983 */ /* 0x001ea80000300800 */
[----:B------:R-:W2:Y:S04]  /*4a270*/  LDL.LU R25, [R1+0x1a4] ;  /* 0x0001a40001197983 */ /* 0x000ea80000300800 */
[----:B------:R-:W2:Y:S04]  /*4a280*/  LDL.LU R26, [R1+0x1a8] ;  /* 0x0001a800011a7983 */ /* 0x000ea80000300800 */
[----:B------:R-:W2:Y:S04]  /*4a290*/  LDL.LU R27, [R1+0x1ac] ;  /* 0x0001ac00011b7983 */ /* 0x000ea80000300800 */
[----:B------:R0:W-:Y:S04]  /*4a2a0*/  STL.64 [R1+0x1d0], R4 ;  /* 0x0001d00401007387 */ /* 0x0001e80000100a00 */
[----:B------:R-:W3:Y:S04]  /*4a2b0*/  LDL.LU.64 R6, [R1+0x2e00] ;  /* 0x002e000001067983 */ /* 0x000ee80000300a00 */
[----:B0-----:R-:W5:Y:S04]  /*4a2c0*/  LDL.LU.64 R4, [R1+0x2df8] ;  /* 0x002df80001047983 */ /* 0x001f680000300a00 */
[----:B------:R-:W-:Y:S04]  /*4a2d0*/  STL [R1+0x2a24], R15 ;  /* 0x002a240f01007387 */ /* 0x000fe80000100800 */
[----:B------:R-:W-:Y:S01]  /*4a2e0*/  STL [R1+0x2a20], R14 ;  /* 0x002a200e01007387 */ /* 0x000fe20000100800 */
[----:B-----5:R-:W-:-:S15]  /*4a2f0*/  HMMA.16816.F32 R16, R20, R4, R16 ;  /* 0x000000041410723c */ /* 0x020fde0000001810 */
[----:B------:R-:W-:-:S04]  /*4a300*/  NOP ;  /* 0x0000000000007918 */ /* 0x000fc80000000000 */
[----:B------:R-:W-:Y:S04]  /*4a310*/  STL.64 [R1+0x1c0], R16 ;  /* 0x0001c01001007387 */ /* 0x000fe80000100a00 */
[----:B------:R0:W-:Y:S04]  /*4a320*/  STL.64 [R1+0x1c8], R18 ;  /* 0x0001c81201007387 */ /* 0x0001e80000100a00 */
[----:B0-----:R-:W4:Y:S04]  /*4a330*/  LDL.LU.64 R18, [R1+0x2df0] ;  /* 0x002df00001127983 */ /* 0x001f280000300a00 */
[----:B------:R-:W5:Y:S02]  /*4a340*/  LDL.LU.64 R16, [R1+0x2de8] ;  /* 0x002de80001107983 */ /* 0x000f640000300a00 */
[----:B-----5:R-:W-:-:S15]  /*4a350*/  HMMA.16816.F32 R8, R20, R16, R8 ;  /* 0x000000101408723c */ /* 0x020fde0000001808 */
[----:B------:R-:W-:-:S04]  /*4a360*/  NOP ;  /* 0x0000000000007918 */ /* 0x000fc80000000000 */
[----:B------:R-:W-:Y:S01]  /*4a370*/  MOV R15, R10 ;  /* 0x0000000a000f7202 */ /* 0x000fe20000000f00 */
[----:B------:R0:W-:Y:S04]  /*4a380*/  STL.64 [R1+0x1b0], R8 ;  /* 0x0001b00801007387 */ /* 0x0001e80000100a00 */
[----:B------:R-:W5:Y:S04]  /*4a390*/  LDL.LU R10, [R1+0x2de0] ;  /* 0x002de000010a7983 */ /* 0x000f680000300800 */
[----:B0-----:R-:W2:Y:S01]  /*4a3a0*/  LDL.LU.64 R8, [R1+0x2dd8] ;  /* 0x002dd80001087983 */ /* 0x001ea20000300a00 */
[----:B------:R-:W-:-:S05]  /*4a3b0*/  IMAD.MOV.U32 R14, RZ, RZ, R11 ;  /* 0x000000ffff0e7224 */ /* 0x000fca00078e000b */
        /* <DEDUP_REMOVED lines=9> */
[----:B--2---:R-:W-:-:S15]  /*4a450*/  HMMA.16816.F32 R24, R20, R12, R24 ;  /* 0x0000000c1418723c */ /* 0x004fde0000001818 */
[----:B------:R-:W-:-:S04]  /*4a460*/  NOP ;  /* 0x0000000000007918 */ /* 0x000fc80000000000 */
        /* <DEDUP_REMOVED lines=34> */
[----:B------:R-:W2:Y:S04]  /*4a690*/  LDL.LU.64 R24, [R1+0x2d48] ;  /* 0x002d480001187983 */ /* 0x000ea80000300a00 */
[----:B---3--:R-:W-:Y:S04]  /*4a6a0*/  STL.64 [R1+0x2d30], R6 ;  /* 0x002d300601007387 */ /* 0x008fe80000100a00 */
[----:B------:R0:W-:Y:S04]  /*4a6b0*/  STL.64 [R1+0x2d28], R4 ;  /* 0x002d280401007387 */ /* 0x0001e80000100a00 */
[----:B0-----:R-:W3:Y:S04]  /*4a6c0*/  LDL.LU R4, [R1+0x130] ;  /* 0x0001300001047983 */ /* 0x001ee80000300800 */
[----:B------:R-:W3:Y:S04]  /*4a6d0*/  LDL.LU R5, [R1+0x134] ;  /* 0x0001340001057983 */ /* 0x000ee80000300800 */
[----:B------:R-:W3:Y:S04]  /*4a6e0*/  LDL.LU R6, [R1+0x138] ;  /* 0x0001380001067983 */ /* 0x000ee80000300800 */
[----:B------:R-:W3:Y:S02]  /*4a6f0*/  LDL.LU R7, [R1+0x13c] ;  /* 0x00013c0001077983 */ /* 0x000ee40000300800 */
[C---:B---3--:R-:W-:Y:S08]  /*4a700*/  HMMA.16816.F32 R4, R20.reuse, R16, R4 ;  /* 0x000000101404723c */ /* 0x048ff00000001804 */
[----:B--2---:R-:W-:Y:S01]  /*4a710*/  HMMA.16816.F32 R20, R20, R8, R24 ;  /* 0x000000081414723c */ /* 0x004fe20000001818 */
[----:B------:R-:W0:Y:S10]  /*4a720*/  LDSM.16.M88.4 R24, [R28+UR7+0x66000] ;  /* 0x066000071c18783b */ /* 0x000e340008000200 */
[----:B------:R1:W-:Y:S04]  /*4a730*/  STL.64 [R1+0x150], R4 ;  /* 0x0001500401007387 */ /* 0x0003e80000100a00 */
[----:B------:R2:W-:Y:S04]  /*4a740*/  STL.64 [R1+0x158], R6 ;  /* 0x0001580601007387 */ /* 0x0005e80000100a00 */
[----:B-1----:R-:W3:Y:S04]  /*4a750*/  LDL.LU R4, [R1+0x70] ;  /* 0x0000700001047983 */ /* 0x002ee80000300800 */
[----:B------:R-:W3:Y:S04]  /*4a760*/  LDL.LU R5, [R1+0x74] ;  /* 0x0000740001057983 */ /* 0x000ee80000300800 */
[----:B--2---:R-:W3:Y:S04]  /*4a770*/  LDL.LU R6, [R1+0x78] ;  /* 0x0000780001067983 */ /* 0x004ee80000300800 */
[----:B------:R-:W3:Y:S04]  /*4a780*/  LDL.LU R7, [R1+0x7c] ;  /* 0x00007c0001077983 */ /* 0x000ee80000300800 */
[----:B----4-:R-:W-:Y:S04]  /*4a790*/  STL.64 [R1+0x2d20], R18 ;  /* 0x002d201201007387 */ /* 0x010fe80000100a00 */
[----:B------:R1:W-:Y:S04]  /*4a7a0*/  STL.64 [R1+0x2d18], R16 ;  /* 0x002d181001007387 */ /* 0x0003e80000100a00 */
[----:B-1----:R-:W2:Y:S04]  /*4a7b0*/  LDL.LU R16, [R1+0x100] ;  /* 0x0001000001107983 */ /* 0x002ea80000300800 */
[----:B------:R-:W2:Y:S04]  /*4a7c0*/  LDL.LU R17, [R1+0x104] ;  /* 0x0001040001117983 */ /* 0x000ea80000300800 */
[----:B------:R-:W2:Y:S04]  /*4a7d0*/  LDL.LU R18, [R1+0x108] ;  /* 0x0001080001127983 */ /* 0x000ea80000300800 */
[----:B------:R-:W2:Y:S04]  /*4a7e0*/  LDL.LU R19, [R1+0x10c] ;  /* 0x00010c0001137983 */ /* 0x000ea80000300800 */
[----:B-----5:R-:W-:Y:S04]  /*4a7f0*/  STL [R1+0x2d10], R10 ;  /* 0x002d100a01007387 */ /* 0x020fe80000100800 */
[----:B------:R1:W-:Y:S04]  /*4a800*/  STL.64 [R1+0x2d08], R8 ;  /* 0x002d080801007387 */ /* 0x0003e80000100a00 */
[----:B------:R4:W-:Y:S04]  /*4a810*/  STL.64 [R1+0x80], R20 ;  /* 0x0000801401007387 */ /* 0x0009e80000100a00 */
[----:B------:R5:W-:Y:S04]  /*4a820*/  STL.64 [R1+0x88], R22 ;  /* 0x0000881601007387 */ /* 0x000be80000100a00 */
[----:B-1----:R-:W2:Y:S04]  /*4a830*/  LDL.LU R8, [R1+0x110] ;  /* 0x0001100001087983 */ /* 0x002ea80000300800 */
[----:B------:R-:W2:Y:S04]  /*4a840*/  LDL.LU R9, [R1+0x114] ;  /* 0x0001140001097983 */ /* 0x000ea80000300800 */
[----:B------:R-:W2:Y:S04]  /*4a850*/  LDL.LU R10, [R1+0x118] ;  /* 0x00011800010a7983 */ /* 0x000ea80000300800 */
[----:B------:R-:W2:Y:S04]  /*4a860*/  LDL.LU R11, [R1+0x11c] ;  /* 0x00011c00010b7983 */ /* 0x000ea80000300800 */
[----:B----4-:R-:W4:Y:S04]  /*4a870*/  LDL.LU R20, [R1+0x240] ;  /* 0x0002400001147983 */ /* 0x010f280000300800 */
[----:B------:R-:W4:Y:S04]  /*4a880*/  LDL.LU R21, [R1+0x244] ;  /* 0x0002440001157983 */ /* 0x000f280000300800 */
[----:B-----5:R-:W5:Y:S04]  /*4a890*/  LDL.LU R22, [R1+0x248] ;  /* 0x0002480001167983 */ /* 0x020f680000300800 */
[----:B------:R-:W5:Y:S04]  /*4a8a0*/  LDL.LU R23, [R1+0x24c] ;  /* 0x00024c0001177983 */ /* 0x000f680000300800 */
[----:B-----5:R-:W-:Y:S04]  /*4a8b0*/  STL.64 [R1+0x2cf0], R22 ;  /* 0x002cf01601007387 */ /* 0x020fe80000100a00 */
[----:B----4-:R1:W-:Y:S04]  /*4a8c0*/  STL.64 [R1+0x2ce8], R20 ;  /* 0x002ce81401007387 */ /* 0x0103e80000100a00 */
[----:B-1----:R-:W4:Y:S04]  /*4a8d0*/  LDL.LU R20, [R1+0xf0] ;  /* 0x0000f00001147983 */ /* 0x002f280000300800 */
[----:B------:R-:W4:Y:S04]  /*4a8e0*/  LDL.LU R21, [R1+0xf4] ;  /* 0x0000f40001157983 */ /* 0x000f280000300800 */
[----:B------:R-:W5:Y:S04]  /*4a8f0*/  LDL.LU R22, [R1+0xf8] ;  /* 0x0000f80001167983 */ /* 0x000f680000300800 */
[----:B------:R-:W5:Y:S01]  /*4a900*/  LDL.LU R23, [R1+0xfc] ;  /* 0x0000fc0001177983 */ /* 0x000f620000300800 */
[----:B0-----:R-:W-:Y:S01]  /*4a910*/  MOV R3, R26 ;  /* 0x0000001a00037202 */ /* 0x001fe20000000f00 */
[----:B------:R-:W-:-:S02]  /*4a920*/  IMAD.MOV.U32 R0, RZ, RZ, R27 ;  /* 0x000000ffff007224 */ /* 0x000fc400078e001b */
[----:B-----5:R-:W-:Y:S04]  /*4a930*/  STL.64 [R1+0x2d00], R22 ;  /* 0x002d001601007387 */ /* 0x020fe80000100a00 */
[----:B----4-:R0:W-:Y:S04]  /*4a940*/  STL.64 [R1+0x2cf8], R20 ;  /* 0x002cf81401007387 */ /* 0x0101e80000100a00 */
[----:B0-----:R-:W4:Y:S04]  /*4a950*/  LDL.LU R20, [R1+0x210] ;  /* 0x0002100001147983 */ /* 0x001f280000300800 */
[----:B------:R-:W4:Y:S04]  /*4a960*/  LDL.LU R21, [R1+0x214] ;  /* 0x0002140001157983 */ /* 0x000f280000300800 */
[----:B------:R-:W4:Y:S04]  /*4a970*/  LDL.LU R22, [R1+0x218] ;  /* 0x0002180001167983 */ /* 0x000f280000300800 */
[----:B------:R-:W4:Y:S04]  /*4a980*/  LDL.LU R23, [R1+0x21c] ;  /* 0x00021c0001177983 */ /* 0x000f280000300800 */
[----:B------:R0:W-:Y:S04]  /*4a990*/  STL.64 [R1+0x40], R24 ;  /* 0x0000401801007387 */ /* 0x0001e80000100a00 */
[----:B------:R-:W3:Y:S04]  /*4a9a0*/  LDL.LU.64 R26, [R1+0x2d40] ;  /* 0x002d4000011a7983 */ /* 0x000ee80000300a00 */
[----:B0-----:R-:W3:Y:S02]  /*4a9b0*/  LDL.LU.64 R24, [R1+0x2d38] ;  /* 0x002d380001187983 */ /* 0x001ee40000300a00 */
[----:B---3--:R-:W-:-:S15]  /*4a9c0*/  HMMA.16816.F32 R4, R24, R12, R4 ;  /* 0x0000000c1804723c */ /* 0x008fde0000001804 */
[----:B------:R-:W-:-:S04]  /*4a9d0*/  NOP ;  /* 0x0000000000007918 */ /* 0x000fc80000000000 */
[----:B------:R-:W-:Y:S04]  /*4a9e0*/  STL.64 [R1+0x140], R4 ;  /* 0x0001400401007387 */ /* 0x000fe80000100a00 */
[----:B------:R0:W-:Y:S04]  /*4a9f0*/  STL.64 [R1+0x148], R6 ;  /* 0x0001480601007387 */ /* 0x0001e80000100a00 */
[----:B0-----:R-:W3:Y:S04]  /*4aa00*/  LDL.LU.64 R6, [R1+0x2d30] ;  /* 0x002d300001067983 */ /* 0x001ee80000300a00 */
[----:B------:R-:W2:Y:S02]  /*4aa10*/  LDL.LU.64 R4, [R1+0x2d28] ;  /* 0x002d280001047983 */ /* 0x000ea40000300a00 */
[----:B--2---:R-:W-:-:S15]  /*4aa20*/  HMMA.16816.F32 R16, R24, R4, R16 ;  /* 0x000000041810723c */ /* 0x004fde0000001810 */
[----:B------:R-:W-:-:S04]  /*4aa30*/  NOP ;  /* 0x0000000000007918 */ /* 0x000fc80000000000 */
[----:B------:R-:W-:Y:S04]  /*4aa40*/  STL.64 [R1+0x130], R16 ;  /* 0x0001301001007387 */ /* 0x000fe80000100a00 */
[----:B------:R0:W-:Y:S04]  /*4aa50*/  STL.64 [R1+0x138], R18 ;  /* 0x0001381201007387 */ /* 0x0001e80000100a00 */
[----:B0-----:R-:W2:Y:S04]  /*4aa60*/  LDL.LU.64 R18, [R1+0x2d20] ;  /* 0x002d200001127983 */ /* 0x001ea80000300a00 */
[----:B------:R-:W5:Y:S02]  /*4aa70*/  LDL.LU.64 R16, [R1+0x2d18] ;  /* 0x002d180001107983 */ /* 0x000f640000300a00 */
[----:B-----5:R-:W-:-:S15]  /*4aa80*/  HMMA.16816.F32 R8, R24, R16, R8 ;  /* 0x000000101808723c */ /* 0x020fde0000001808 */
[----:B------:R-:W-:-:S04]  /*4aa90*/  NOP ;  /* 0x0000000000007918 */ /* 0x000fc80000000000 */
[----:B------:R-:W-:Y:S04]  /*4aaa0*/  STL.64 [R1+0x120], R8 ;  /* 0x0001200801007387 */ /* 0x000fe80000100a00 */
[----:B------:R0:W-:Y:S04]  /*4aab0*/  STL.64 [R1+0x128], R10 ;  /* 0x0001280a01007387 */ /* 0x0001e80000100a00 */
[----:B0-----:R-:W5:Y:S04]  /*4aac0*/  LDL.LU R10, [R1+0x2d10] ;  /* 0x002d1000010a7983 */ /* 0x001f680000300800 */
[----:B------:R-:W4:Y:S02]  /*4aad0*/  LDL.LU.64 R8, [R1+0x2d08] ;  /* 0x002d080001087983 */ /* 0x000f240000300a00 */
[----:B----4-:R-:W-:Y:S02]  /*4aae0*/  HMMA.16816.F32 R24, R24, R8, R20 ;  /* 0x000000081818723c */ /* 0x010fe40000001814 */
[----:B------:R-:W4:Y:S04]  /*4aaf0*/  LDL.LU.64 R22, [R1+0x2d00] ;  /* 0x002d000001167983 */ /* 0x000f280000300a00 */
[----:B------:R-:W4:-:S13]  /*4ab00*/  LDL.LU.64 R20, [R1+0x2cf8] ;  /* 0x002cf80001147983 */ /* 0x000f1a0000300a00 */
[----:B------:R5:W-:Y:S04]  /*4ab10*/  STL.64 [R1+0x70], R24 ;  /* 0x0000701801007387 */ /* 0x000be80000100a00 */
[----:B------:R0:W-:Y:S01]  /*4ab20*/  STL.64 [R1+0x78], R26 ;  /* 0x0000781a01007387 */ /* 0x0001e20000100a00 */
[----:B-----5:R-:W-:Y:S01]  /*4ab30*/  MOV R24, R10 ;  /* 0x0000000a00187202 */ /* 0x020fe20000000f00 */
[----:B---3--:R-:W-:Y:S01]  /*4ab40*/  IMAD.MOV.U32 R25, RZ, RZ, R7 ;  /* 0x000000ffff197224 */ /* 0x008fe200078e0007 */
[----:B0-----:R-:W-:Y:S01]  /*4ab50*/  MOV R26, R6 ;  /* 0x00000006001a7202 */ /* 0x001fe20000000f00 */
[----:B------:R-:W-:Y:S01]  /*4ab60*/  IMAD.MOV.U32 R27, RZ, RZ, R2 ;  /* 0x000000ffff1b7224 */ /* 0x000fe200078e0002 */
[----:B------:R0:W-:Y:S06]  /*4ab70*/  STL.64 [R1+0x2ce0], R12 ;  /* 0x002ce00c01007387 */ /* 0x0001ec0000100a00 */
[----:B----4-:R-:W-:Y:S01]  /*4ab80*/  HMMA.16816.F32 R20, R24, R12, R20 ;  /* 0x0000000c1814723c */ /* 0x010fe20000001814 */
[----:B0-----:R-:W3:-:S15]  /*4ab90*/  LDL.LU R12, [R1+0x200] ;  /* 0x00020000010c7983 */ /* 0x001ede0000300800 */
[----:B------:R-:W-:-:S03]  /*4aba0*/  NOP ;  /* 0x0000000000007918 */ /* 0x000fc60000000000 */
[----:B------:R-:W-:Y:S04]  /*4abb0*/  STL.64 [R1+0x110], R20 ;  /* 0x0001101401007387 */ /* 0x000fe80000100a00 */
[----:B------:R-:W-:Y:S04]  /*4abc0*/  STL.64 [R1+0x118], R22 ;  /* 0x0001181601007387 */ /* 0x000fe80000100a00 */
[----:B------:R-:W3:Y:S04]  /*4abd0*/  LDL.LU R13, [R1+0x204] ;  /* 0x00020400010d7983 */ /* 0x000ee80000300800 */
[----:B------:R-:W3:Y:S04]  /*4abe0*/  LDL.LU R14, [R1+0x208] ;  /* 0x00020800010e7983 */ /* 0x000ee80000300800 */
[----:B------:R-:W3:Y:S04]  /*4abf0*/  LDL.LU R15, [R1+0x20c] ;  /* 0x00020c00010f7983 */ /* 0x000ee80000300800 */
[----:B------:R-:W0:Y:S04]  /*4ac00*/  LDSM.16.M88.4 R20, [R28+UR7+0x67000] ;  /* 0x067000071c14783b */ /* 0x000e280008000200 */
[----:B0-----:R-:W-:Y:S04]  /*4ac10*/  STL.64 [R1+0x30], R20 ;  /* 0x0000301401007387 */ /* 0x001fe80000100a00 */
[----:B------:R0:W-:Y:S04]  /*4ac20*/  STL.64 [R1+0x38], R22 ;  /* 0x0000381601007387 */ /* 0x0001e80000100a00 */
[----:B0-----:R-:W4:Y:S04]  /*4ac30*/  LDL.LU.64 R22, [R1+0x2cf0] ;  /* 0x002cf00001167983 */ /* 0x001f280000300a00 */
[----:B------:R-:W4:Y:S01]  /*4ac40*/  LDL.LU.64 R20, [R1+0x2ce8] ;  /* 0x002ce80001147983 */ /* 0x000f220000300a00 */
[----:B---3--:R-:W-:-:S15]  /*4ac50*/  HMMA.16816.F32 R12, R24, R4, R12 ;  /* 0x00000004180c723c */ /* 0x008fde000000180c */
[----:B------:R-:W-:-:S04]  /*4ac60*/  NOP ;  /* 0x0000000000007918 */ /* 0x000fc80000000000 */
[----:B------:R-:W-:Y:S04]  /*4ac70*/  STL.64 [R1+0x100], R12 ;  /* 0x0001000c01007387 */ /* 0x000fe80000100a00 */
[----:B------:R-:W-:Y:S04]  /*4ac80*/  STL.64 [R1+0x108], R14 ;  /* 0x0001080e01007387 */ /* 0x000fe80000100a00 */
[----:B------:R-:W0:Y:S02]  /*4ac90*/  LDSM.16.M88.4 R12, [R28+UR7+0x68000] ;  /* 0x068000071c0c783b */ /* 0x000e240008000200 */
[----:B0-----:R-:W-:Y:S01]  /*4aca0*/  MOV R11, R12 ;  /* 0x0000000c000b7202 */ /* 0x001fe20000000f00 */
[----:B------:R-:W-:Y:S01]  /*4acb0*/  IMAD.MOV.U32 R10, RZ, RZ, R13 ;  /* 0x000000ffff0a7224 */ /* 0x000fe200078e000d */
[----:B------:R-:W-:Y:S01]  /*4acc0*/  MOV R6, R14 ;  /* 0x0000000e00067202 */ /* 0x000fe20000000f00 */
[----:B------:R-:W-:-:S02]  /*4acd0*/  IMAD.MOV.U32 R2, RZ, RZ, R15 ;  /* 0x000000ffff027224 */ /* 0x000fc400078e000f */
[----:B------:R-:W0:Y:S01]  /*4ace0*/  LDSM.16.M88.4 R12, [R28+UR7+0x69000] ;  /* 0x069000071c0c783b */ /* 0x000e220008000200 */
[----:B----4-:R-:W-:Y:S03]  /*4acf0*/  HMMA.16816.F32 R20, R24, R16, R20 ;  /* 0x000000101814723c */ /* 0x010fe60000001814 */
[----:B------:R-:W-:Y:S04]  /*4ad00*/  STL [R1+0x2c6c], R2 ;  /* 0x002c6c0201007387 */ /* 0x000fe80000100800 */
[----:B------:R-:W-:Y:S04]  /*4ad10*/  STL [R1+0x2c68], R6 ;  /* 0x002c680601007387 */ /* 0x000fe80000100800 */
[----:B------:R-:W-:Y:S04]  /*4ad20*/  STL [R1+0x2c64], R10 ;  /* 0x002c640a01007387 */ /* 0x000fe80000100800 */
[----:B------:R-:W-:Y:S04]  /*4ad30*/  STL [R1+0x2c60], R11 ;  /* 0x002c600b01007387 */ /* 0x000fe80000100800 */
[----:B0-----:R0:W-:Y:S04]  /*4ad40*/  STL.64 [R1+0x10], R12 ;  /* 0x0000100c01007387 */ /* 0x0011e80000100a00 */
[----:B------:R1:W-:Y:S04]  /*4ad50*/  STL [R1+0x18], R14 ;  /* 0x0000180e01007387 */ /* 0x0003e80000100800 */
[----:B0-----:R-:W3:Y:S04]  /*4ad60*/  LDL.LU R12, [R1+0x2c0] ;  /* 0x0002c000010c7983 */ /* 0x001ee80000300800 */
[----:B------:R-:W-:Y:S04]  /*4ad70*/  STL.64 [R1+0xf0], R20 ;  /* 0x0000f01401007387 */ /* 0x000fe80000100a00 */
[----:B------:R-:W-:Y:S04]  /*4ad80*/  STL.64 [R1+0xf8], R22 ;  /* 0x0000f81601007387 */ /* 0x000fe80000100a00 */
[----:B------:R-:W0:Y:S04]  /*4ad90*/  LDSM.16.M88.4 R20, [R28+UR7+0x6a000] ;  /* 0x06a000071c14783b */ /* 0x000e280008000200 */
[----:B------:R-:W3:Y:S01]  /*4ada0*/  LDL.LU R13, [R1+0x2c4] ;  /* 0x0002c400010d7983 */ /* 0x000ee20000300800 */
[----:B------:R-:W-:-:S03]  /*4adb0*/  MOV R29, R15 ;  /* 0x0000000f001d7202 */ /* 0x000fc60000000f00 */
[----:B-1----:R-:W3:Y:S04]  /*4adc0*/  LDL.LU R14, [R1+0x2c8] ;  /* 0x0002c800010e7983 */ /* 0x002ee80000300800 */
[----:B------:R-:W3:Y:S01]  /*4add0*/  LDL.LU R15, [R1+0x2cc] ;  /* 0x0002cc00010f7983 */ /* 0x000ee20000300800 */
[----:B0-----:R-:W-:Y:S01]  /*4ade0*/  IMAD.MOV.U32 R2, RZ, RZ, R20 ;  /* 0x000000ffff027224 */ /* 0x001fe200078e0014 */
[----:B------:R-:W-:Y:S01]  /*4adf0*/  MOV R6, R21 ;  /* 0x0000001500067202 */ /* 0x000fe20000000f00 */
[----:B------:R-:W-:Y:S01]  /*4ae00*/  IMAD.MOV.U32 R10, RZ, RZ, R22 ;  /* 0x000000ffff0a7224 */ /* 0x000fe200078e0016 */
[----:B------:R-:W-:Y:S02]  /*4ae10*/  MOV R11, R23 ;  /* 0x00000017000b7202 */ /* 0x000fe40000000f00 */
[----:B------:R-:W0:Y:S04]  /*4ae20*/  LDSM.16.M88.4 R20, [R28+UR7+0x6b000] ;  /* 0x06b000071c14783b */ /* 0x000e280008000200 */
[----:B--2---:R-:W-:Y:S04]  /*4ae30*/  STL.64 [R1+0x2cc8], R18 ;  /* 0x002cc81201007387 */ /* 0x004fe80000100a00 */
[----:B------:R-:W-:Y:S04]  /*4ae40*/  STL.64 [R1+0x2cc0], R16 ;  /* 0x002cc01001007387 */ /* 0x000fe80000100a00 */
[----:B------:R-:W-:Y:S04]  /*4ae50*/  STL [R1+0x2cd8], R6 ;  /* 0x002cd80601007387 */ /* 0x000fe80000100800 */
[----:B------:R-:W-:Y:S04]  /*4ae60*/  STL.64 [R1+0x2cd0], R4 ;  /* 0x002cd00401007387 */ /* 0x000fe80000100a00 */
[----:B0-----:R-:W-:Y:S04]  /*4ae70*/  STL.64 [R1+0x2b60], R22 ;  /* 0x002b601601007387 */ /* 0x001fe80000100a00 */
[----:B------:R0:W-:Y:S04]  /*4ae80*/  STL.64 [R1+0x2b58], R20 ;  /* 0x002b581401007387 */ /* 0x0001e80000100a00 */
[----:B0-----:R-:W2:Y:S04]  /*4ae90*/  LDL.LU R20, [R1+0x2f0] ;  /* 0x0002f00001147983 */ /* 0x001ea80000300800 */
[----:B------:R-:W2:Y:S04]  /*4aea0*/  LDL.LU R21, [R1+0x2f4] ;  /* 0x0002f40001157983 */ /* 0x000ea80000300800 */
[----:B------:R-:W4:Y:S04]  /*4aeb0*/  LDL.LU R22, [R1+0x2f8] ;  /* 0x0002f80001167983 */ /* 0x000f280000300800 */
[----:B------:R-:W4:Y:S04]  /*4aec0*/  LDL.LU R23, [R1+0x2fc] ;  /* 0x0002fc0001177983 */ /* 0x000f280000300800 */
[----:B------:R-:W5:Y:S04]  /*4aed0*/  LDL.LU R16, [R1+0x2a0] ;  /* 0x0002a00001107983 */ /* 0x000f680000300800 */
[----:B------:R-:W5:Y:S04]  /*4aee0*/  LDL.LU R17, [R1+0x2a4] ;  /* 0x0002a40001117983 */ /* 0x000f680000300800 */
[----:B------:R-:W5:Y:S04]  /*4aef0*/  LDL.LU R18, [R1+0x2a8] ;  /* 0x0002a80001127983 */ /* 0x000f680000300800 */
[----:B------:R-:W5:Y:S04]  /*4af00*/  LDL.LU R19, [R1+0x2ac] ;  /* 0x0002ac0001137983 */ /* 0x000f680000300800 */
[----:B------:R-:W3:Y:S04]  /*4af10*/  LDL.LU R4, [R1+0x230] ;  /* 0x0002300001047983 */ /* 0x000ee80000300800 */
[----:B------:R-:W5:Y:S04]  /*4af20*/  LDL.LU R5, [R1+0x234] ;  /* 0x0002340001057983 */ /* 0x000f680000300800 */
[----:B------:R-:W5:Y:S04]  /*4af30*/  LDL.LU R6, [R1+0x238] ;  /* 0x0002380001067983 */ /* 0x000f680000300800 */
[----:B------:R-:W5:Y:S04]  /*4af40*/  LDL.LU R7, [R1+0x23c] ;  /* 0x00023c0001077983 */ /* 0x000f680000300800 */
[----:B----4-:R-:W-:Y:S04]  /*4af50*/  STL.64 [R1+0x2c78], R22 ;  /* 0x002c781601007387 */ /* 0x010fe80000100a00 */
[----:B--2---:R0:W-:Y:S04]  /*4af60*/  STL.64 [R1+0x2c70], R20 ;  /* 0x002c701401007387 */ /* 0x0041e80000100a00 */
[----:B0-----:R-:W2:Y:S04]  /*4af70*/  LDL.LU.64 R20, [R1+0x30] ;  /* 0x0000300001147983 */ /* 0x001ea80000300a00 */
[----:B------:R-:W4:Y:S01]  /*4af80*/  LDL.LU.64 R22, [R1+0x38] ;  /* 0x0000380001167983 */ /* 0x000f220000300a00 */
[----:B---3--:R-:W-:Y:S03]  /*4af90*/  HMMA.16816.F32 R24, R24, R8, R12 ;  /* 0x000000081818723c */ /* 0x008fe6000000180c */
[----:B----4-:R-:W-:Y:S04]  /*4afa0*/  STL.64 [R1+0x2c98], R22 ;  /* 0x002c981601007387 */ /* 0x010fe80000100a00 */
[----:B--2---:R0:W-:Y:S04]  /*4afb0*/  STL.64 [R1+0x2c90], R20 ;  /* 0x002c901401007387 */ /* 0x0041e80000100a00 */
[----:B0-----:R-:W5:Y:S04]  /*4afc0*/  LDL.LU R20, [R1+0x40] ;  /* 0x0000400001147983 */ /* 0x001f680000300800 */
[----:B------:R-:W5:Y:S04]  /*4afd0*/  LDL.LU R21, [R1+0x44] ;  /* 0x0000440001157983 */ /* 0x000f680000300800 */
[----:B------:R-:W5:Y:S04]  /*4afe0*/  LDL.LU.64 R12, [R1+0x2ce0] ;  /* 0x002ce000010c7983 */ /* 0x000f680000300a00 */
[----:B------:R-:W-:Y:S04]  /*4aff0*/  STL.64 [R1+0x2cb8], R10 ;  /* 0x002cb80a01007387 */ /* 0x000fe80000100a00 */
[----:B------:R0:W-:Y:S04]  /*4b000*/  STL.64 [R1+0x2cb0], R8 ;  /* 0x002cb00801007387 */ /* 0x0001e80000100a00 */
[----:B------:R-:W-:Y:S04]  /*4b010*/  STL.64 [R1+0x60], R24 ;  /* 0x0000601801007387 */ /* 0x000fe80000100a00 */
[----:B------:R-:W-:Y:S04]  /*4b020*/  STL.64 [R1+0x68], R26 ;  /* 0x0000681a01007387 */ /* 0x000fe80000100a00 */
[----:B------:R-:W1:Y:S01]  /*4b030*/  LDSM.16.M88.4 R24, [R28+UR7+0x6c000] ;  /* 0x06c000071c18783b */ /* 0x000e620008000200 */
[----:B------:R-:W-:-:S03]  /*4b040*/  IMAD.MOV.U32 R22, RZ, RZ, R3 ;  /* 0x000000ffff167224 */ /* 0x000fc600078e0003 */
[----:B0-----:R-:W2:Y:S04]  /*4b050*/  LDL.LU R8, [R1+0x2b0] ;  /* 0x0002b00001087983 */ /* 0x001ea80000300800 */
[----:B------:R-:W2:Y:S04]  /*4b060*/  LDL.LU R9, [R1+0x2b4] ;  /* 0x0002b40001097983 */ /* 0x000ea80000300800 */
[----:B------:R-:W2:Y:S04]  /*4b070*/  LDL.LU R10, [R1+0x2b8] ;  /* 0x0002b800010a7983 */ /* 0x000ea80000300800 */
[----:B------:R-:W2:Y:S04]  /*4b080*/  LDL.LU R11, [R1+0x2bc] ;  /* 0x0002bc00010b7983 */ /* 0x000ea80000300800 */
[----:B------:R-:W3:Y:S04]  /*4b090*/  LDL.LU R3, [R1+0x1fc] ;  /* 0x0001fc0001037983 */ /* 0x000ee80000300800 */
[----:B-1----:R-:W-:Y:S04]  /*4b0a0*/  STL.64 [R1+0x2b20], R26 ;  /* 0x002b201a01007387 */ /* 0x002fe80000100a00 */
[----:B------:R0:W-:Y:S04]  /*4b0b0*/  STL.64 [R1+0x2b18], R24 ;  /* 0x002b181801007387 */ /* 0x0001e80000100a00 */
[----:B0-----:R-:W4:Y:S04]  /*4b0c0*/  LDL.LU R24, [R1+0x290] ;  /* 0x0002900001187983 */ /* 0x001f280000300800 */
[----:B------:R-:W4:Y:S04]  /*4b0d0*/  LDL.LU R25, [R1+0x294] ;  /* 0x0002940001197983 */ /* 0x000f280000300800 */
[----:B------:R-:W2:Y:S04]  /*4b0e0*/  LDL.LU R26, [R1+0x298] ;  /* 0x00029800011a7983 */ /* 0x000ea80000300800 */
[----:B------:R-:W2:Y:S01]  /*4b0f0*/  LDL.LU R27, [R1+0x29c] ;  /* 0x00029c00011b7983 */ /* 0x000ea20000300800 */
[----:B------:R-:W-:-:S03]  /*4b100*/  MOV R23, R0 ;  /* 0x0000000000177202 */ /* 0x000fc60000000f00 */
[----:B--2---:R-:W-:Y:S04]  /*4b110*/  STL.64 [R1+0x2c88], R26 ;  /* 0x002c881a01007387 */ /* 0x004fe80000100a00 */
[----:B----4-:R0:W-:Y:S04]  /*4b120*/  STL.64 [R1+0x2c80], R24 ;  /* 0x002c801801007387 */ /* 0x0101e80000100a00 */
[----:B0-----:R-:W2:Y:S04]  /*4b130*/  LDL.LU R24, [R1+0x220] ;  /* 0x0002200001187983 */ /* 0x001ea80000300800 */
[----:B------:R-:W2:Y:S04]  /*4b140*/  LDL.LU R25, [R1+0x224] ;  /* 0x0002240001197983 */ /* 0x000ea80000300800 */
[----:B------:R-:W4:Y:S04]  /*4b150*/  LDL.LU R26, [R1+0x228] ;  /* 0x00022800011a7983 */ /* 0x000f280000300800 */
[----:B------:R-:W4:Y:S01]  /*4b160*/  LDL.LU R27, [R1+0x22c] ;  /* 0x00022c00011b7983 */ /* 0x000f220000300800 */
[C---:B-----5:R-:W-:Y:S03]  /*4b170*/  HMMA.16816.F32 R4, R20.reuse, R12, R4 ;  /* 0x0000000c1404723c */ /* 0x060fe60000001804 */
[----:B----4-:R-:W-:Y:S04]  /*4b180*/  STL.64 [R1+0x2ca8], R26 ;  /* 0x002ca81a01007387 */ /* 0x010fe80000100a00 */
[----:B--2---:R0:W-:Y:S04]  /*4b190*/  STL.64 [R1+0x2ca0], R24 ;  /* 0x002ca01801007387 */ /* 0x0041e80000100a00 */
[----:B0-----:R-:W2:Y:S04]  /*4b1a0*/  LDL.LU R24, [R1+0x350] ;  /* 0x0003500001187983 */ /* 0x001ea80000300800 */
[----:B------:R-:W2:Y:S04]  /*4b1b0*/  LDL.LU R25, [R1+0x354] ;  /* 0x0003540001197983 */ /* 0x000ea80000300800 */
[----:B------:R-:W2:Y:S04]  /*4b1c0*/  LDL.LU R26, [R1+0x358] ;  /* 0x00035800011a7983 */ /* 0x000ea80000300800 */
[----:B------:R-:W2:Y:S04]  /*4b1d0*/  LDL.LU R27, [R1+0x35c] ;  /* 0x00035c00011b7983 */ /* 0x000ea80000300800 */
[----:B------:R-:W-:Y:S04]  /*4b1e0*/  STL.64 [R1+0x240], R4 ;  /* 0x0002400401007387 */ /* 0x000fe80000100a00 */
[----:B------:R0:W-:Y:S04]  /*4b1f0*/  STL.64 [R1+0x248], R6 ;  /* 0x0002480601007387 */ /* 0x0001e80000100a00 */
[----:B0-----:R-:W4:Y:S04]  /*4b200*/  LDL.LU R6, [R1+0x2cd8] ;  /* 0x002cd80001067983 */ /* 0x001f280000300800 */
[----:B------:R-:W5:Y:S02]  /*4b210*/  LDL.LU.64 R4, [R1+0x2cd0] ;  /* 0x002cd00001047983 */ /* 0x000f640000300a00 */
[----:B-----5:R-:W-:-:S15]  /*4b220*/  HMMA.16816.F32 R16, R20, R4, R16 ;  /* 0x000000041410723c */ /* 0x020fde0000001810 */
[----:B------:R-:W-:-:S04]  /*4b230*/  NOP ;  /* 0x0000000000007918 */ /* 0x000fc80000000000 */
[----:B------:R-:W-:Y:S04]  /*4b240*/  STL.64 [R1+0x2d0], R16 ;  /* 0x0002d01001007387 */ /* 0x000fe80000100a00 */
[----:B------:R0:W-:Y:S04]  /*4b250*/  STL.64 [R1+0x2d8], R18 ;  /* 0x0002d81201007387 */ /* 0x0001e80000100a00 */
[----:B0-----:R-:W5:Y:S04]  /*4b260*/  LDL.LU.64 R18, [R1+0x2cc8] ;  /* 0x002cc80001127983 */ /* 0x001f680000300a00 */
        /* <DEDUP_REMOVED lines=12> */
[----:B------:R-:W0:Y:S04]  /*4b330*/  LDSM.16.M88.4 R20, [R28+UR7+0x6d000] ;  /* 0x06d000071c14783b */ /* 0x000e280008000200 */
[----:B0-----:R-:W-:Y:S04]  /*4b340*/  STL.64 [R1+0x40], R20 ;  /* 0x0000401401007387 */ /* 0x001fe80000100a00 */
[----:B------:R0:W-:Y:S04]  /*4b350*/  STL.64 [R1+0x48], R22 ;  /* 0x0000481601007387 */ /* 0x0001e80000100a00 */
[----:B0-----:R-:W2:Y:S04]  /*4b360*/  LDL.LU.64 R22, [R1+0x2c98] ;  /* 0x002c980001167983 */ /* 0x001ea80000300a00 */
[----:B------:R-:W2:Y:S02]  /*4b370*/  LDL.LU.64 R20, [R1+0x2c90] ;  /* 0x002c900001147983 */ /* 0x000ea40000300a00 */
[----:B--2---:R-:W-:Y:S01]  /*4b380*/  HMMA.16816.F32 R24, R20, R12, R24 ;  /* 0x0000000c1418723c */ /* 0x004fe20000001818 */
[----:B------:R-:W-:Y:S01]  /*4b390*/  IMAD.MOV.U32 R7, RZ, RZ, R22 ;  /* 0x000000ffff077224 */ /* 0x000fe200078e0016 */
[----:B------:R-:W-:Y:S01]  /*4b3a0*/  MOV R0, R23 ;  /* 0x0000001700007202 */ /* 0x000fe20000000f00 */
[----:B------:R-:W-:Y:S01]  /*4b3b0*/  IMAD.MOV.U32 R15, RZ, RZ, R20 ;  /* 0x000000ffff0f7224 */ /* 0x000fe200078e0014 */
[----:B------:R-:W-:-:S15]  /*4b3c0*/  MOV R14, R21 ;  /* 0x00000015000e7202 */ /* 0x000fde0000000f00 */
[----:B------:R-:W-:Y:S04]  /*4b3d0*/  STL.64 [R1+0x220], R24 ;  /* 0x0002201801007387 */ /* 0x000fe80000100a00 */
[----:B------:R0:W-:Y:S04]  /*4b3e0*/  STL.64 [R1+0x228], R26 ;  /* 0x0002281a01007387 */ /* 0x0001e80000100a00 */
[----:B0-----:R-:W2:Y:S04]  /*4b3f0*/  LDL.LU.64 R26, [R1+0x2c88] ;  /* 0x002c8800011a7983 */ /* 0x001ea80000300a00 */
[----:B------:R-:W2:Y:S04]  /*4b400*/  LDL.LU.64 R24, [R1+0x2c80] ;  /* 0x002c800001187983 */ /* 0x000ea80000300a00 */
[----:B------:R-:W3:Y:S04]  /*4b410*/  LDL.LU.64 R22, [R1+0x2c78] ;  /* 0x002c780001167983 */ /* 0x000ee80000300a00 */
[----:B------:R-:W3:Y:S04]  /*4b420*/  LDL.LU.64 R20, [R1+0x2c70] ;  /* 0x002c700001147983 */ /* 0x000ee80000300a00 */
[----:B------:R0:W-:Y:S02]  /*4b430*/  STL.64 [R1+0x2c48], R12 ;  /* 0x002c480c01007387 */ /* 0x0001e40000100a00 */
[----:B0-----:R-:W-:Y:S01]  /*4b440*/  MOV R13, R14 ;  /* 0x0000000e000d7202 */ /* 0x001fe20000000f00 */
[----:B------:R-:W-:-:S02]  /*4b450*/  IMAD.MOV.U32 R14, RZ, RZ, R7 ;  /* 0x000000ffff0e7224 */ /* 0x000fc400078e0007 */
[----:B------:R-:W4:Y:S01]  /*4b460*/  LDL.LU R7, [R1+0x964] ;  /* 0x0009640001077983 */ /* 0x000f220000300800 */
[----:B------:R-:W-:Y:S01]  /*4b470*/  IMAD.MOV.U32 R12, RZ, RZ, R15 ;  /* 0x000000ffff0c7224 */ /* 0x000fe200078e000f */
[----:B------:R-:W-:-:S07]  /*4b480*/  MOV R15, R0 ;  /* 0x00000000000f7202 */ /* 0x000fce0000000f00 */
[C---:B--2---:R-:W-:Y:S08]  /*4b490*/  HMMA.16816.F32 R24, R12.reuse, R4, R24 ;  /* 0x000000040c18723c */ /* 0x044ff00000001818 */
[----:B---3--:R-:W-:Y:S01]  /*4b4a0*/  HMMA.16816.F32 R20, R12, R16, R20 ;  /* 0x000000100c14723c */ /* 0x008fe20000001814 */
[----:B----4-:R-:W-:Y:S10]  /*4b4b0*/  STL [R1+0x2c40], R7 ;  /* 0x002c400701007387 */ /* 0x010ff40000100800 */
[----:B------:R-:W-:Y:S04]  /*4b4c0*/  STL.64 [R1+0x2b0], R24 ;  /* 0x0002b01801007387 */ /* 0x000fe80000100a00 */
[----:B------:R-:W-:Y:S04]  /*4b4d0*/  STL.64 [R1+0x2b8], R26 ;  /* 0x0002b81a01007387 */ /* 0x000fe80000100a00 */
[----:B------:R-:W-:Y:S04]  /*4b4e0*/  STL.64 [R1+0x2c38], R4 ;  /* 0x002c380401007387 */ /* 0x000fe80000100a00 */
[----:B------:R-:W2:Y:S04]  /*4b4f0*/  LDL R0, [R1+0x8e0] ;  /* 0x0008e00001007983 */ /* 0x000ea80000100800 */
[----:B-----5:R-:W-:Y:S04]  /*4b500*/  STL.64 [R1+0x2c30], R18 ;  /* 0x002c301201007387 */ /* 0x020fe80000100a00 */
[----:B------:R-:W-:Y:S04]  /*4b510*/  STL.64 [R1+0x2c28], R16 ;  /* 0x002c281001007387 */ /* 0x000fe80000100a00 */
[----:B------:R0:W-:Y:S04]  /*4b520*/  STL.64 [R1+0x2a0], R20 ;  /* 0x0002a01401007387 */ /* 0x0001e80000100a00 */
[----:B------:R1:W-:Y:S01]  /*4b530*/  STL.64 [R1+0x2a8], R22 ;  /* 0x0002a81601007387 */ /* 0x0003e20000100a00 */
[----:B0-----:R-:W-:-:S02]  /*4b540*/  IMAD.MOV.U32 R20, RZ, RZ, R2 ;  /* 0x000000ffff147224 */ /* 0x001fc400078e0002 */
[----:B-1----:R-:W-:Y:S01]  /*4b550*/  IMAD.MOV.U32 R22, RZ, RZ, R10 ;  /* 0x000000ffff167224 */ /* 0x002fe200078e000a */
[----:B------:R-:W-:Y:S01]  /*4b560*/  MOV R23, R11 ;  /* 0x0000000b00177202 */ /* 0x000fe20000000f00 */
[----:B------:R-:W3:Y:S01]  /*4b570*/  LDL.LU R2, [R1+0x2c6c] ;  /* 0x002c6c0001027983 */ /* 0x000ee20000300800 */
[----:B------:R-:W-:-:S03]  /*4b580*/  MOV R21, R6 ;  /* 0x0000000600157202 */ /* 0x000fc60000000f00 */
[----:B------:R-:W4:Y:S04]  /*4b590*/  LDL.LU R6, [R1+0x2c68] ;  /* 0x002c680001067983 */ /* 0x000f280000300800 */
[----:B------:R-:W5:Y:S04]  /*4b5a0*/  LDL.LU R10, [R1+0x2c64] ;  /* 0x002c6400010a7983 */ /* 0x000f680000300800 */
[----:B------:R-:W2:Y:S04]  /*4b5b0*/  LDL.LU R11, [R1+0x2c60] ;  /* 0x002c6000010b7983 */ /* 0x000ea80000300800 */
[----:B------:R-:W-:Y:S04]  /*4b5c0*/  STL.64 [R1+0x2bb0], R22 ;  /* 0x002bb01601007387 */ /* 0x000fe80000100a00 */
[----:B------:R-:W-:Y:S04]  /*4b5d0*/  STL.64 [R1+0x2ba8], R20 ;  /* 0x002ba81401007387 */ /* 0x000fe80000100a00 */
[----:B------:R-:W2:Y:S04]  /*4b5e0*/  LDL.LU R24, [R1+0x420] ;  /* 0x0004200001187983 */ /* 0x000ea80000300800 */
        /* <DEDUP_REMOVED lines=15> */
[----:B------:R-:W2:Y:S04]  /*4b6e0*/  LDL.LU R20, [R1+0x10] ;  /* 0x0000100001147983 */ /* 0x000ea80000300800 */
[----:B------:R-:W2:Y:S04]  /*4b6f0*/  LDL.LU R21, [R1+0x14] ;  /* 0x0000140001157983 */ /* 0x000ea80000300800 */
[----:B------:R-:W2:Y:S01]  /*4b700*/  LDL.LU R22, [R1+0x18] ;  /* 0x0000180001167983 */ /* 0x000ea20000300800 */
[----:B------:R-:W-:-:S05]  /*4b710*/  IMAD.MOV.U32 R23, RZ, RZ, R29 ;  /* 0x000000ffff177224 */ /* 0x000fca00078e001d */
[----:B--2---:R-:W-:Y:S04]  /*4b720*/  STL.64 [R1+0x2c00], R22 ;  /* 0x002c001601007387 */ /* 0x004fe80000100a00 */
[----:B------:R-:W-:Y:S04]  /*4b730*/  STL.64 [R1+0x2bf8], R20 ;  /* 0x002bf81401007387 */ /* 0x000fe80000100a00 */
        /* <DEDUP_REMOVED lines=18> */
[----:B----4-:R-:W-:Y:S01]  /*4b860*/  MOV R22, R6 ;  /* 0x0000000600167202 */ /* 0x010fe20000000f00 */
[----:B---3--:R-:W-:-:S02]  /*4b870*/  IMAD.MOV.U32 R23, RZ, RZ, R2 ;  /* 0x000000ffff177224 */ /* 0x008fc400078e0002 */
[----:B--2---:R-:W-:Y:S04]  /*4b880*/  STL.64 [R1+0x2b90], R26 ;  /* 0x002b901a01007387 */ /* 0x004fe80000100a00 */
[----:B------:R0:W-:Y:S04]  /*4b890*/  STL.64 [R1+0x2b88], R24 ;  /* 0x002b881801007387 */ /* 0x0001e80000100a00 */
[----:B0-----:R-:W2:Y:S04]  /*4b8a0*/  LDL.LU R24, [R1+0x390] ;  /* 0x0003900001187983 */ /* 0x001ea80000300800 */
[----:B------:R-:W2:Y:S04]  /*4b8b0*/  LDL.LU R25, [R1+0x394] ;  /* 0x0003940001197983 */ /* 0x000ea80000300800 */
[----:B------:R-:W3:Y:S04]  /*4b8c0*/  LDL.LU R26, [R1+0x398] ;  /* 0x00039800011a7983 */ /* 0x000ee80000300800 */
[----:B------:R-:W3:Y:S01]  /*4b8d0*/  LDL.LU R27, [R1+0x39c] ;  /* 0x00039c00011b7983 */ /* 0x000ee20000300800 */
[----:B------:R-:W-:Y:S01]  /*4b8e0*/  MOV R20, R11 ;  /* 0x0000000b00147202 */ /* 0x000fe20000000f00 */
[----:B-----5:R-:W-:-:S02]  /*4b8f0*/  IMAD.MOV.U32 R21, RZ, RZ, R10 ;  /* 0x000000ffff157224 */ /* 0x020fc400078e000a */
        /* <DEDUP_REMOVED lines=23> */
[----:B------:R-:W4:Y:S04]  /*4ba70*/  LDL.LU R21, [R1+0x344] ;  /* 0x0003440001157983 */ /* 0x000f280000300800 */
        /* <DEDUP_REMOVED lines=20> */
[----:B----4-:R-:W-:Y:S03]  /*4bbc0*/  HMMA.16816.F32 R12, R12, R8, R20 ;  /* 0x000000080c0c723c */ /* 0x010fe60000001814 */
        /* <DEDUP_REMOVED lines=12> */
[----:B------:R-:W5:Y:S04]  /*4bc90*/  LDL.LU.64 R22, [R1+0x2c58] ;  /* 0x002c580001167983 */ /* 0x000f680000300a00 */
[----:B------:R-:W5:Y:S04]  /*4bca0*/  LDL.LU.64 R20, [R1+0x2c50] ;  /* 0x002c500001147983 */ /* 0x000f680000300a00 */
[----:B------:R0:W-:Y:S04]  /*4bcb0*/  STL.64 [R1+0x210], R12 ;  /* 0x0002100c01007387 */ /* 0x0001e80000100a00 */
[----:B------:R-:W-:Y:S04]  /*4bcc0*/  STL.64 [R1+0x218], R14 ;  /* 0x0002180e01007387 */ /* 0x000fe80000100a00 */
[----:B0-----:R-:W5:Y:S02]  /*4bcd0*/  LDL.LU.64 R12, [R1+0x2c48] ;  /* 0x002c4800010c7983 */ /* 0x001f640000300a00 */
[----:B-----5:R-:W-:-:S15]  /*4bce0*/  HMMA.16816.F32 R4, R20, R12, R4 ;  /* 0x0000000c1404723c */ /* 0x020fde0000001804 */
[----:B------:R-:W-:-:S04]  /*4bcf0*/  NOP ;  /* 0x0000000000007918 */ /* 0x000fc80000000000 */
[----:B------:R-:W-:Y:S04]  /*4bd00*/  STL.64 [R1+0x200], R4 ;  /* 0x0002000401007387 */ /* 0x000fe80000100a00 */
[----:B------:R0:W-:Y:S04]  /*4bd10*/  STL.64 [R1+0x208], R6 ;  /* 0x0002080601007387 */ /* 0x0001e80000100a00 */
[----:B0-----:R-:W3:Y:S04]  /*4bd20*/  LDL.LU R7, [R1+0x2c40] ;  /* 0x002c400001077983 */ /* 0x001ee80000300800 */
[----:B------:R-:W4:Y:S02]  /*4bd30*/  LDL.LU.64 R4, [R1+0x2c38] ;  /* 0x002c380001047983 */ /* 0x000f240000300a00 */
[----:B----4-:R-:W-:-:S15]  /*4bd40*/  HMMA.16816.F32 R16, R20, R4, R16 ;  /* 0x000000041410723c */ /* 0x010fde0000001810 */
[----:B------:R-:W-:-:S04]  /*4bd50*/  NOP ;  /* 0x0000000000007918 */ /* 0x000fc80000000000 */
[----:B------:R-:W-:Y:S04]  /*4bd60*/  STL.64 [R1+0x290], R16 ;  /* 0x0002901001007387 */ /* 0x000fe80000100a00 */
[----:B------:R0:W-:Y:S04]  /*4bd70*/  STL.64 [R1+0x298], R18 ;  /* 0x0002981201007387 */ /* 0x0001e80000100a00 */
[----:B0-----:R-:W4:Y:S04]  /*4bd80*/  LDL.LU.64 R18, [R1+0x2c30] ;  /* 0x002c300001127983 */ /* 0x001f280000300a00 */
        /* <DEDUP_REMOVED lines=57> */
[----:B------:R-:W5:Y:S04]  /*4c120*/  LDL.LU R10, [R1+0x688] ;  /* 0x00068800010a7983 */ /* 0x000f680000300800 */
        /* <DEDUP_REMOVED lines=20> */
[----:B---3--:R-:W-:Y:S04]  /*4c270*/  STL [R1+0x2b10], R7 ;  /* 0x002b100701007387 */ /* 0x008fe80000100800 */
[----:B------:R0:W-:Y:S04]  /*4c280*/  STL.64 [R1+0x2b08], R4 ;  /* 0x002b080401007387 */ /* 0x0001e80000100a00 */
[----:B0-----:R-:W3:Y:S04]  /*4c290*/  LDL.LU R4, [R1+0x310] ;  /* 0x0003100001047983 */ /* 0x001ee80000300800 */
[----:B------:R-:W3:Y:S04]  /*4c2a0*/  LDL.LU R5, [R1+0x314] ;  /* 0x0003140001057983 */ /* 0x000ee80000300800 */
[----:B------:R-:W3:Y:S04]  /*4c2b0*/  LDL.LU R6, [R1+0x318] ;  /* 0x0003180001067983 */ /* 0x000ee80000300800 */
[----:B------:R-:W3:Y:S01]  /*4c2c0*/  LDL.LU R7, [R1+0x31c] ;  /* 0x00031c0001077983 */ /* 0x000ee20000300800 */
[----:B--2---:R-:W-:-:S15]  /*4c2d0*/  HMMA.16816.F32 R24, R20, R16, R24 ;  /* 0x000000101418723c */ /* 0x004fde0000001818 */
[----:B------:R-:W-:-:S04]  /*4c2e0*/  NOP ;  /* 0x0000000000007918 */ /* 0x000fc80000000000 */
[----:B------:R-:W-:Y:S04]  /*4c2f0*/  STL.64 [R1+0x400], R24 ;  /* 0x0004001801007387 */ /* 0x000fe80000100a00 */
[----:B------:R0:W-:Y:S04]  /*4c300*/  STL.64 [R1+0x408], R26 ;  /* 0x0004081a01007387 */ /* 0x0001e80000100a00 */
[----:B0-----:R-:W2:Y:S04]  /*4c310*/  LDL.LU.64 R26, [R1+0x2b30] ;  /* 0x002b3000011a7983 */ /* 0x001ea80000300a00 */
[----:B------:R-:W2:Y:S04]  /*4c320*/  LDL.LU.64 R24, [R1+0x2b28] ;  /* 0x002b280001187983 */ /* 0x000ea80000300a00 */
[----:B----4-:R-:W-:Y:S04]  /*4c330*/  STL.64 [R1+0x2b00], R18 ;  /* 0x002b001201007387 */ /* 0x010fe80000100a00 */
[----:B------:R0:W-:Y:S04]  /*4c340*/  STL.64 [R1+0x2af8], R16 ;  /* 0x002af81001007387 */ /* 0x0001e80000100a00 */
[----:B0-----:R-:W4:Y:S04]  /*4c350*/  LDL.LU R16, [R1+0xe0] ;  /* 0x0000e00001107983 */ /* 0x001f280000300800 */
[----:B------:R-:W4:Y:S04]  /*4c360*/  LDL.LU R17, [R1+0xe4] ;  /* 0x0000e40001117983 */ /* 0x000f280000300800 */
[----:B------:R-:W4:Y:S04]  /*4c370*/  LDL.LU R18, [R1+0xe8] ;  /* 0x0000e80001127983 */ /* 0x000f280000300800 */
[----:B------:R-:W4:Y:S01]  /*4c380*/  LDL.LU R19, [R1+0xec] ;  /* 0x0000ec0001137983 */ /* 0x000f220000300800 */
[----:B--2---:R-:W-:Y:S03]  /*4c390*/  HMMA.16816.F32 R20, R20, R8, R24 ;  /* 0x000000081414723c */ /* 0x004fe60000001818 */
[----:B------:R-:W3:Y:S04]  /*4c3a0*/  LDL.LU.64 R26, [R1+0x2b20] ;  /* 0x002b2000011a7983 */ /* 0x000ee80000300a00 */
[----:B------:R-:W3:Y:S04]  /*4c3b0*/  LDL.LU.64 R24, [R1+0x2b18] ;  /* 0x002b180001187983 */ /* 0x000ee80000300a00 */
[----:B-----5:R-:W-:Y:S04]  /*4c3c0*/  STL [R1+0x2af0], R10 ;  /* 0x002af00a01007387 */ /* 0x020fe80000100800 */
[----:B------:R0:W-:Y:S04]  /*4c3d0*/  STL.64 [R1+0x2ae8], R8 ;  /* 0x002ae80801007387 */ /* 0x0001e80000100a00 */
[----:B------:R1:W-:Y:S04]  /*4c3e0*/  STL.64 [R1+0x3d0], R20 ;  /* 0x0003d01401007387 */ /* 0x0003e80000100a00 */
[----:B------:R2:W-:Y:S04]  /*4c3f0*/  STL.64 [R1+0x3d8], R22 ;  /* 0x0003d81601007387 */ /* 0x0005e80000100a00 */
[----:B0-----:R-:W5:Y:S04]  /*4c400*/  LDL.LU R8, [R1+0xd0] ;  /* 0x0000d00001087983 */ /* 0x001f680000300800 */
[----:B------:R-:W5:Y:S04]  /*4c410*/  LDL.LU R9, [R1+0xd4] ;  /* 0x0000d40001097983 */ /* 0x000f680000300800 */
[----:B------:R-:W5:Y:S04]  /*4c420*/  LDL.LU R10, [R1+0xd8] ;  /* 0x0000d800010a7983 */ /* 0x000f680000300800 */
[----:B------:R-:W5:Y:S04]  /*4c430*/  LDL.LU R11, [R1+0xdc] ;  /* 0x0000dc00010b7983 */ /* 0x000f680000300800 */
[----:B-1----:R-:W4:Y:S04]  /*4c440*/  LDL.LU R20, [R1+0xc0] ;  /* 0x0000c00001147983 */ /* 0x002f280000300800 */
[----:B------:R-:W4:Y:S04]  /*4c450*/  LDL.LU R21, [R1+0xc4] ;  /* 0x0000c40001157983 */ /* 0x000f280000300800 */
[----:B--2---:R-:W2:Y:S04]  /*4c460*/  LDL.LU R22, [R1+0xc8] ;  /* 0x0000c80001167983 */ /* 0x004ea80000300800 */
[----:B------:R-:W2:Y:S01]  /*4c470*/  LDL.LU R23, [R1+0xcc] ;  /* 0x0000cc0001177983 */ /* 0x000ea20000300800 */
[----:B---3--:R-:W-:-:S15]  /*4c480*/  HMMA.16816.F32 R4, R24, R12, R4 ;  /* 0x0000000c1804723c */ /* 0x008fde0000001804 */
[----:B------:R-:W-:-:S04]  /*4c490*/  NOP ;  /* 0x0000000000007918 */ /* 0x000fc80000000000 */
[----:B------:R-:W-:Y:S04]  /*4c4a0*/  STL.64 [R1+0x3c0], R4 ;  /* 0x0003c00401007387 */ /* 0x000fe80000100a00 */
[----:B------:R0:W-:Y:S04]  /*4c4b0*/  STL.64 [R1+0x3c8], R6 ;  /* 0x0003c80601007387 */ /* 0x0001e80000100a00 */
[----:B0-----:R-:W3:Y:S04]  /*4c4c0*/  LDL.LU R7, [R1+0x2b10] ;  /* 0x002b100001077983 */ /* 0x001ee80000300800 */
[----:B------:R-:W4:Y:S04]  /*4c4d0*/  LDL.LU.64 R4, [R1+0x2b08] ;  /* 0x002b080001047983 */ /* 0x000f280000300a00 */
[----:B------:R-:W2:Y:S04]  /*4c4e0*/  LDL.LU R6, [R1+0x968] ;  /* 0x0009680001067983 */ /* 0x000ea80000300800 */
[----:B------:R-:W2:Y:S01]  /*4c4f0*/  LDL R29, [R1+0x8dc] ;  /* 0x0008dc00011d7983 */ /* 0x000ea20000100800 */
[----:B----4-:R-:W-:-:S15]  /*4c500*/  HMMA.16816.F32 R16, R24, R4, R16 ;  /* 0x000000041810723c */ /* 0x010fde0000001810 */
[----:B------:R-:W-:-:S04]  /*4c510*/  NOP ;  /* 0x0000000000007918 */ /* 0x000fc80000000000 */
[----:B------:R-:W-:Y:S04]  /*4c520*/  STL.64 [R1+0x3f0], R16 ;  /* 0x0003f01001007387 */ /* 0x000fe80000100a00 */
[----:B------:R0:W-:Y:S04]  /*4c530*/  STL.64 [R1+0x3f8], R18 ;  /* 0x0003f81201007387 */ /* 0x0001e80000100a00 */
[----:B0-----:R-:W4:Y:S04]  /*4c540*/  LDL.LU.64 R18, [R1+0x2b00] ;  /* 0x002b000001127983 */ /* 0x001f280000300a00 */
[----:B------:R-:W5:Y:S02]  /*4c550*/  LDL.LU.64 R16, [R1+0x2af8] ;  /* 0x002af80001107983 */ /* 0x000f640000300a00 */
[----:B-----5:R-:W-:-:S15]  /*4c560*/  HMMA.16816.F32 R8, R24, R16, R8 ;  /* 0x000000101808723c */ /* 0x020fde0000001808 */
[----:B------:R-:W-:-:S04]  /*4c570*/  NOP ;  /* 0x0000000000007918 */ /* 0x000fc80000000000 */
[----:B------:R-:W-:Y:S04]  /*4c580*/  STL.64 [R1+0x3e0], R8 ;  /* 0x0003e00801007387 */ /* 0x000fe80000100a00 */
[----:B------:R0:W-:Y:S04]  /*4c590*/  STL.64 [R1+0x3e8], R10 ;  /* 0x0003e80a01007387 */ /* 0x0001e80000100a00 */
[----:B0-----:R-:W5:Y:S04]  /*4c5a0*/  LDL.LU R10, [R1+0x2af0] ;  /* 0x002af000010a7983 */ /* 0x001f680000300800 */
[----:B------:R-:W2:Y:S04]  /*4c5b0*/  LDL.LU.64 R8, [R1+0x2ae8] ;  /* 0x002ae80001087983 */ /* 0x000ea80000300a00 */
[----:B----4-:R-:W-:Y:S04]  /*4c5c0*/  STL.64 [R1+0x2ad0], R18 ;  /* 0x002ad01201007387 */ /* 0x010fe80000100a00 */
[----:B------:R0:W-:Y:S01]  /*4c5d0*/  STL.64 [R1+0x2ac8], R16 ;  /* 0x002ac81001007387 */ /* 0x0001e20000100a00 */
[----:B---3--:R-:W-:-:S03]  /*4c5e0*/  FADD R0, -R0, R7 ;  /* 0x0000000700007221 */ /* 0x008fc60000000100 */
[----:B0-----:R-:W3:Y:S04]  /*4c5f0*/  LDL.LU R16, [R1+0x270] ;  /* 0x0002700001107983 */ /* 0x001ee80000300800 */
[----:B------:R-:W3:Y:S01]  /*4c600*/  LDL.LU R17, [R1+0x274] ;  /* 0x0002740001117983 */ /* 0x000ee20000300800 */
[----:B--2---:R-:W-:-:S15]  /*4c610*/  HMMA.16816.F32 R20, R24, R8, R20 ;  /* 0x000000081814723c */ /* 0x004fde0000001814 */
[----:B------:R-:W-:-:S04]  /*4c620*/  NOP ;  /* 0x0000000000007918 */ /* 0x000fc80000000000 */
[----:B------:R-:W-:Y:S04]  /*4c630*/  STL.64 [R1+0x3b0], R20 ;  /* 0x0003b01401007387 */ /* 0x000fe80000100a00 */
[----:B------:R-:W-:Y:S04]  /*4c640*/  STL.64 [R1+0x3b8], R22 ;  /* 0x0003b81601007387 */ /* 0x000fe80000100a00 */
[----:B------:R-:W2:Y:S04]  /*4c650*/  LDL.LU R18, [R1+0x748] ;  /* 0x0007480001127983 */ /* 0x000ea80000300800 */
[----:B------:R-:W4:Y:S04]  /*4c660*/  LDL.LU R15, [R1+0x74c] ;  /* 0x00074c00010f7983 */ /* 0x000f280000300800 */
[----:B------:R-:W2:Y:S01]  /*4c670*/  LDL.LU R7, [R1+0x768] ;  /* 0x0007680001077983 */ /* 0x000ea20000300800 */
[----:B-----5:R-:W-:-:S03]  /*4c680*/  FMUL R10, R3, R10 ;  /* 0x0000000a030a7220 */ /* 0x020fc60000400000 */
[----:B------:R-:W0:Y:S04]  /*4c690*/  LDSM.16.M88.4 R20, [R28+UR7+0x6e000] ;  /* 0x06e000071c14783b */ /* 0x000e280008000200 */
[----:B--2---:R-:W-:Y:S04]  /*4c6a0*/  STL.64 [R1+0x2ae0], R6 ;  /* 0x002ae00601007387 */ /* 0x004fe80000100a00 */
[----:B------:R1:W-:Y:S04]  /*4c6b0*/  STL.64 [R1+0x2ad8], R4 ;  /* 0x002ad80401007387 */ /* 0x0003e80000100a00 */
[----:B-1----:R-:W2:Y:S04]  /*4c6c0*/  LDL.LU R4, [R1+0x280] ;  /* 0x0002800001047983 */ /* 0x002ea80000300800 */
[----:B------:R-:W2:Y:S04]  /*4c6d0*/  LDL.LU R5, [R1+0x284] ;  /* 0x0002840001057983 */ /* 0x000ea80000300800 */
[----:B------:R-:W5:Y:S04]  /*4c6e0*/  LDL.LU R14, [R1+0x76c] ;  /* 0x00076c00010e7983 */ /* 0x000f680000300800 */
[----:B------:R-:W2:Y:S01]  /*4c6f0*/  LDL.LU R26, [R1+0x96c] ;  /* 0x00096c00011a7983 */ /* 0x000ea20000300800 */
[----:B------:R-:W-:-:S03]  /*4c700*/  MOV R6, R10 ;  /* 0x0000000a00067202 */ /* 0x000fc60000000f00 */
[----:B--2---:R-:W-:Y:S04]  /*4c710*/  STL [R1+0x2aa8], R26 ;  /* 0x002aa81a01007387 */ /* 0x004fe80000100800 */
[----:B------:R-:W2:Y:S04]  /*4c720*/  LDL R27, [R1+0x8d8] ;  /* 0x0008d800011b7983 */ /* 0x000ea80000100800 */
[----:B------:R-:W2:Y:S04]  /*4c730*/  LDL.LU R11, [R1+0x970] ;  /* 0x00097000010b7983 */ /* 0x000ea80000300800 */
[----:B------:R-:W2:Y:S01]  /*4c740*/  LDL R10, [R1+0x8bc] ;  /* 0x0008bc00010a7983 */ /* 0x000ea20000100800 */
[----:B------:R-:W-:-:S03]  /*4c750*/  FMUL R2, R3, R2 ;  /* 0x0000000203027220 */ /* 0x000fc60000400000 */
[----:B--2---:R-:W-:Y:S04]  /*4c760*/  STL.64 [R1+0x2ab8], R10 ;  /* 0x002ab80a01007387 */ /* 0x004fe80000100a00 */
[----:B------:R1:W-:Y:S04]  /*4c770*/  STL.64 [R1+0x2ab0], R8 ;  /* 0x002ab00801007387 */ /* 0x0003e80000100a00 */
[----:B-1----:R-:W2:Y:S04]  /*4c780*/  LDL.LU.64 R8, [R1+0x40] ;  /* 0x0000400001087983 */ /* 0x002ea80000300a00 */
[----:B------:R-:W2:Y:S01]  /*4c790*/  LDL.LU.64 R10, [R1+0x48] ;  /* 0x00004800010a7983 */ /* 0x000ea20000300a00 */
[----:B------:R-:W-:-:S03]  /*4c7a0*/  IMAD.MOV.U32 R7, RZ, RZ, R2 ;  /* 0x000000ffff077224 */ /* 0x000fc600078e0002 */
[----:B0-----:R-:W-:Y:S04]  /*4c7b0*/  STL.64 [R1+0x2aa0], R22 ;  /* 0x002aa01601007387 */ /* 0x001fe80000100a00 */
[----:B------:R0:W-:Y:S04]  /*4c7c0*/  STL.64 [R1+0x2a98], R20 ;  /* 0x002a981401007387 */ /* 0x0001e80000100a00 */
[----:B0-----:R-:W3:Y:S04]  /*4c7d0*/  LDL.LU R20, [R1+0x1f0] ;  /* 0x0001f00001147983 */ /* 0x001ee80000300800 */
[----:B------:R-:W3:Y:S01]  /*4c7e0*/  LDL.LU R21, [R1+0x1f4] ;  /* 0x0001f40001157983 */ /* 0x000ee20000300800 */
[----:B--2---:R-:W-:-:S15]  /*4c7f0*/  HMMA.16816.F32 R4, R8, R12, R4 ;  /* 0x0000000c0804723c */ /* 0x004fde0000001804 */
[----:B------:R-:W-:-:S04]  /*4c800*/  NOP ;  /* 0x0000000000007918 */ /* 0x000fc80000000000 */
[----:B------:R-:W-:Y:S04]  /*4c810*/  STL.64 [R1+0x310], R4 ;  /* 0x0003100401007387 */ /* 0x000fe80000100a00 */
[----:B------:R0:W-:Y:S04]  /*4c820*/  STL.64 [R1+0x318], R6 ;  /* 0x0003180601007387 */ /* 0x0001e80000100a00 */
[----:B0-----:R-:W2:Y:S04]  /*4c830*/  LDL.LU.64 R6, [R1+0x2ae0] ;  /* 0x002ae00001067983 */ /* 0x001ea80000300a00 */
[----:B------:R-:W3:Y:S01]  /*4c840*/  LDL.LU.64 R4, [R1+0x2ad8] ;  /* 0x002ad80001047983 */ /* 0x000ee20000300a00 */
[C---:B------:R-:W-:Y:S01]  /*4c850*/  FMUL R18, R3.reuse, R18 ;  /* 0x0000001203127220 */ /* 0x040fe20000400000 */
[----:B----4-:R-:W-:Y:S01]  /*4c860*/  FMUL R19, R3, R15 ;  /* 0x0000000f03137220 */ /* 0x010fe20000400000 */
[----:B------:R-:W-:Y:S01]  /*4c870*/  FMUL R2, R0, 1.4426950216293334961 ;  /* 0x3fb8aa3b00027820 */ /* 0x000fe20000400000 */
[----:B------:R-:W4:Y:S04]  /*4c880*/  LDL.LU R22, [R1+0x758] ;  /* 0x0007580001167983 */ /* 0x000f280000300800 */
[----:B------:R-:W4:Y:S01]  /*4c890*/  LDL.LU R23, [R1+0x75c] ;  /* 0x00075c0001177983 */ /* 0x000f220000300800 */
[----:B---3--:R-:W-:Y:S01]  /*4c8a0*/  HMMA.16816.F32 R16, R8, R4, R16 ;  /* 0x000000040810723c */ /* 0x008fe20000001810 */
[----:B--2---:R-:W-:-:S02]  /*4c8b0*/  FADD R0, -R29, R6 ;  /* 0x000000061d007221 */ /* 0x004fc40000000100 */
[----:B------:R-:W0:-:S15]  /*4c8c0*/  MUFU.EX2 R6, R2 ;  /* 0x0000000200067308 */ /* 0x000e1e0000000800 */
[----:B------:R-:W-:Y:S01]  /*4c8d0*/  NOP ;  /* 0x0000000000007918 */ /* 0x000fe20000000000 */
[----:B------:R-:W-:Y:S04]  /*4c8e0*/  STL.64 [R1+0xe0], R16 ;  /* 0x0000e01001007387 */ /* 0x000fe80000100a00 */
[----:B------:R1:W-:Y:S04]  /*4c8f0*/  STL.64 [R1+0xe8], R18 ;  /* 0x0000e81201007387 */ /* 0x0003e80000100a00 */
[----:B-1----:R-:W2:Y:S04]  /*4c900*/  LDL.LU.64 R18, [R1+0x2ad0] ;  /* 0x002ad00001127983 */ /* 0x002ea80000300a00 */
[----:B------:R-:W3:Y:S04]  /*4c910*/  LDL.LU.64 R16, [R1+0x2ac8] ;  /* 0x002ac80001107983 */ /* 0x000ee80000300a00 */
[----:B0-----:R-:W-:Y:S04]  /*4c920*/  STL [R1+0x6b0], R6 ;  /* 0x0006b00601007387 */ /* 0x001fe80000100800 */
[----:B------:R-:W2:Y:S04]  /*4c930*/  LDL.LU R24, [R1+0x770] ;  /* 0x0007700001187983 */ /* 0x000ea80000300800 */
[----:B------:R-:W-:Y:S01]  /*4c940*/  STL [R1+0x2ac4], R27 ;  /* 0x002ac41b01007387 */ /* 0x000fe20000100800 */
[C---:B------:R-:W-:Y:S01]  /*4c950*/  FMUL R7, R3.reuse, R7 ;  /* 0x0000000703077220 */ /* 0x040fe20000400000 */
[----:B-----5:R-:W-:-:S02]  /*4c960*/  FMUL R2, R3, R14 ;  /* 0x0000000e03027220 */ /* 0x020fc40000400000 */
[----:B--2---:R0:W-:Y:S04]  /*4c970*/  STL [R1+0x2ac0], R24 ;  /* 0x002ac01801007387 */ /* 0x0041e80000100800 */
[----:B0-----:R-:W3:Y:S04]  /*4c980*/  LDL.LU R24, [R1+0x260] ;  /* 0x0002600001187983 */ /* 0x001ee80000300800 */
[----:B------:R-:W3:Y:S01]  /*4c990*/  LDL.LU R25, [R1+0x264] ;  /* 0x0002640001197983 */ /* 0x000ee20000300800 */
[----:B------:R-:W-:Y:S01]  /*4c9a0*/  MOV R26, R7 ;  /* 0x00000007001a7202 */ /* 0x000fe20000000f00 */
[----:B------:R-:W-:-:S02]  /*4c9b0*/  IMAD.MOV.U32 R27, RZ, RZ, R2 ;  /* 0x000000ffff1b7224 */ /* 0x000fc400078e0002 */
[----:B------:R-:W2:Y:S01]  /*4c9c0*/  LDL.LU R15, [R1+0x774] ;  /* 0x00077400010f7983 */ /* 0x000ea20000300800 */
[----:B------:R-:W-:-:S03]  /*4c9d0*/  FMUL R0, R0, 1.4426950216293334961 ;  /* 0x3fb8aa3b00007820 */ /* 0x000fc60000400000 */
[----:B------:R-:W5:Y:S04]  /*4c9e0*/  LDL.LU R14, [R1+0x778] ;  /* 0x00077800010e7983 */ /* 0x000f680000300800 */
[----:B------:R-:W2:Y:S01]  /*4c9f0*/  LDL.LU R2, [R1+0x77c] ;  /* 0x00077c0001027983 */ /* 0x000ea20000300800 */
[----:B------:R0:W1:Y:S01]  /*4ca00*/  MUFU.EX2 R7, R0 ;  /* 0x0000000000077308 */ /* 0x0000620000000800 */
[----:B------:R-:W-:Y:S02]  /*4ca10*/  IMAD.MOV.U32 R29, RZ, RZ, R9 ;  /* 0x000000ffff1d7224 */ /* 0x000fe400078e0009 */
[----:B0-----:R-:W-:Y:S01]  /*4ca20*/  IMAD.MOV.U32 R0, RZ, RZ, R11 ;  /* 0x000000ffff007224 */ /* 0x001fe200078e000b */
[----:B---3--:R-:W-:-:S15]  /*4ca30*/  HMMA.16816.F32 R24, R8, R16, R24 ;  /* 0x000000100818723c */ /* 0x008fde0000001818 */
[----:B------:R-:W-:-:S04]  /*4ca40*/  NOP ;  /* 0x0000000000007918 */ /* 0x000fc80000000000 */
[----:B------:R0:W-:Y:S04]  /*4ca50*/  STL.64 [R1+0xd0], R24 ;  /* 0x0000d01801007387 */ /* 0x0001e80000100a00 */
[----:B------:R3:W-:Y:S01]  /*4ca60*/  STL.64 [R1+0xd8], R26 ;  /* 0x0000d81a01007387 */ /* 0x0007e20000100a00 */
[----:B0-----:R-:W-:-:S03]  /*4ca70*/  MOV R25, R10 ;  /* 0x0000000a00197202 */ /* 0x001fc60000000f00 */
[----:B---3--:R-:W3:Y:S04]  /*4ca80*/  LDL.LU R27, [R1+0x2ac4] ;  /* 0x002ac400011b7983 */ /* 0x008ee80000300800 */
[----:B------:R-:W2:Y:S01]  /*4ca90*/  LDL.LU R24, [R1+0x2ac0] ;  /* 0x002ac00001187983 */ /* 0x000ea20000300800 */
[----:B------:R-:W-:-:S03]  /*4caa0*/  MOV R26, R8 ;  /* 0x00000008001a7202 */ /* 0x000fc60000000f00 */
[----:B------:R-:W2:Y:S04]  /*4cab0*/  LDL.LU.64 R10, [R1+0x2ab8] ;  /* 0x002ab800010a7983 */ /* 0x000ea80000300a00 */
[----:B------:R-:W2:Y:S04]  /*4cac0*/  LDL.LU.64 R8, [R1+0x2ab0] ;  /* 0x002ab00001087983 */ /* 0x000ea80000300a00 */
[----:B------:R0:W-:Y:S04]  /*4cad0*/  STL.64 [R1+0x2a80], R18 ;  /* 0x002a801201007387 */ /* 0x0001e80000100a00 */
[----:B------:R1:W-:Y:S01]  /*4cae0*/  STL.64 [R1+0x2a78], R16 ;  /* 0x002a781001007387 */ /* 0x0003e20000100a00 */
[C---:B----4-:R-:W-:Y:S01]  /*4caf0*/  FMUL R22, R3.reuse, R22 ;  /* 0x0000001603167220 */ /* 0x050fe20000400000 */
[----:B------:R-:W-:Y:S01]  /*4cb00*/  FMUL R23, R3, R23 ;  /* 0x0000001703177220 */ /* 0x000fe20000400000 */
[----:B0-----:R-:W-:-:S02]  /*4cb10*/  MOV R18, R25 ;  /* 0x0000001900127202 */ /* 0x001fc40000000f00 */
[----:B-1----:R-:W-:Y:S01]  /*4cb20*/  MOV R16, R26 ;  /* 0x0000001a00107202 */ /* 0x002fe20000000f00 */
[----:B------:R-:W-:Y:S02]  /*4cb30*/  IMAD.MOV.U32 R17, RZ, RZ, R29 ;  /* 0x000000ffff117224 */ /* 0x000fe400078e001d */
[----:B------:R-:W-:Y:S01]  /*4cb40*/  IMAD.MOV.U32 R19, RZ, RZ, R0 ;  /* 0x000000ffff137224 */ /* 0x000fe200078e0000 */
[----:B------:R-:W3:Y:S04]  /*4cb50*/  LDL.LU R26, [R1+0x2aa8] ;  /* 0x002aa800011a7983 */ /* 0x000ee80000300800 */
[----:B------:R-:W-:Y:S02]  /*4cb60*/  STL [R1+0x6b4], R7 ;  /* 0x0006b40701007387 */ /* 0x000fe40000100800 */
[----:B--2---:R-:W-:Y:S02]  /*4cb70*/  HMMA.16816.F32 R16, R16, R8, R20 ;  /* 0x000000081010723c */ /* 0x004fe40000001814 */
[----:B------:R-:W2:Y:S04]  /*4cb80*/  LDL.LU.64 R22, [R1+0x2aa0] ;  /* 0x002aa00001167983 */ /* 0x000ea80000300a00 */
[----:B------:R-:W2:Y:S01]  /*4cb90*/  LDL.LU.64 R20, [R1+0x2a98] ;  /* 0x002a980001147983 */ /* 0x000ea20000300a00 */
[C---:B------:R-:W-:Y:S01]  /*4cba0*/  FMUL R25, R6.reuse, R24 ;  /* 0x0000001806197220 */ /* 0x040fe20000400000 */
[----:B------:R-:W-:-:S11]  /*4cbb0*/  FMUL R24, R6, R15 ;  /* 0x0000000f06187220 */ /* 0x000fd60000400000 */
[----:B------:R-:W-:Y:S01]  /*4cbc0*/  IMAD.MOV.U32 R3, RZ, RZ, R19 ;  /* 0x000000ffff037224 */ /* 0x000fe200078e0013 */
[----:B------:R-:W-:Y:S01]  /*4cbd0*/  MOV R29, R18 ;  /* 0x00000012001d7202 */ /* 0x000fe20000000f00 */
[----:B------:R0:W-:Y:S04]  /*4cbe0*/  STL.64 [R1+0xc0], R16 ;  /* 0x0000c01001007387 */ /* 0x0001e80000100a00 */
[----:B------:R1:W-:Y:S01]  /*4cbf0*/  STL [R1+0x2864], R3 ;  /* 0x0028640301007387 */ /* 0x0003e20000100800 */
[----:B-----5:R-:W-:-:S03]  /*4cc00*/  FMUL R19, R7, R14 ;  /* 0x0000000e07137220 */ /* 0x020fc60000400000 */
[----:B------:R-:W-:Y:S04]  /*4cc10*/  STL [R1+0x2860], R29 ;  /* 0x0028601d01007387 */ /* 0x000fe80000100800 */
[----:B------:R-:W4:Y:S04]  /*4cc20*/  LDL.LU R14, [R1+0x78c] ;  /* 0x00078c00010e7983 */ /* 0x000f280000300800 */
[----:B0-----:R-:W5:Y:S04]  /*4cc30*/  LDL.LU R16, [R1+0x780] ;  /* 0x0007800001107983 */ /* 0x001f680000300800 */
[----:B------:R-:W2:Y:S01]  /*4cc40*/  LDL.LU R17, [R1+0x784] ;  /* 0x0007840001117983 */ /* 0x000ea20000300800 */
[----:B-1----:R-:W-:-:S03]  /*4cc50*/  FMUL R3, R7, R2 ;  /* 0x0000000207037220 */ /* 0x002fc60000400000 */
[----:B------:R-:W2:Y:S01]  /*4cc60*/  LDL.LU R18, [R1+0x788] ;  /* 0x0007880001127983 */ /* 0x000ea20000300800 */
[----:B------:R-:W-:-:S03]  /*4cc70*/  FADD R2, -R10, R11 ;  /* 0x0000000b0a027221 */ /* 0x000fc60000000100 */
[----:B------:R-:W2:Y:S04]  /*4cc80*/  LDL.LU R15, [R1+0x7bc] ;  /* 0x0007bc00010f7983 */ /* 0x000ea80000300800 */
[----:B------:R-:W2:Y:S04]  /*4cc90*/  LDL.LU R10, [R1+0x7a0] ;  /* 0x0007a000010a7983 */ /* 0x000ea80000300800 */
[----:B------:R-:W2:Y:S01]  /*4cca0*/  LDL.LU R11, [R1+0x7a4] ;  /* 0x0007a400010b7983 */ /* 0x000ea20000300800 */
[----:B---3--:R-:W-:-:S04]  /*4ccb0*/  FADD R0, -R27, R26 ;  /* 0x0000001a1b007221 */ /* 0x008fc80000000100 */
[----:B------:R-:W-:Y:S01]  /*4ccc0*/  FMUL R0, R0, 1.4426950216293334961 ;  /* 0x3fb8aa3b00007820 */ /* 0x000fe20000400000 */
[----:B--2---:R-:W-:Y:S04]  /*4ccd0*/  STL.64 [R1+0x2a90], R10 ;  /* 0x002a900a01007387 */ /* 0x004fe80000100a00 */
[----:B------:R0:W-:Y:S02]  /*4cce0*/  STL.64 [R1+0x2a88], R8 ;  /* 0x002a880801007387 */ /* 0x0001e40000100a00 */
[----:B0-----:R-:W-:Y:S01]  /*4ccf0*/  MOV R8, R25 ;  /* 0x0000001900087202 */ /* 0x001fe20000000f00 */
[----:B------:R-:W-:Y:S02]  /*4cd00*/  IMAD.MOV.U32 R9, RZ, RZ, R24 ;  /* 0x000000ffff097224 */ /* 0x000fe400078e0018 */
[----:B------:R-:W0:Y:S01]  /*4cd10*/  LDSM.16.M88.4 R24, [R28+UR7+0x6f000] ;  /* 0x06f000071c18783b */ /* 0x000e220008000200 */
[----:B------:R-:W-:Y:S01]  /*4cd20*/  MOV R10, R19 ;  /* 0x00000013000a7202 */ /* 0x000fe20000000f00 */
[----:B------:R-:W-:-:S02]  /*4cd30*/  IMAD.MOV.U32 R11, RZ, RZ, R3 ;  /* 0x000000ffff0b7224 */ /* 0x000fc400078e0003 */
[C---:B-----5:R-:W-:Y:S01]  /*4cd40*/  FMUL R16, R6.reuse, R16 ;  /* 0x0000001006107220 */ /* 0x060fe20000400000 */
[----:B------:R-:W-:Y:S01]  /*4cd50*/  FMUL R17, R6, R17 ;  /* 0x0000001106117220 */ /* 0x000fe20000400000 */
[C---:B------:R-:W-:Y:S01]  /*4cd60*/  FMUL R18, R7.reuse, R18 ;  /* 0x0000001207127220 */ /* 0x040fe20000400000 */
[C---:B----4-:R-:W-:Y:S01]  /*4cd70*/  FMUL R19, R7.reuse, R14 ;  /* 0x0000000e07137220 */ /* 0x050fe20000400000 */
[----:B------:R-:W2:Y:S01]  /*4cd80*/  LDL.LU R3, [R1+0x7a8] ;  /* 0x0007a80001037983 */ /* 0x000ea20000300800 */
[C---:B------:R-:W-:Y:S08]  /*4cd90*/  HMMA.16816.F32 R8, R20.reuse, R12, R8 ;  /* 0x0000000c1408723c */ /* 0x040ff00000001808 */
[----:B------:R-:W-:Y:S01]  /*4cda0*/  HMMA.16816.F32 R16, R20, R4, R16 ;  /* 0x000000041410723c */ /* 0x000fe20000001810 */
[----:B------:R-:W1:Y:S01]  /*4cdb0*/  MUFU.EX2 R14, R0 ;  /* 0x00000000000e7308 */ /* 0x000e620000000800 */
[----:B0-----:R0:W-:Y:S04]  /*4cdc0*/  STL.64 [R1+0x2a70], R26 ;  /* 0x002a701a01007387 */ /* 0x0011e80000100a00 */
[----:B0-----:R-:W3:Y:S04]  /*4cdd0*/  LDL.LU R26, [R1+0x7b4] ;  /* 0x0007b400011a7983 */ /* 0x001ee80000300800 */
[----:B------:R-:W4:Y:S04]  /*4cde0*/  LDL.LU R27, [R1+0x7b8] ;  /* 0x0007b800011b7983 */ /* 0x000f280000300800 */
[----:B------:R0:W-:Y:S04]  /*4cdf0*/  STL.64 [R1+0x2a68], R24 ;  /* 0x002a681801007387 */ /* 0x0001e80000100a00 */
[----:B0-----:R-:W5:Y:S04]  /*4ce00*/  LDL.LU R25, [R1+0x7b0] ;  /* 0x0007b00001197983 */ /* 0x001f680000300800 */
[----:B------:R-:W-:Y:S04]  /*4ce10*/  STL.64 [R1+0x4b0], R8 ;  /* 0x0004b00801007387 */ /* 0x000fe80000100a00 */
[----:B------:R0:W-:Y:S04]  /*4ce20*/  STL.64 [R1+0x4b8], R10 ;  /* 0x0004b80a01007387 */ /* 0x0001e80000100a00 */
[----:B0-----:R-:W2:Y:S04]  /*4ce30*/  LDL.LU.64 R10, [R1+0x2a90] ;  /* 0x002a9000010a7983 */ /* 0x001ea80000300a00 */
[----:B------:R-:W2:Y:S04]  /*4ce40*/  LDL.LU.64 R8, [R1+0x2a88] ;  /* 0x002a880001087983 */ /* 0x000ea80000300a00 */
[----:B------:R-:W2:Y:S04]  /*4ce50*/  LDL.LU R29, [R1+0x7ac] ;  /* 0x0007ac00011d7983 */ /* 0x000ea80000300800 */
[----:B-1----:R-:W-:Y:S04]  /*4ce60*/  STL [R1+0x6a8], R14 ;  /* 0x0006a80e01007387 */ /* 0x002fe80000100800 */
[----:B------:R-:W-:Y:S04]  /*4ce70*/  STL.64 [R1+0x660], R16 ;  /* 0x0006601001007387 */ /* 0x000fe80000100a00 */
[----:B------:R0:W-:Y:S04]  /*4ce80*/  STL.64 [R1+0x668], R18 ;  /* 0x0006681201007387 */ /* 0x0001e80000100a00 */
[----:B0-----:R-:W2:Y:S04]  /*4ce90*/  LDL.LU.64 R18, [R1+0x2a80] ;  /* 0x002a800001127983 */ /* 0x001ea80000300a00 */
[----:B------:R-:W2:Y:S01]  /*4cea0*/  LDL.LU.64 R16, [R1+0x2a78] ;  /* 0x002a780001107983 */ /* 0x000ea20000300a00 */
[----:B------:R-:W-:Y:S01]  /*4ceb0*/  FMUL R2, R2, 1.4426950216293334961 ;  /* 0x3fb8aa3b02027820 */ /* 0x000fe20000400000 */
[C---:B-----5:R-:W-:Y:S01]  /*4cec0*/  FMUL R24, R6.reuse, R25 ;  /* 0x0000001906187220 */ /* 0x060fe20000400000 */
[----:B---3--:R-:W-:Y:S01]  /*4ced0*/  FMUL R25, R6, R26 ;  /* 0x0000001a06197220 */ /* 0x008fe20000400000 */
[C---:B----4-:R-:W-:Y:S01]  /*4cee0*/  FMUL R26, R7.reuse, R27 ;  /* 0x0000001b071a7220 */ /* 0x050fe20000400000 */
[----:B------:R-:W-:-:S02]  /*4cef0*/  FMUL R27, R7, R15 ;  /* 0x0000000f071b7220 */ /* 0x000fc40000400000 */
[----:B------:R-:W0:Y:S05]  /*4cf00*/  MUFU.EX2 R15, R2 ;  /* 0x00000002000f7308 */ /* 0x000e2a0000000800 */
[----:B--2---:R-:W-:Y:S01]  /*4cf10*/  HMMA.16816.F32 R24, R20, R16, R24 ;  /* 0x000000101418723c */ /* 0x004fe20000001818 */
[----:B0-----:R-:W-:Y:S01]  /*4cf20*/  STL [R1+0x6ac], R15 ;  /* 0x0006ac0f01007387 */ /* 0x001fe20000100800 */
[C---:B------:R-:W-:Y:S01]  /*4cf30*/  FMUL R10, R6.reuse, R10 ;  /* 0x0000000a060a7220 */ /* 0x040fe20000400000 */
[----:B------:R-:W-:Y:S01]  /*4cf40*/  FMUL R11, R6, R11 ;  /* 0x0000000b060b7220 */ /* 0x000fe20000400000 */
[----:B------:R-:W-:-:S15]  /*4cf50*/  FMUL R6, R7, R3 ;  /* 0x0000000307067220 */ /* 0x000fde0000400000 */
[----:B------:R-:W-:Y:S04]  /*4cf60*/  STL.64 [R1+0x650], R24 ;  /* 0x0006501801007387 */ /* 0x000fe80000100a00 */
[----:B------:R0:W-:Y:S04]  /*4cf70*/  STL.64 [R1+0x658], R26 ;  /* 0x0006581a01007387 */ /* 0x0001e80000100a00 */
[----:B0-----:R-:W2:Y:S04]  /*4cf80*/  LDL.LU.64 R26, [R1+0x2a70] ;  /* 0x002a7000011a7983 */ /* 0x001ea80000300a00 */
[----:B------:R-:W2:Y:S04]  /*4cf90*/  LDL.LU.64 R24, [R1+0x2a68] ;  /* 0x002a680001187983 */ /* 0x000ea80000300a00 */
[----:B------:R-:W3:Y:S04]  /*4cfa0*/  LDL.LU R3, [R1+0x794] ;  /* 0x0007940001037983 */ /* 0x000ee80000300800 */
[----:B------:R-:W4:Y:S04]  /*4cfb0*/  LDL.LU R2, [R1+0x798] ;  /* 0x0007980001027983 */ /* 0x000f280000300800 */
[----:B------:R-:W5:Y:S04]  /*4cfc0*/  LDL.LU R0, [R1+0x79c] ;  /* 0x00079c0001007983 */ /* 0x000f680000300800 */
[----:B------:R0:W-:Y:S04]  /*4cfd0*/  STL.64 [R1+0x2a48], R18 ;  /* 0x002a481201007387 */ /* 0x0001e80000100a00 */
[----:B------:R1:W-:Y:S01]  /*4cfe0*/  STL.64 [R1+0x2a40], R16 ;  /* 0x002a401001007387 */ /* 0x0003e20000100a00 */
[----:B0-----:R-:W-:-:S02]  /*4cff0*/  MOV R18, R6 ;  /* 0x0000000600127202 */ /* 0x001fc40000000f00 */
[----:B-1----:R-:W-:Y:S01]  /*4d000*/  MOV R16, R10 ;  /* 0x0000000a00107202 */ /* 0x002fe20000000f00 */
[----:B------:R-:W-:Y:S02]  /*4d010*/  IMAD.MOV.U32 R17, RZ, RZ, R11 ;  /* 0x000000ffff117224 */ /* 0x000fe400078e000b */
[----:B------:R-:W-:Y:S01]  /*4d020*/  FMUL R19, R7, R29 ;  /* 0x0000001d07137220 */ /* 0x000fe20000400000 */
[----:B------:R-:W2:Y:S04]  /*4d030*/  LDL.LU R10, [R1+0x2a64] ;  /* 0x002a6400010a7983 */ /* 0x000ea80000300800 */
[----:B------:R-:W2:Y:S04]  /*4d040*/  LDL.LU R11, [R1+0x2a60] ;  /* 0x002a6000010b7983 */ /* 0x000ea80000300800 */
[----:B------:R-:W2:Y:S04]  /*4d050*/  LDL.LU R6, [R1+0x2a5c] ;  /* 0x002a5c0001067983 */ /* 0x000ea80000300800 */
[----:B------:R-:W2:Y:S01]  /*4d060*/  LDL.LU R7, [R1+0x2a58] ;  /* 0x002a580001077983 */ /* 0x000ea20000300800 */
[----:B------:R-:W-:Y:S03]  /*4d070*/  HMMA.16816.F32 R16, R20, R8, R16 ;  /* 0x000000081410723c */ /* 0x000fe60000001810 */
[----:B------:R-:W2:Y:S04]  /*4d080*/  LDL.LU R23, [R1+0x790] ;  /* 0x0007900001177983 */ /* 0x000ea80000300800 */
[----:B------:R-:W2:-:S12]  /*4d090*/  LDL.LU R29, [R1+0x7c4] ;  /* 0x0007c400011d7983 */ /* 0x000e980000300800 */
[----:B------:R-:W-:Y:S04]  /*4d0a0*/  STL.64 [R1+0x4a0], R16 ;  /* 0x0004a01001007387 */ /* 0x000fe80000100a00 */
[----:B------:R0:W-:Y:S04]  /*4d0b0*/  STL.64 [R1+0x4a8], R18 ;  /* 0x0004a81201007387 */ /* 0x0001e80000100a00 */
[----:B0-----:R-:W2:Y:S04]  /*4d0c0*/  LDL.LU R18, [R1+0x7c8] ;  /* 0x0007c80001127983 */ /* 0x001ea80000300800 */
[----:B------:R-:W2:Y:S04]  /*4d0d0*/  LDL.LU R19, [R1+0x7cc] ;  /* 0x0007cc0001137983 */ /* 0x000ea80000300800 */
[----:B------:R-:W2:Y:S04]  /*4d0e0*/  LDL.LU R17, [R1+0x7e0] ;  /* 0x0007e00001117983 */ /* 0x000ea80000300800 */
[----:B------:R-:W2:Y:S04]  /*4d0f0*/  LDL.LU R16, [R1+0x7e4] ;  /* 0x0007e40001107983 */ /* 0x000ea80000300800 */
[----:B--2---:R0:W-:Y:S04]  /*4d100*/  STL.64 [R1+0x2a50], R16 ;  /* 0x002a501001007387 */ /* 0x0041e80000100a00 */
[----:B0-----:R-:W2:Y:S01]  /*4d110*/  LDL.LU R17, [R1+0x7c0] ;  /* 0x0007c00001117983 */ /* 0x001ea20000300800 */
[C---:B------:R-:W-:Y:S01]  /*4d120*/  FMUL R20, R14.reuse, R23 ;  /* 0x000000170e147220 */ /* 0x040fe20000400000 */
[----:B---3--:R-:W-:Y:S01]  /*4d130*/  FMUL R21, R14, R3 ;  /* 0x000000030e157220 */ /* 0x008fe20000400000 */
[C---:B----4-:R-:W-:Y:S01]  /*4d140*/  FMUL R22, R15.reuse, R2 ;  /* 0x000000020f167220 */ /* 0x050fe20000400000 */
[C---:B-----5:R-:W-:Y:S01]  /*4d150*/  FMUL R23, R15.reuse, R0 ;  /* 0x000000000f177220 */ /* 0x060fe20000400000 */
[C---:B------:R-:W-:Y:S01]  /*4d160*/  FMUL R18, R15.reuse, R18 ;  /* 0x000000120f127220 */ /* 0x040fe20000400000 */
[----:B------:R-:W-:-:S05]  /*4d170*/  FMUL R19, R15, R19 ;  /* 0x000000130f137220 */ /* 0x000fca0000400000 */
[----:B------:R-:W-:Y:S01]  /*4d180*/  HMMA.16816.F32 R20, R24, R12, R20 ;  /* 0x0000000c1814723c */ /* 0x000fe20000001814 */
[----:B------:R0:W-:Y:S04]  /*4d190*/  STL.64 [R1+0x2a38], R10 ;  /* 0x002a380a01007387 */ /* 0x0001e80000100a00 */
[----:B------:R-:W-:Y:S04]  /*4d1a0*/  STL.64 [R1+0x2a30], R8 ;  /* 0x002a300801007387 */ /* 0x000fe80000100a00 */
[----:B0-----:R-:W3:Y:S04]  /*4d1b0*/  LDL.LU R10, [R1+0x7e8] ;  /* 0x0007e800010a7983 */ /* 0x001ee80000300800 */
[----:B------:R-:W4:Y:S04]  /*4d1c0*/  LDL.LU R3, [R1+0x7ec] ;  /* 0x0007ec0001037983 */ /* 0x000f280000300800 */
[----:B------:R-:W-:Y:S04]  /*4d1d0*/  STL [R1+0x2868], R28 ;  /* 0x0028681c01007387 */ /* 0x000fe80000100800 */
[----:B------:R-:W5:Y:S04]  /*4d1e0*/  LDL.LU R0, [R1+0x7d0] ;  /* 0x0007d00001007983 */ /* 0x000f680000300800 */
[----:B------:R-:W-:Y:S04]  /*4d1f0*/  STL.64 [R1+0x490], R20 ;  /* 0x0004901401007387 */ /* 0x000fe80000100a00 */
[----:B------:R-:W-:Y:S01]  /*4d200*/  STL.64 [R1+0x498], R22 ;  /* 0x0004981601007387 */ /* 0x000fe20000100a00 */
[C---:B--2---:R-:W-:Y:S01]  /*4d210*/  FMUL R16, R14.reuse, R17 ;  /* 0x000000110e107220 */ /* 0x044fe20000400000 */
[----:B------:R-:W-:-:S07]  /*4d220*/  FMUL R17, R14, R29 ;  /* 0x0000001d0e117220 */ /* 0x000fce0000400000 */
[----:B------:R-:W-:-:S15]  /*4d230*/  HMMA.16816.F32 R16, R24, R4, R16 ;  /* 0x000000041810723c */ /* 0x000fde0000001810 */
[----:B------:R-:W-:-:S04]  /*4d240*/  NOP ;  /* 0x0000000000007918 */ /* 0x000fc80000000000 */
[----:B------:R0:W-:Y:S04]  /*4d250*/  STL.64 [R1+0x640], R16 ;  /* 0x0006401001007387 */ /* 0x0001e80000100a00 */
[----:B------:R-:W-:Y:S04]  /*4d260*/  STL.64 [R1+0x648], R18 ;  /* 0x0006481201007387 */ /* 0x000fe80000100a00 */
[----:B0-----:R-:W2:Y:S01]  /*4d270*/  LDL.LU.64 R16, [R1+0x2a50] ;  /* 0x002a500001107983 */ /* 0x001ea20000300a00 */
[----:B------:R-:W-:-:S03]  /*4d280*/  LOP3.LUT R2, R28, 0x20, RZ, 0x3c, !PT ;  /* 0x000000201c027812 */ /* 0x000fc600078e3cff */
[----:B------:R-:W5:Y:S04]  /*4d290*/  LDL.LU R13, [R1+0x7d8] ;  /* 0x0007d800010d7983 */ /* 0x000f680000300800 */
[----:B------:R-:W5:Y:S01]  /*4d2a0*/  LDL.LU R12, [R1+0x7dc] ;  /* 0x0007dc00010c7983 */ /* 0x000f620000300800 */
[C---:B---3--:R-:W-:Y:S01]  /*4d2b0*/  FMUL R10, R15.reuse, R10 ;  /* 0x0000000a0f0a7220 */ /* 0x048fe20000400000 */
[----:B----4-:R-:W-:Y:S02]  /*4d2c0*/  FMUL R11, R15, R3 ;  /* 0x000000030f0b7220 */ /* 0x010fe40000400000 */
[----:B------:R-:W-:Y:S01]  /*4d2d0*/  LDSM.16.M88.4 R20, [R2+UR7+0x60000] ;  /* 0x060000070214783b */ /* 0x000fe20008000200 */
[C---:B--2---:R-:W-:Y:S01]  /*4d2e0*/  FMUL R8, R14.reuse, R17 ;  /* 0x000000110e087220 */ /* 0x044fe20000400000 */
[----:B------:R-:W-:-:S02]  /*4d2f0*/  FMUL R9, R14, R16 ;  /* 0x000000100e097220 */ /* 0x000fc40000400000 */
[----:B------:R-:W0:Y:S02]  /*4d300*/  LDSM.16.M88.4 R16, [R2+UR7+0x61000] ;  /* 0x061000070210783b */ /* 0x000e240008000200 */
[----:B0-----:R-:W-:Y:S02]  /*4d310*/  IMAD.MOV.U32 R29, RZ, RZ, R18 ;  /* 0x000000ffff1d7224 */ /* 0x001fe400078e0012 */
[----:B------:R0:W-:Y:S01]  /*4d320*/  STL.64 [R1+0x10], R16 ;  /* 0x0000101001007387 */ /* 0x0001e20000100a00 */
[----:B------:R-:W-:-:S03]  /*4d330*/  MOV R4, R19 ;  /* 0x0000001300047202 */ /* 0x000fc60000000f00 */
[----:B------:R-:W2:Y:S04]  /*4d340*/  LDL.LU.64 R18, [R1+0x2a48] ;  /* 0x002a480001127983 */ /* 0x000ea80000300a00 */
[----:B0-----:R-:W3:Y:S02]  /*4d350*/  LDL.LU.64 R16, [R1+0x2a40] ;  /* 0x002a400001107983 */ /* 0x001ee40000300a00 */
[----:B---3--:R-:W-:Y:S02]  /*4d360*/  HMMA.16816.F32 R8, R24, R16, R8 ;  /* 0x000000101808723c */ /* 0x008fe40000001808 */
[----:B------:R-:W3:Y:S04]  /*4d370*/  LDL.LU R17, [R1+0x7d4] ;  /* 0x0007d40001117983 */ /* 0x000ee80000300800 */
[----:B--2---:R-:W-:-:S13]  /*4d380*/  STL.64 [R1+0x2a00], R18 ;  /* 0x002a001201007387 */ /* 0x004fda0000100a00 */
[----:B------:R-:W-:Y:S04]  /*4d390*/  STL.64 [R1+0x630], R8 ;  /* 0x0006300801007387 */ /* 0x000fe80000100a00 */
[----:B------:R-:W-:Y:S04]  /*4d3a0*/  STL.64 [R1+0x638], R10 ;  /* 0x0006380a01007387 */ /* 0x000fe80000100a00 */
[----:B------:R-:W0:Y:S01]  /*4d3b0*/  LDSM.16.M88.4 R8, [R2+UR7+0x62000] ;  /* 0x062000070208783b */ /* 0x000e220008000200 */
[C---:B-----5:R-:W-:Y:S01]  /*4d3c0*/  FMUL R16, R14.reuse, R0 ;  /* 0x000000000e107220 */ /* 0x060fe20000400000 */
[----:B0-----:R-:W-:Y:S01]  /*4d3d0*/  IMAD.MOV.U32 R3, RZ, RZ, R10 ;  /* 0x000000ffff037224 */ /* 0x001fe200078e000a */
[----:B------:R-:W-:Y:S01]  /*4d3e0*/  MOV R0, R11 ;  /* 0x0000000b00007202 */ /* 0x000fe20000000f00 */
[----:B------:R-:W-:Y:S01]  /*4d3f0*/  IMAD.MOV.U32 R28, RZ, RZ, R8 ;  /* 0x000000ffff1c7224 */ /* 0x000fe200078e0008 */
[----:B------:R-:W-:Y:S01]  /*4d400*/  MOV R5, R9 ;  /* 0x0000000900057202 */ /* 0x000fe20000000f00 */
[----:B------:R-:W2:Y:S04]  /*4d410*/  LDL.LU.64 R10, [R1+0x2a38] ;  /* 0x002a3800010a7983 */ /* 0x000ea80000300a00 */
[----:B------:R-:W4:Y:S04]  /*4d420*/  LDL.LU.64 R8, [R1+0x2a30] ;  /* 0x002a300001087983 */ /* 0x000f280000300a00 */
[----:B------:R-:W-:Y:S04]  /*4d430*/  STL.64 [R1+0x2a10], R6 ;  /* 0x002a100601007387 */ /* 0x000fe80000100a00 */
[----:B------:R-:W-:Y:S04]  /*4d440*/  STL.64 [R1+0x2a08], R4 ;  /* 0x002a080401007387 */ /* 0x000fe80000100a00 */
[----:B------:R-:W0:Y:S01]  /*4d450*/  LDSM.16.M88.4 R4, [R2+UR7+0x63000] ;  /* 0x063000070204783b */ /* 0x000e220008000200 */
[C---:B------:R-:W-:Y:S01]  /*4d460*/  FMUL R18, R15.reuse, R13 ;  /* 0x0000000d0f127220 */ /* 0x040fe20000400000 */
[----:B------:R-:W-:Y:S01]  /*4d470*/  FMUL R19, R15, R12 ;  /* 0x0000000c0f137220 */ /* 0x000fe20000400000 */
[----:B---3--:R-:W-:-:S02]  /*4d480*/  FMUL R17, R14, R17 ;  /* 0x000000110e117220 */ /* 0x008fc40000400000 */
[----:B------:R-:W3:Y:S04]  /*4d490*/  LDL.LU R14, [R1+0x2a2c] ;  /* 0x002a2c00010e7983 */ /* 0x000ee80000300800 */
[----:B------:R-:W5:Y:S01]  /*4d4a0*/  LDL.LU R15, [R1+0x2a28] ;  /* 0x002a2800010f7983 */ /* 0x000f620000300800 */
[----:B----4-:R-:W-:Y:S03]  /*4d4b0*/  HMMA.16816.F32 R16, R24, R8, R16 ;  /* 0x000000081810723c */ /* 0x010fe60000001810 */
[----:B--2---:R1:W-:Y:S01]  /*4d4c0*/  STL.64 [R1+0x29f8], R10 ;  /* 0x0029f80a01007387 */ /* 0x0043e20000100a00 */
[----:B0-----:R-:W-:Y:S01]  /*4d4d0*/  IMAD.MOV.U32 R27, RZ, RZ, R4 ;  /* 0x000000ffff1b7224 */ /* 0x001fe200078e0004 */
[----:B------:R-:W-:Y:S01]  /*4d4e0*/  MOV R26, R5 ;  /* 0x00000005001a7202 */ /* 0x000fe20000000f00 */
[----:B------:R-:W-:Y:S01]  /*4d4f0*/  IMAD.MOV.U32 R25, RZ, RZ, R6 ;  /* 0x000000ffff197224 */ /* 0x000fe200078e0006 */
[----:B------:R-:W-:-:S12]  /*4d500*/  MOV R24, R7 ;  /* 0x0000000700187202 */ /* 0x000fd80000000f00 */
[----:B------:R0:W-:Y:S04]  /*4d510*/  STL.64 [R1+0x480], R16 ;  /* 0x0004801001007387 */ /* 0x0001e80000100a00 */
[----:B------:R2:W-:Y:S04]  /*4d520*/  STL.64 [R1+0x488], R18 ;  /* 0x0004881201007387 */ /* 0x0005e80000100a00 */
[----:B------:R-:W4:Y:S04]  /*4d530*/  LDL.LU R8, [R1+0x1e0] ;  /* 0x0001e00001087983 */ /* 0x000f280000300800 */
[----:B------:R-:W4:Y:S04]  /*4d540*/  LDL.LU R9, [R1+0x1e4] ;  /* 0x0001e40001097983 */ /* 0x000f280000300800 */
[----:B-1----:R-:W4:Y:S04]  /*4d550*/  LDL.LU R10, [R1+0x1e8] ;  /* 0x0001e800010a7983 */ /* 0x002f280000300800 */
[----:B------:R-:W4:Y:S04]  /*4d560*/  LDL.LU R11, [R1+0x1ec] ;  /* 0x0001ec00010b7983 */ /* 0x000f280000300800 */
[----:B0-----:R-:W3:Y:S04]  /*4d570*/  LDL.LU R16, [R1+0x250] ;  /* 0x0002500001107983 */ /* 0x001ee80000300800 */
[----:B------:R-:W3:Y:S04]  /*4d580*/  LDL.LU R17, [R1+0x254] ;  /* 0x0002540001117983 */ /* 0x000ee80000300800 */
[----:B--2---:R-:W2:Y:S04]  /*4d590*/  LDL.LU R18, [R1+0x258] ;  /* 0x0002580001127983 */ /* 0x004ea80000300800 */
[----:B------:R-:W2:Y:S04]  /*4d5a0*/  LDL.LU R19, [R1+0x25c] ;  /* 0x00025c0001137983 */ /* 0x000ea80000300800 */
        /* <DEDUP_REMOVED lines=14> */
[----:B-----5:R-:W-:Y:S01]  /*4d690*/  IMAD.MOV.U32 R26, RZ, RZ, R15 ;  /* 0x000000ffff1a7224 */ /* 0x020fe200078e000f */
[----:B---3--:R-:W-:-:S02]  /*4d6a0*/  MOV R27, R14 ;  /* 0x0000000e001b7202 */ /* 0x008fc40000000f00 */
[----:B------:R-:W3:Y:S04]  /*4d6b0*/  LDL.LU R15, [R1+0x2a24] ;  /* 0x002a2400010f7983 */ /* 0x000ee80000300800 */
[----:B------:R-:W5:Y:S04]  /*4d6c0*/  LDL.LU R14, [R1+0x2a20] ;  /* 0x002a2000010e7983 */ /* 0x000f680000300800 */
[----:B------:R-:W-:Y:S04]  /*4d6d0*/  STL.64 [R1+0x29d0], R26 ;  /* 0x0029d01a01007387 */ /* 0x000fe80000100a00 */
[----:B--2---:R0:W-:Y:S04]  /*4d6e0*/  STL.64 [R1+0x29c8], R24 ;  /* 0x0029c81801007387 */ /* 0x0041e80000100a00 */
[----:B0-----:R-:W2:Y:S04]  /*4d6f0*/  LDL.LU R24, [R1+0x1c0] ;  /* 0x0001c00001187983 */ /* 0x001ea80000300800 */
[----:B------:R-:W2:Y:S04]  /*4d700*/  LDL.LU R25, [R1+0x1c4] ;  /* 0x0001c40001197983 */ /* 0x000ea80000300800 */
[----:B------:R-:W2:Y:S04]  /*4d710*/  LDL.LU R26, [R1+0x1c8] ;  /* 0x0001c800011a7983 */ /* 0x000ea80000300800 */
[----:B------:R-:W2:Y:S04]  /*4d720*/  LDL.LU R27, [R1+0x1cc] ;  /* 0x0001cc00011b7983 */ /* 0x000ea80000300800 */
[----:B--2---:R5:W-:Y:S04]  /*4d730*/  STL.64 [R1+0x29e0], R26 ;  /* 0x0029e01a01007387 */ /* 0x004be80000100a00 */
[----:B------:R0:W-:Y:S01]  /*4d740*/  STL.64 [R1+0x29d8], R24 ;  /* 0x0029d81801007387 */ /* 0x0001e20000100a00 */
[----:B-----5:R-:W-:-:S03]  /*4d750*/  IMAD.MOV.U32 R26, RZ, RZ, R14 ;  /* 0x000000ffff1a7224 */ /* 0x020fc600078e000e */
[----:B0-----:R-:W2:Y:S04]  /*4d760*/  LDL.LU R24, [R1+0x1d0] ;  /* 0x0001d00001187983 */ /* 0x001ea80000300800 */
[----:B------:R-:W2:Y:S04]  /*4d770*/  LDL.LU R25, [R1+0x1d4] ;  /* 0x0001d40001197983 */ /* 0x000ea80000300800 */
[----:B------:R-:W5:Y:S01]  /*4d780*/  LDL.LU R14, [R1+0x2a1c] ;  /* 0x002a1c00010e7983 */ /* 0x000f620000300800 */
[----:B---3--:R-:W-:-:S03]  /*4d790*/  MOV R27, R15 ;  /* 0x0000000f001b7202 */ /* 0x008fc60000000f00 */
[----:B------:R-:W5:Y:S04]  /*4d7a0*/  LDL.LU R15, [R1+0x2a18] ;  /* 0x002a1800010f7983 */ /* 0x000f680000300800 */
[----:B------:R-:W-:Y:S01]  /*4d7b0*/  STL.64 [R1+0x29f0], R26 ;  /* 0x0029f01a01007387 */ /* 0x000fe20000100a00 */
[C---:B-----5:R-:W-:Y:S03]  /*4d7c0*/  HMMA.16816.F32 R4, R20.reuse, R14, R4 ;  /* 0x0000000e1404723c */ /* 0x060fe60000001804 */
[----:B--2---:R0:W-:Y:S04]  /*4d7d0*/  STL.64 [R1+0x29e8], R24 ;  /* 0x0029e81801007387 */ /* 0x0041e80000100a00 */
[----:B0-----:R-:W2:Y:S04]  /*4d7e0*/  LDL.LU R24, [R1+0xb0] ;  /* 0x0000b00001187983 */ /* 0x001ea80000300800 */
[----:B------:R-:W2:Y:S04]  /*4d7f0*/  LDL.LU R25, [R1+0xb4] ;  /* 0x0000b40001197983 */ /* 0x000ea80000300800 */
[----:B------:R-:W2:Y:S04]  /*4d800*/  LDL.LU R26, [R1+0xb8] ;  /* 0x0000b800011a7983 */ /* 0x000ea80000300800 */
[----:B------:R-:W2:Y:S04]  /*4d810*/  LDL.LU R27, [R1+0xbc] ;  /* 0x0000bc00011b7983 */ /* 0x000ea80000300800 */
[----:B------:R-:W-:Y:S04]  /*4d820*/  STL.64 [R1+0x620], R4 ;  /* 0x0006200401007387 */ /* 0x000fe80000100a00 */
[----:B------:R0:W-:Y:S04]  /*4d830*/  STL.64 [R1+0x628], R6 ;  /* 0x0006280601007387 */ /* 0x0001e80000100a00 */
[----:B0-----:R-:W3:Y:S04]  /*4d840*/  LDL.LU.64 R6, [R1+0x2a10] ;  /* 0x002a100001067983 */ /* 0x001ee80000300a00 */
[----:B------:R-:W5:Y:S01]  /*4d850*/  LDL.LU.64 R4, [R1+0x2a08] ;  /* 0x002a080001047983 */ /* 0x000f620000300a00 */
[----:B---3--:R-:W-:-:S15]  /*4d860*/  HMMA.16816.F32 R16, R20, R6, R16 ;  /* 0x000000061410723c */ /* 0x008fde0000001810 */
[----:B------:R-:W-:-:S04]  /*4d870*/  NOP ;  /* 0x0000000000007918 */ /* 0x000fc80000000000 */
[----:B------:R-:W-:Y:S04]  /*4d880*/  STL.64 [R1+0x610], R16 ;  /* 0x0006101001007387 */ /* 0x000fe80000100a00 */
[----:B------:R0:W-:Y:S04]  /*4d890*/  STL.64 [R1+0x618], R18 ;  /* 0x0006181201007387 */ /* 0x0001e80000100a00 */
[----:B0-----:R-:W4:Y:S02]  /*4d8a0*/  LDL.LU.64 R18, [R1+0x2a00] ;  /* 0x002a000001127983 */ /* 0x001f240000300a00 */
[----:B----4-:R-:W-:-:S15]  /*4d8b0*/  HMMA.16816.F32 R8, R20, R18, R8 ;  /* 0x000000121408723c */ /* 0x010fde0000001808 */
[----:B------:R-:W-:-:S04]  /*4d8c0*/  NOP ;  /* 0x0000000000007918 */ /* 0x000fc80000000000 */
[----:B------:R-:W-:Y:S01]  /*4d8d0*/  IMAD.MOV.U32 R13, RZ, RZ, R10 ;  /* 0x000000ffff0d7224 */ /* 0x000fe200078e000a */
[----:B------:R0:W-:Y:S01]  /*4d8e0*/  STL.64 [R1+0x600], R8 ;  /* 0x0006000801007387 */ /* 0x0001e20000100a00 */
[----:B------:R-:W-:-:S03]  /*4d8f0*/  MOV R12, R11 ;  /* 0x0000000b000c7202 */ /* 0x000fc60000000f00 */
[----:B------:R-:W2:Y:S04]  /*4d900*/  LDL.LU.64 R10, [R1+0x29f8] ;  /* 0x0029f800010a7983 */ /* 0x000ea80000300a00 */
[----:B------:R-:W-:Y:S04]  /*4d910*/  STL [R1+0x268c], R12 ;  /* 0x00268c0c01007387 */ /* 0x000fe80000100800 */
[----:B------:R-:W-:Y:S01]  /*4d920*/  STL [R1+0x2688], R13 ;  /* 0x0026880d01007387 */ /* 0x000fe20000100800 */
[----:B--2---:R-:W-:Y:S03]  /*4d930*/  HMMA.16816.F32 R20, R20, R10, R24 ;  /* 0x0000000a1414723c */ /* 0x004fe60000001818 */
[----:B------:R-:W2:Y:S04]  /*4d940*/  LDL.LU.64 R26, [R1+0x29f0] ;  /* 0x0029f000011a7983 */ /* 0x000ea80000300a00 */
[----:B------:R-:W2:-:S12]  /*4d950*/  LDL.LU.64 R24, [R1+0x29e8] ;  /* 0x0029e80001187983 */ /* 0x000e980000300a00 */
[----:B------:R-:W-:Y:S01]  /*4d960*/  IMAD.MOV.U32 R16, RZ, RZ, R20 ;  /* 0x000000ffff107224 */ /* 0x000fe200078e0014 */
[----:B------:R-:W-:Y:S01]  /*4d970*/  MOV R17, R21 ;  /* 0x0000001500117202 */ /* 0x000fe20000000f00 */
[----:B0-----:R-:W-:Y:S01]  /*4d980*/  IMAD.MOV.U32 R9, RZ, RZ, R22 ;  /* 0x000000ffff097224 */ /* 0x001fe200078e0016 */
[----:B------:R-:W-:Y:S02]  /*4d990*/  MOV R8, R23 ;  /* 0x0000001700087202 */ /* 0x000fe40000000f00 */
[----:B------:R-:W0:Y:S04]  /*4d9a0*/  LDSM.16.M88.4 R20, [R2+UR7+0x64000] ;  /* 0x064000070214783b */ /* 0x000e280008000200 */
[----:B------:R-:W-:Y:S04]  /*4d9b0*/  STL [R1+0x288c], R8 ;  /* 0x00288c0801007387 */ /* 0x000fe80000100800 */
[----:B------:R-:W-:Y:S04]  /*4d9c0*/  STL [R1+0x2888], R9 ;  /* 0x0028880901007387 */ /* 0x000fe80000100800 */
[----:B------:R-:W-:Y:S04]  /*4d9d0*/  STL [R1+0x2634], R17 ;  /* 0x0026341101007387 */ /* 0x000fe80000100800 */
[----:B------:R-:W-:Y:S04]  /*4d9e0*/  STL [R1+0x2630], R16 ;  /* 0x0026301001007387 */ /* 0x000fe80000100800 */
[----:B0-----:R-:W-:Y:S04]  /*4d9f0*/  STL.64 [R1+0x2948], R22 ;  /* 0x0029481601007387 */ /* 0x001fe80000100a00 */
[----:B------:R0:W-:Y:S04]  /*4da00*/  STL.64 [R1+0x2940], R20 ;  /* 0x0029401401007387 */ /* 0x0001e80000100a00 */
[----:B0-----:R-:W2:Y:S04]  /*4da10*/  LDL.LU R20, [R1+0x10] ;  /* 0x0000100001147983 */ /* 0x001ea80000300800 */
[----:B------:R-:W2:Y:S01]  /*4da20*/  LDL.LU R21, [R1+0x14] ;  /* 0x0000140001157983 */ /* 0x000ea20000300800 */
[----:B------:R-:W-:Y:S01]  /*4da30*/  IMAD.MOV.U32 R22, RZ, RZ, R29 ;  /* 0x000000ffff167224 */ /* 0x000fe200078e001d */
[----:B-----5:R-:W-:-:S07]  /*4da40*/  MOV R23, R4 ;  /* 0x0000000400177202 */ /* 0x020fce0000000f00 */
[----:B--2---:R-:W-:-:S15]  /*4da50*/  HMMA.16816.F32 R24, R20, R14, R24 ;  /* 0x0000000e1418723c */ /* 0x004fde0000001818 */
[----:B------:R-:W-:-:S04]  /*4da60*/  NOP ;  /* 0x0000000000007918 */ /* 0x000fc80000000000 */
[----:B------:R-:W-:Y:S04]  /*4da70*/  STL [R1+0x5f4], R25 ;  /* 0x0005f41901007387 */ /* 0x000fe80000100800 */
[----:B------:R0:W-:Y:S01]  /*4da80*/  STL.64 [R1+0x5f8], R26 ;  /* 0x0005f81a01007387 */ /* 0x0001e20000100a00 */
[----:B------:R-:W-:-:S03]  /*4da90*/  IMAD.MOV.U32 R4, RZ, RZ, R24 ;  /* 0x000000ffff047224 */ /* 0x000fc600078e0018 */
[----:B0-----:R-:W2:Y:S04]  /*4daa0*/  LDL.LU.64 R26, [R1+0x29e0] ;  /* 0x0029e000011a7983 */ /* 0x001ea80000300a00 */
[----:B------:R-:W2:Y:S04]  /*4dab0*/  LDL.LU.64 R24, [R1+0x29d8] ;  /* 0x0029d80001187983 */ /* 0x000ea80000300a00 */
[----:B------:R-:W-:Y:S01]  /*4dac0*/  STL [R1+0x25f0], R4 ;  /* 0x0025f00401007387 */ /* 0x000fe20000100800 */
        /* <DEDUP_REMOVED lines=14> */
[----:B------:R-:W3:Y:S04]  /*4dbb0*/  LDL.LU.64 R24, [R1+0x29a8] ;  /* 0x0029a80001187983 */ /* 0x000ee80000300a00 */
[----:B------:R0:W-:Y:S04]  /*4dbc0*/  STL.64 [R1+0x29a0], R10 ;  /* 0x0029a00a01007387 */ /* 0x0001e80000100a00 */
[----:B------:R-:W4:Y:S05]  /*4dbd0*/  LDL.LU R8, [R1+0x190] ;  /* 0x0001900001087983 */ /* 0x000f2a0000300800 */
[----:B------:R2:W-:Y:S04]  /*4dbe0*/  STL.64 [R1+0xa0], R20 ;  /* 0x0000a01401007387 */ /* 0x0005e80000100a00 */
[----:B------:R3:W-:Y:S04]  /*4dbf0*/  STL.64 [R1+0xa8], R22 ;  /* 0x0000a81601007387 */ /* 0x0007e80000100a00 */
[----:B------:R-:W4:Y:S04]  /*4dc00*/  LDL.LU R9, [R1+0x194] ;  /* 0x0001940001097983 */ /* 0x000f280000300800 */
[----:B0-----:R-:W4:Y:S04]  /*4dc10*/  LDL.LU R10, [R1+0x198] ;  /* 0x00019800010a7983 */ /* 0x001f280000300800 */
[----:B------:R-:W4:Y:S01]  /*4dc20*/  LDL.LU R11, [R1+0x19c] ;  /* 0x00019c00010b7983 */ /* 0x000f220000300800 */
[----:B--2---:R-:W-:Y:S01]  /*4dc30*/  MOV R20, R27 ;  /* 0x0000001b00147202 */ /* 0x004fe20000000f00 */
[----:B------:R-:W-:Y:S01]  /*4dc40*/  IMAD.MOV.U32 R21, RZ, RZ, R26 ;  /* 0x000000ffff157224 */ /* 0x000fe200078e001a */
[----:B---3--:R-:W-:Y:S01]  /*4dc50*/  MOV R22, R25 ;  /* 0x0000001900167202 */ /* 0x008fe20000000f00 */
[----:B------:R-:W-:-:S02]  /*4dc60*/  IMAD.MOV.U32 R23, RZ, RZ, R24 ;  /* 0x000000ffff177224 */ /* 0x000fc400078e0018 */
[----:B------:R-:W0:Y:S04]  /*4dc70*/  LDSM.16.M88.4 R24, [R2+UR7+0x65000] ;  /* 0x065000070218783b */ /* 0x000e280008000200 */
        /* <DEDUP_REMOVED lines=11> */
[----:B------:R-:W-:-:S07]  /*4dd30*/  IMAD.MOV.U32 R23, RZ, RZ, R0 ;  /* 0x000000ffff177224 */ /* 0x000fce00078e0000 */
[C---:B----4-:R-:W-:Y:S01]  /*4dd40*/  HMMA.16816.F32 R8, R20.reuse, R6, R8 ;  /* 0x000000061408723c */ /* 0x050fe20000001808 */
[----:B------:R-:W-:Y:S07]  /*4dd50*/  STL.64 [R1+0x2998], R14 ;  /* 0x0029980e01007387 */ /* 0x000fee0000100a00 */
[----:B--2---:R-:W-:-:S15]  /*4dd60*/  HMMA.16816.F32 R24, R20, R14, R24 ;  /* 0x0000000e1418723c */ /* 0x004fde0000001818 */
[----:B------:R-:W-:-:S04]  /*4dd70*/  NOP ;  /* 0x0000000000007918 */ /* 0x000fc80000000000 */
[----:B------:R0:W-:Y:S04]  /*4dd80*/  STL.64 [R1+0x5c0], R24 ;  /* 0x0005c01801007387 */ /* 0x0001e80000100a00 */
[----:B------:R1:W-:Y:S04]  /*4dd90*/  STL.64 [R1+0x5c8], R26 ;  /* 0x0005c81a01007387 */ /* 0x0003e80000100a00 */
[----:B------:R-:W-:Y:S04]  /*4dda0*/  STL.64 [R1+0x2980], R6 ;  /* 0x0029800601007387 */ /* 0x000fe80000100a00 */
[----:B0-----:R-:W2:Y:S04]  /*4ddb0*/  LDL.LU R24, [R1+0x70] ;  /* 0x0000700001187983 */ /* 0x001ea80000300800 */
[----:B------:R-:W-:Y:S04]  /*4ddc0*/  STL.64 [R1+0x5b0], R8 ;  /* 0x0005b00801007387 */ /* 0x000fe80000100a00 */
[----:B------:R-:W-:Y:S04]  /*4ddd0*/  STL.64 [R1+0x5b8], R10 ;  /* 0x0005b80a01007387 */ /* 0x000fe80000100a00 */
[----:B------:R-:W2:Y:S04]  /*4dde0*/  LDL.LU R25, [R1+0x74] ;  /* 0x0000740001197983 */ /* 0x000ea80000300800 */
[----:B-1----:R-:W3:Y:S04]  /*4ddf0*/  LDL.LU R26, [R1+0x78] ;  /* 0x00007800011a7983 */ /* 0x002ee80000300800 */
        /* <DEDUP_REMOVED lines=37> */
[C---:B----4-:R-:W-:Y:S03]  /*4e050*/  HMMA.16816.F32 R8, R20.reuse, R18, R8 ;  /* 0x000000121408723c */ /* 0x050fe60000001808 */
        /* <DEDUP_REMOVED lines=12> */
[----:B------:R-:W-:Y:S04]  /*4e120*/  STL.64 [R1+0x5a0], R8 ;  /* 0x0005a00801007387 */ /* 0x000fe80000100a00 */
[----:B------:R0:W-:Y:S04]  /*4e130*/  STL.64 [R1+0x5a8], R10 ;  /* 0x0005a80a01007387 */ /* 0x0001e80000100a00 */
[----:B0-----:R-:W5:Y:S02]  /*4e140*/  LDL.LU.64 R10, [R1+0x29a0] ;  /* 0x0029a000010a7983 */ /* 0x001f640000300a00 */
[----:B-----5:R-:W-:Y:S02]  /*4e150*/  HMMA.16816.F32 R20, R20, R10, R12 ;  /* 0x0000000a1414723c */ /* 0x020fe4000000180c */
[----:B------:R-:W3:-:S15]  /*4e160*/  LDL.LU.64 R14, [R1+0x2998] ;  /* 0x00299800010e7983 */ /* 0x000ede0000300a00 */
[----:B------:R-:W-:Y:S02]  /*4e170*/  NOP ;  /* 0x0000000000007918 */ /* 0x000fe40000000000 */
[----:B------:R-:W-:Y:S04]  /*4e180*/  STL.64 [R1+0x90], R20 ;  /* 0x0000901401007387 */ /* 0x000fe80000100a00 */
[----:B------:R-:W-:Y:S04]  /*4e190*/  STL.64 [R1+0x98], R22 ;  /* 0x0000981601007387 */ /* 0x000fe80000100a00 */
[----:B------:R-:W0:Y:S04]  /*4e1a0*/  LDSM.16.M88.4 R20, [R2+UR7+0x66000] ;  /* 0x066000070214783b */ /* 0x000e280008000200 */
[----:B0-----:R-:W-:Y:S04]  /*4e1b0*/  STL.64 [R1+0x50], R20 ;  /* 0x0000501401007387 */ /* 0x001fe80000100a00 */
[----:B------:R0:W-:Y:S04]  /*4e1c0*/  STL.64 [R1+0x58], R22 ;  /* 0x0000581601007387 */ /* 0x0001e80000100a00 */
[----:B0-----:R-:W3:Y:S04]  /*4e1d0*/  LDL.LU.64 R22, [R1+0x2990] ;  /* 0x0029900001167983 */ /* 0x001ee80000300a00 */
[----:B------:R-:W3:Y:S02]  /*4e1e0*/  LDL.LU.64 R20, [R1+0x2988] ;  /* 0x0029880001147983 */ /* 0x000ee40000300a00 */
[----:B---3--:R-:W-:-:S15]  /*4e1f0*/  HMMA.16816.F32 R4, R20, R14, R4 ;  /* 0x0000000e1404723c */ /* 0x008fde0000001804 */
[----:B------:R-:W-:-:S04]  /*4e200*/  NOP ;  /* 0x0000000000007918 */ /* 0x000fc80000000000 */
[----:B------:R-:W-:Y:S04]  /*4e210*/  STL.64 [R1+0x590], R4 ;  /* 0x0005900401007387 */ /* 0x000fe80000100a00 */
[----:B------:R0:W-:Y:S04]  /*4e220*/  STL.64 [R1+0x598], R6 ;  /* 0x0005980601007387 */ /* 0x0001e80000100a00 */
[----:B0-----:R-:W2:Y:S02]  /*4e230*/  LDL.LU.64 R6, [R1+0x2980] ;  /* 0x0029800001067983 */ /* 0x001ea40000300a00 */
[----:B--2---:R-:W-:-:S15]  /*4e240*/  HMMA.16816.F32 R24, R20, R6, R24 ;  /* 0x000000061418723c */ /* 0x004fde0000001818 */
[----:B------:R-:W-:-:S04]  /*4e250*/  NOP ;  /* 0x0000000000007918 */ /* 0x000fc80000000000 */
[----:B------:R-:W-:Y:S04]  /*4e260*/  STL.64 [R1+0x580], R24 ;  /* 0x0005801801007387 */ /* 0x000fe80000100a00 */
[----:B------:R0:W-:Y:S01]  /*4e270*/  STL [R1+0x588], R26 ;  /* 0x0005881a01007387 */ /* 0x0001e20000100800 */
[----:B------:R-:W-:-:S03]  /*4e280*/  MOV R5, R27 ;  /* 0x0000001b00057202 */ /* 0x000fc60000000f00 */
        /* <DEDUP_REMOVED lines=13> */
[----:B------:R-:W-:Y:S01]  /*4e360*/  STL [R1+0x47c], R23 ;  /* 0x00047c1701007387 */ /* 0x000fe20000100800 */
[----:B------:R-:W-:-:S03]  /*4e370*/  IMAD.MOV.U32 R5, RZ, RZ, R22 ;  /* 0x000000ffff057224 */ /* 0x000fc600078e0016 */
[----:B------:R-:W0:Y:S04]  /*4e380*/  LDSM.16.M88.4 R20, [R2+UR7+0x67000] ;  /* 0x067000070214783b */ /* 0x000e280008000200 */
[----:B------:R1:W-:Y:S01]  /*4e390*/  STL [R1+0x2680], R5 ;  /* 0x0026800501007387 */ /* 0x0003e20000100800 */
[----:B0-----:R-:W-:Y:S01]  /*4e3a0*/  MOV R3, R22 ;  /* 0x0000001600037202 */ /* 0x001fe20000000f00 */
[----:B------:R-:W-:Y:S01]  /*4e3b0*/  IMAD.MOV.U32 R0, RZ, RZ, R23 ;  /* 0x000000ffff007224 */ /* 0x000fe200078e0017 */
[----:B-1----:R-:W-:Y:S01]  /*4e3c0*/  MOV R5, R20 ;  /* 0x0000001400057202 */ /* 0x002fe20000000f00 */
[----:B------:R-:W-:Y:S01]  /*4e3d0*/  IMAD.MOV.U32 R4, RZ, RZ, R21 ;  /* 0x000000ffff047224 */ /* 0x000fe200078e0015 */
[----:B------:R-:W2:Y:S04]  /*4e3e0*/  LDL.LU.64 R22, [R1+0x2948] ;  /* 0x0029480001167983 */ /* 0x000ea80000300a00 */
        /* <DEDUP_REMOVED lines=13> */
[----:B------:R-:W-:Y:S04]  /*4e4c0*/  STL.64 [R1+0x28f8], R6 ;  /* 0x0028f80601007387 */ /* 0x000fe80000100a00 */
        /* <DEDUP_REMOVED lines=11> */
[----:B------:R0:W-:Y:S04]  /*4e580*/  STL.64 [R1+0x28e8], R18 ;  /* 0x0028e81201007387 */ /* 0x0001e80000100a00 */
[----:B------:R-:W4:Y:S04]  /*4e590*/  LDL.LU R16, [R1+0x100] ;  /* 0x0001000001107983 */ /* 0x000f280000300800 */
[----:B------:R-:W4:Y:S04]  /*4e5a0*/  LDL.LU R17, [R1+0x104] ;  /* 0x0001040001117983 */ /* 0x000f280000300800 */
[----:B0-----:R-:W4:Y:S04]  /*4e5b0*/  LDL.LU R18, [R1+0x108] ;  /* 0x0001080001127983 */ /* 0x001f280000300800 */
[----:B------:R-:W4:Y:S04]  /*4e5c0*/  LDL.LU R19, [R1+0x10c] ;  /* 0x00010c0001137983 */ /* 0x000f280000300800 */
[----:B------:R0:W-:Y:S04]  /*4e5d0*/  STL.64 [R1+0x28e0], R10 ;  /* 0x0028e00a01007387 */ /* 0x0001e80000100a00 */
[----:B------:R-:W5:Y:S01]  /*4e5e0*/  LDL.LU R8, [R1+0xf0] ;  /* 0x0000f00001087983 */ /* 0x000f620000300800 */
[----:B--2---:R-:W-:Y:S03]  /*4e5f0*/  HMMA.16816.F32 R20, R20, R10, R24 ;  /* 0x0000000a1414723c */ /* 0x004fe60000001818 */
[----:B------:R-:W1:-:S15]  /*4e600*/  LDSM.16.M88.4 R24, [R2+UR7+0x68000] ;  /* 0x068000070218783b */ /* 0x000e5e0008000200 */
[----:B------:R-:W-:Y:S01]  /*4e610*/  NOP ;  /* 0x0000000000007918 */ /* 0x000fe20000000000 */
[----:B------:R2:W-:Y:S04]  /*4e620*/  STL.64 [R1+0x300], R20 ;  /* 0x0003001401007387 */ /* 0x0005e80000100a00 */
[----:B------:R1:W-:Y:S04]  /*4e630*/  STL.64 [R1+0x308], R22 ;  /* 0x0003081601007387 */ /* 0x0003e80000100a00 */
[----:B------:R-:W5:Y:S04]  /*4e640*/  LDL.LU R9, [R1+0xf4] ;  /* 0x0000f40001097983 */ /* 0x000f680000300800 */
[----:B0-----:R-:W5:Y:S04]  /*4e650*/  LDL.LU R10, [R1+0xf8] ;  /* 0x0000f800010a7983 */ /* 0x001f680000300800 */
[----:B------:R-:W5:Y:S04]  /*4e660*/  LDL.LU R11, [R1+0xfc] ;  /* 0x0000fc00010b7983 */ /* 0x000f680000300800 */
[----:B--2---:R-:W2:Y:S04]  /*4e670*/  LDL.LU R20, [R1+0x60] ;  /* 0x0000600001147983 */ /* 0x004ea80000300800 */
[----:B------:R-:W2:Y:S04]  /*4e680*/  LDL.LU R21, [R1+0x64] ;  /* 0x0000640001157983 */ /* 0x000ea80000300800 */
[----:B-1----:R-:W2:Y:S04]  /*4e690*/  LDL.LU R22, [R1+0x68] ;  /* 0x0000680001167983 */ /* 0x002ea80000300800 */
[----:B------:R-:W2:Y:S04]  /*4e6a0*/  LDL.LU R23, [R1+0x6c] ;  /* 0x00006c0001177983 */ /* 0x000ea80000300800 */
[----:B------:R-:W-:Y:S04]  /*4e6b0*/  STL.64 [R1+0x30], R24 ;  /* 0x0000301801007387 */ /* 0x000fe80000100a00 */
[----:B------:R0:W-:Y:S04]  /*4e6c0*/  STL.64 [R1+0x38], R26 ;  /* 0x0000381a01007387 */ /* 0x0001e80000100a00 */
[----:B0-----:R-:W3:Y:S04]  /*4e6d0*/  LDL.LU.64 R26, [R1+0x2908] ;  /* 0x00290800011a7983 */ /* 0x001ee80000300a00 */
[----:B------:R-:W3:Y:S02]  /*4e6e0*/  LDL.LU.64 R24, [R1+0x2900] ;  /* 0x0029000001187983 */ /* 0x000ee40000300a00 */
[----:B---3--:R-:W-:-:S15]  /*4e6f0*/  HMMA.16816.F32 R4, R24, R14, R4 ;  /* 0x0000000e1804723c */ /* 0x008fde0000001804 */
[----:B------:R-:W-:-:S04]  /*4e700*/  NOP ;  /* 0x0000000000007918 */ /* 0x000fc80000000000 */
[----:B------:R-:W-:Y:S04]  /*4e710*/  STL.64 [R1+0x530], R4 ;  /* 0x0005300401007387 */ /* 0x000fe80000100a00 */
[----:B------:R0:W-:Y:S04]  /*4e720*/  STL.64 [R1+0x538], R6 ;  /* 0x0005380601007387 */ /* 0x0001e80000100a00 */
[----:B0-----:R-:W4:Y:S04]  /*4e730*/  LDL.LU.64 R6, [R1+0x28f8] ;  /* 0x0028f80001067983 */ /* 0x001f280000300a00 */
[----:B------:R-:W3:Y:S01]  /*4e740*/  LDL.LU.64 R4, [R1+0x28f0] ;  /* 0x0028f00001047983 */ /* 0x000ee20000300a00 */
[----:B----4-:R-:W-:-:S15]  /*4e750*/  HMMA.16816.F32 R16, R24, R6, R16 ;  /* 0x000000061810723c */ /* 0x010fde0000001810 */
[----:B------:R-:W-:-:S04]  /*4e760*/  NOP ;  /* 0x0000000000007918 */ /* 0x000fc80000000000 */
[----:B------:R-:W-:Y:S04]  /*4e770*/  STL.64 [R1+0x520], R16 ;  /* 0x0005201001007387 */ /* 0x000fe80000100a00 */
[----:B------:R0:W-:Y:S04]  /*4e780*/  STL.64 [R1+0x528], R18 ;  /* 0x0005281201007387 */ /* 0x0001e80000100a00 */
[----:B0-----:R-:W5:Y:S02]  /*4e790*/  LDL.LU.64 R18, [R1+0x28e8] ;  /* 0x0028e80001127983 */ /* 0x001f640000300a00 */
[----:B-----5:R-:W-:-:S15]  /*4e7a0*/  HMMA.16816.F32 R8, R24, R18, R8 ;  /* 0x000000121808723c */ /* 0x020fde0000001808 */
[----:B------:R-:W-:-:S04]  /*4e7b0*/  NOP ;  /* 0x0000000000007918 */ /* 0x000fc80000000000 */
[----:B------:R-:W-:Y:S04]  /*4e7c0*/  STL.64 [R1+0x510], R8 ;  /* 0x0005100801007387 */ /* 0x000fe80000100a00 */
[----:B------:R0:W-:Y:S04]  /*4e7d0*/  STL.64 [R1+0x518], R10 ;  /* 0x0005180a01007387 */ /* 0x0001e80000100a00 */
[----:B0-----:R-:W2:Y:S02]  /*4e7e0*/  LDL.LU.64 R10, [R1+0x28e0] ;  /* 0x0028e000010a7983 */ /* 0x001ea40000300a00 */
[----:B--2---:R-:W-:Y:S02]  /*4e7f0*/  HMMA.16816.F32 R20, R24, R10, R20 ;  /* 0x0000000a1814723c */ /* 0x004fe40000001814 */
[----:B------:R0:W-:Y:S04]  /*4e800*/  STL.64 [R1+0x28a8], R10 ;  /* 0x0028a80a01007387 */ /* 0x0001e80000100a00 */
[----:B------:R-:W2:-:S13]  /*4e810*/  LDL.LU.64 R24, [R1+0x30] ;  /* 0x0000300001187983 */ /* 0x000e9a0000300a00 */
[----:B------:R-:W-:Y:S04]  /*4e820*/  STL.64 [R1+0x460], R20 ;  /* 0x0004601401007387 */ /* 0x000fe80000100a00 */
[----:B------:R-:W-:Y:S04]  /*4e830*/  STL.64 [R1+0x468], R22 ;  /* 0x0004681601007387 */ /* 0x000fe80000100a00 */
[----:B------:R-:W4:Y:S04]  /*4e840*/  LDL.LU.64 R26, [R1+0x38] ;  /* 0x00003800011a7983 */ /* 0x000f280000300a00 */
[----:B----4-:R-:W-:Y:S04]  /*4e850*/  STL.64 [R1+0x2828], R26 ;  /* 0x0028281a01007387 */ /* 0x010fe80000100a00 */
[----:B--2---:R-:W-:Y:S04]  /*4e860*/  STL.64 [R1+0x2820], R24 ;  /* 0x0028201801007387 */ /* 0x004fe80000100a00 */
[----:B------:R-:W2:Y:S04]  /*4e870*/  LDL.LU R8, [R1+0x2c0] ;  /* 0x0002c00001087983 */ /* 0x000ea80000300800 */
[----:B------:R-:W2:Y:S04]  /*4e880*/  LDL.LU R9, [R1+0x2c4] ;  /* 0x0002c40001097983 */ /* 0x000ea80000300800 */
[----:B0-----:R-:W4:Y:S04]  /*4e890*/  LDL.LU R10, [R1+0x2c8] ;  /* 0x0002c800010a7983 */ /* 0x001f280000300800 */
[----:B------:R-:W4:Y:S04]  /*4e8a0*/  LDL.LU R11, [R1+0x2cc] ;  /* 0x0002cc00010b7983 */ /* 0x000f280000300800 */
        /* <DEDUP_REMOVED lines=10> */
[----:B------:R-:W4:Y:S04]  /*4e950*/  LDL.LU R10, [R1+0x248] ;  /* 0x00024800010a7983 */ /* 0x000f280000300800 */
[----:B------:R-:W4:Y:S01]  /*4e960*/  LDL.LU R11, [R1+0x24c] ;  /* 0x00024c00010b7983 */ /* 0x000f220000300800 */
[----:B------:R-:W-:Y:S01]  /*4e970*/  MOV R26, R3 ;  /* 0x00000003001a7202 */ /* 0x000fe20000000f00 */
[----:B------:R-:W-:Y:S01]  /*4e980*/  IMAD.MOV.U32 R27, RZ, RZ, R0 ;  /* 0x000000ffff1b7224 */ /* 0x000fe200078e0000 */
[----:B---3--:R-:W-:Y:S01]  /*4e990*/  MOV R24, R5 ;  /* 0x0000000500187202 */ /* 0x008fe20000000f00 */
[----:B------:R-:W-:Y:S01]  /*4e9a0*/  IMAD.MOV.U32 R25, RZ, RZ, R4 ;  /* 0x000000ffff197224 */ /* 0x000fe200078e0004 */
[----:B----4-:R-:W-:Y:S04]  /*4e9b0*/  STL.64 [R1+0x28d8], R10 ;  /* 0x0028d80a01007387 */ /* 0x010fe80000100a00 */
[----:B--2---:R-:W-:Y:S04]  /*4e9c0*/  STL.64 [R1+0x28d0], R8 ;  /* 0x0028d00801007387 */ /* 0x004fe80000100a00 */
[----:B------:R-:W-:Y:S04]  /*4e9d0*/  STL.64 [R1+0x2880], R26 ;  /* 0x0028801a01007387 */ /* 0x000fe80000100a00 */
[----:B------:R0:W-:Y:S04]  /*4e9e0*/  STL.64 [R1+0x2878], R24 ;  /* 0x0028781801007387 */ /* 0x0001e80000100a00 */
[----:B------:R-:W1:Y:S04]  /*4e9f0*/  LDSM.16.M88.4 R8, [R2+UR7+0x69000] ;  /* 0x069000070208783b */ /* 0x000e680008000200 */
[----:B0-----:R-:W2:Y:S04]  /*4ea00*/  LDL.LU R24, [R1+0x230] ;  /* 0x0002300001187983 */ /* 0x001ea80000300800 */
[----:B------:R-:W2:Y:S04]  /*4ea10*/  LDL.LU R25, [R1+0x234] ;  /* 0x0002340001197983 */ /* 0x000ea80000300800 */
[----:B------:R-:W3:Y:S04]  /*4ea20*/  LDL.LU R26, [R1+0x238] ;  /* 0x00023800011a7983 */ /* 0x000ee80000300800 */
[----:B------:R-:W3:Y:S04]  /*4ea30*/  LDL.LU R27, [R1+0x23c] ;  /* 0x00023c00011b7983 */ /* 0x000ee80000300800 */
[----:B---3--:R-:W-:Y:S04]  /*4ea40*/  STL.64 [R1+0x28a0], R26 ;  /* 0x0028a01a01007387 */ /* 0x008fe80000100a00 */
[----:B--2---:R0:W-:Y:S04]  /*4ea50*/  STL.64 [R1+0x2898], R24 ;  /* 0x0028981801007387 */ /* 0x0041e80000100a00 */
[----:B0-----:R-:W2:Y:S04]  /*4ea60*/  LDL.LU.64 R24, [R1+0x50] ;  /* 0x0000500001187983 */ /* 0x001ea80000300a00 */
[----:B------:R-:W2:Y:S04]  /*4ea70*/  LDL.LU.64 R26, [R1+0x58] ;  /* 0x00005800011a7983 */ /* 0x000ea80000300a00 */
[----:B------:R-:W3:Y:S01]  /*4ea80*/  LDL.LU R20, [R1+0x220] ;  /* 0x0002200001147983 */ /* 0x000ee20000300800 */
[----:B-1----:R-:W-:Y:S01]  /*4ea90*/  MOV R17, R8 ;  /* 0x0000000800117202 */ /* 0x002fe20000000f00 */
[----:B------:R-:W-:Y:S01]  /*4eaa0*/  IMAD.MOV.U32 R16, RZ, RZ, R9 ;  /* 0x000000ffff107224 */ /* 0x000fe200078e0009 */
[----:B------:R-:W-:Y:S01]  /*4eab0*/  MOV R13, R10 ;  /* 0x0000000a000d7202 */ /* 0x000fe20000000f00 */
[----:B------:R-:W-:-:S02]  /*4eac0*/  IMAD.MOV.U32 R12, RZ, RZ, R11 ;  /* 0x000000ffff0c7224 */ /* 0x000fc400078e000b */
[----:B------:R-:W0:Y:S04]  /*4ead0*/  LDSM.16.M88.4 R8, [R2+UR7+0x6a000] ;  /* 0x06a000070208783b */ /* 0x000e280008000200 */
[----:B---3--:R-:W-:Y:S04]  /*4eae0*/  STL [R1+0x2890], R20 ;  /* 0x0028901401007387 */ /* 0x008fe80000100800 */
[----:B------:R-:W3:Y:S01]  /*4eaf0*/  LDL.LU R21, [R1+0x224] ;  /* 0x0002240001157983 */ /* 0x000ee20000300800 */
[----:B0-----:R-:W-:Y:S01]  /*4eb00*/  MOV R4, R10 ;  /* 0x0000000a00047202 */ /* 0x001fe20000000f00 */
[----:B------:R-:W-:Y:S01]  /*4eb10*/  IMAD.MOV.U32 R0, RZ, RZ, R11 ;  /* 0x000000ffff007224 */ /* 0x000fe200078e000b */
[----:B------:R-:W-:Y:S01]  /*4eb20*/  MOV R29, R8 ;  /* 0x00000008001d7202 */ /* 0x000fe20000000f00 */
[----:B------:R-:W-:Y:S01]  /*4eb30*/  IMAD.MOV.U32 R5, RZ, RZ, R9 ;  /* 0x000000ffff057224 */ /* 0x000fe200078e0009 */
[----:B---3--:R-:W-:Y:S04]  /*4eb40*/  STL [R1+0x2894], R21 ;  /* 0x0028941501007387 */ /* 0x008fe80000100800 */
[----:B------:R-:W3:Y:S04]  /*4eb50*/  LDL.LU R22, [R1+0x228] ;  /* 0x0002280001167983 */ /* 0x000ee80000300800 */
[----:B------:R-:W3:Y:S04]  /*4eb60*/  LDL.LU R23, [R1+0x22c] ;  /* 0x00022c0001177983 */ /* 0x000ee80000300800 */
[----:B------:R-:W2:Y:S04]  /*4eb70*/  LDL.LU.64 R10, [R1+0x28d8] ;  /* 0x0028d800010a7983 */ /* 0x000ea80000300a00 */
[----:B------:R-:W2:Y:S04]  /*4eb80*/  LDL.LU.64 R8, [R1+0x28d0] ;  /* 0x0028d00001087983 */ /* 0x000ea80000300a00 */
[----:B------:R-:W-:Y:S04]  /*4eb90*/  STL [R1+0x2870], R5 ;  /* 0x0028700501007387 */ /* 0x000fe80000100800 */
[----:B------:R-:W-:Y:S01]  /*4eba0*/  STL [R1+0x286c], R0 ;  /* 0x00286c0001007387 */ /* 0x000fe20000100800 */
[----:B--2---:R-:W-:-:S15]  /*4ebb0*/  HMMA.16816.F32 R8, R24, R14, R8 ;  /* 0x0000000e1808723c */ /* 0x004fde0000001808 */
[----:B------:R-:W-:-:S04]  /*4ebc0*/  NOP ;  /* 0x0000000000007918 */ /* 0x000fc80000000000 */
[----:B------:R-:W-:Y:S04]  /*4ebd0*/  STL.64 [R1+0x500], R8 ;  /* 0x0005000801007387 */ /* 0x000fe80000100a00 */
[----:B------:R-:W-:Y:S04]  /*4ebe0*/  STL.64 [R1+0x508], R10 ;  /* 0x0005080a01007387 */ /* 0x000fe80000100a00 */
[----:B------:R-:W0:Y:S02]  /*4ebf0*/  LDSM.16.M88.4 R8, [R2+UR7+0x6b000] ;  /* 0x06b000070208783b */ /* 0x000e240008000200 */
[----:B0-----:R-:W-:Y:S01]  /*4ec00*/  MOV R28, R10 ;  /* 0x0000000a001c7202 */ /* 0x001fe20000000f00 */
[----:B------:R-:W-:Y:S01]  /*4ec10*/  IMAD.MOV.U32 R3, RZ, RZ, R11 ;  /* 0x000000ffff037224 */ /* 0x000fe200078e000b */
[----:B------:R-:W-:Y:S01]  /*4ec20*/  MOV R5, R8 ;  /* 0x0000000800057202 */ /* 0x000fe20000000f00 */
        /* <DEDUP_REMOVED lines=8> */
[----:B------:R-:W2:Y:S01]  /*4ecb0*/  LDL.LU.64 R8, [R1+0x28b0] ;  /* 0x0028b00001087983 */ /* 0x000ea20000300a00 */
[----:B------:R-:W-:Y:S01]  /*4ecc0*/  MOV R21, R24 ;  /* 0x0000001800157202 */ /* 0x000fe20000000f00 */
[----:B------:R-:W-:Y:S01]  /*4ecd0*/  IMAD.MOV.U32 R20, RZ, RZ, R25 ;  /* 0x000000ffff147224 */ /* 0x000fe200078e0019 */
[----:B--2---:R-:W-:-:S15]  /*4ece0*/  HMMA.16816.F32 R8, R24, R18, R8 ;  /* 0x000000121808723c */ /* 0x004fde0000001808 */
[----:B------:R-:W-:-:S04]  /*4ecf0*/  NOP ;  /* 0x0000000000007918 */ /* 0x000fc80000000000 */
[----:B------:R0:W-:Y:S04]  /*4ed00*/  STL.64 [R1+0x4e0], R8 ;  /* 0x0004e00801007387 */ /* 0x0001e80000100a00 */
[----:B------:R1:W-:Y:S01]  /*4ed10*/  STL.64 [R1+0x4e8], R10 ;  /* 0x0004e80a01007387 */ /* 0x0003e20000100a00 */
[----:B0-----:R-:W-:-:S03]  /*4ed20*/  MOV R8, R26 ;  /* 0x0000001a00087202 */ /* 0x001fc60000000f00 */
[----:B-1----:R-:W2:Y:S01]  /*4ed30*/  LDL.LU.64 R10, [R1+0x28a8] ;  /* 0x0028a800010a7983 */ /* 0x002ea20000300a00 */
[----:B------:R-:W-:-:S03]  /*4ed40*/  IMAD.MOV.U32 R9, RZ, RZ, R27 ;  /* 0x000000ffff097224 */ /* 0x000fc600078e001b */
[----:B------:R-:W2:Y:S04]  /*4ed50*/  LDL.LU.64 R26, [R1+0x28a0] ;  /* 0x0028a000011a7983 */ /* 0x000ea80000300a00 */
[----:B------:R-:W2:Y:S04]  /*4ed60*/  LDL.LU.64 R24, [R1+0x2898] ;  /* 0x0028980001187983 */ /* 0x000ea80000300a00 */
[----:B------:R0:W-:Y:S04]  /*4ed70*/  STL.64 [R1+0x2858], R18 ;  /* 0x0028581201007387 */ /* 0x0001e80000100a00 */
[----:B------:R1:W-:Y:S01]  /*4ed80*/  STL.64 [R1+0x2850], R16 ;  /* 0x0028501001007387 */ /* 0x0003e20000100a00 */
[----:B0-----:R-:W-:-:S02]  /*4ed90*/  MOV R18, R8 ;  /* 0x0000000800127202 */ /* 0x001fc40000000f00 */
[----:B-1----:R-:W-:Y:S01]  /*4eda0*/  MOV R16, R21 ;  /* 0x0000001500107202 */ /* 0x002fe20000000f00 */
[----:B------:R-:W-:Y:S02]  /*4edb0*/  IMAD.MOV.U32 R17, RZ, RZ, R20 ;  /* 0x000000ffff117224 */ /* 0x000fe400078e0014 */
[----:B------:R-:W-:Y:S01]  /*4edc0*/  IMAD.MOV.U32 R19, RZ, RZ, R9 ;  /* 0x000000ffff137224 */ /* 0x000fe200078e0009 */
[----:B------:R-:W3:Y:S04]  /*4edd0*/  LDL.LU R21, [R1+0x2894] ;  /* 0x0028940001157983 */ /* 0x000ee80000300800 */
[----:B------:R-:W3:Y:S04]  /*4ede0*/  LDL.LU R20, [R1+0x2890] ;  /* 0x0028900001147983 */ /* 0x000ee80000300800 */
        /* <DEDUP_REMOVED lines=10> */
[----:B------:R-:W2:Y:S04]  /*4ee90*/  LDL.LU R19, [R1+0x2bc] ;  /* 0x0002bc0001137983 */ /* 0x000ea80000300800 */
[----:B------:R-:W-:Y:S04]  /*4eea0*/  STL.64 [R1+0x2848], R10 ;  /* 0x0028480a01007387 */ /* 0x000fe80000100a00 */
[----:B----4-:R0:W-:Y:S04]  /*4eeb0*/  STL.64 [R1+0x2840], R8 ;  /* 0x0028400801007387 */ /* 0x0101e80000100a00 */
[----:B0-----:R-:W4:Y:S04]  /*4eec0*/  LDL.LU R8, [R1+0x2a0] ;  /* 0x0002a00001087983 */ /* 0x001f280000300800 */
[----:B------:R-:W4:Y:S04]  /*4eed0*/  LDL.LU R9, [R1+0x2a4] ;  /* 0x0002a40001097983 */ /* 0x000f280000300800 */
[----:B------:R-:W4:Y:S04]  /*4eee0*/  LDL.LU R10, [R1+0x2a8] ;  /* 0x0002a800010a7983 */ /* 0x000f280000300800 */
[----:B------:R-:W4:Y:S04]  /*4eef0*/  LDL.LU R11, [R1+0x2ac] ;  /* 0x0002ac00010b7983 */ /* 0x000f280000300800 */
[----:B------:R-:W-:Y:S04]  /*4ef00*/  STL.64 [R1+0x2838], R14 ;  /* 0x0028380e01007387 */ /* 0x000fe80000100a00 */
[----:B------:R0:W-:Y:S01]  /*4ef10*/  STL.64 [R1+0x2830], R12 ;  /* 0x0028300c01007387 */ /* 0x0001e20000100a00 */
[----:B---3--:R-:W-:-:S15]  /*4ef20*/  HMMA.16816.F32 R20, R24, R14, R20 ;  /* 0x0000000e1814723c */ /* 0x008fde0000001814 */
[----:B------:R-:W-:-:S04]  /*4ef30*/  NOP ;  /* 0x0000000000007918 */ /* 0x000fc80000000000 */
[----:B------:R-:W-:Y:S04]  /*4ef40*/  STL.64 [R1+0x4d0], R20 ;  /* 0x0004d01401007387 */ /* 0x000fe80000100a00 */
[----:B------:R-:W-:Y:S04]  /*4ef50*/  STL.64 [R1+0x4d8], R22 ;  /* 0x0004d81601007387 */ /* 0x000fe80000100a00 */
[----:B------:R-:W1:Y:S04]  /*4ef60*/  LDSM.16.M88.4 R20, [R2+UR7+0x6c000] ;  /* 0x06c000070214783b */ /* 0x000e680008000200 */
[----:B0-----:R-:W3:Y:S04]  /*4ef70*/  LDL.LU R12, [R1+0x210] ;  /* 0x00021000010c7983 */ /* 0x001ee80000300800 */
[----:B------:R-:W3:Y:S04]  /*4ef80*/  LDL.LU R13, [R1+0x214] ;  /* 0x00021400010d7983 */ /* 0x000ee80000300800 */
[----:B------:R-:W3:Y:S04]  /*4ef90*/  LDL.LU R14, [R1+0x218] ;  /* 0x00021800010e7983 */ /* 0x000ee80000300800 */
[----:B------:R-:W3:Y:S04]  /*4efa0*/  LDL.LU R15, [R1+0x21c] ;  /* 0x00021c00010f7983 */ /* 0x000ee80000300800 */
[----:B-1----:R-:W-:Y:S04]  /*4efb0*/  STL.64 [R1+0x2710], R22 ;  /* 0x0027101601007387 */ /* 0x002fe80000100a00 */
[----:B------:R0:W-:Y:S02]  /*4efc0*/  STL.64 [R1+0x2708], R20 ;  /* 0x0027081401007387 */ /* 0x0001e40000100a00 */
[----:B0-----:R-:W-:Y:S01]  /*4efd0*/  MOV R20, R5 ;  /* 0x0000000500147202 */ /* 0x001fe20000000f00 */
[----:B------:R-:W-:Y:S01]  /*4efe0*/  IMAD.MOV.U32 R21, RZ, RZ, R0 ;  /* 0x000000ffff157224 */ /* 0x000fe200078e0000 */
[----:B------:R-:W5:Y:S04]  /*4eff0*/  LDL.LU R5, [R1+0x2870] ;  /* 0x0028700001057983 */ /* 0x000f680000300800 */
[----:B------:R-:W3:Y:S01]  /*4f000*/  LDL.LU R0, [R1+0x286c] ;  /* 0x00286c0001007983 */ /* 0x000ee20000300800 */
[----:B--2---:R-:W-:Y:S01]  /*4f010*/  HMMA.16816.F32 R16, R24, R6, R16 ;  /* 0x000000061810723c */ /* 0x004fe20000001810 */
[----:B------:R-:W-:Y:S01]  /*4f020*/  MOV R22, R28 ;  /* 0x0000001c00167202 */ /* 0x000fe20000000f00 */
[----:B------:R-:W-:Y:S01]  /*4f030*/  IMAD.MOV.U32 R23, RZ, RZ, R3 ;  /* 0x000000ffff177224 */ /* 0x000fe200078e0003 */
[----:B------:R-:W2:Y:S04]  /*4f040*/  LDL.LU R28, [R1+0x2868] ;  /* 0x00286800011c7983 */ /* 0x000ea80000300800 */
[----:B------:R-:W2:Y:S04]  /*4f050*/  LDL.LU R3, [R1+0x2864] ;  /* 0x0028640001037983 */ /* 0x000ea80000300800 */
[----:B------:R0:W-:Y:S04]  /*4f060*/  STL.64 [R1+0x2758], R22 ;  /* 0x0027581601007387 */ /* 0x0001e80000100a00 */
[----:B------:R1:W-:Y:S01]  /*4f070*/  STL.64 [R1+0x2750], R20 ;  /* 0x0027501401007387 */ /* 0x0003e20000100a00 */
[----:B0-----:R-:W-:-:S02]  /*4f080*/  MOV R22, R4 ;  /* 0x0000000400167202 */ /* 0x001fc40000000f00 */
[----:B-1----:R-:W-:Y:S02]  /*4f090*/  MOV R20, R29 ;  /* 0x0000001d00147202 */ /* 0x002fe40000000f00 */
[----:B------:R-:W2:Y:S01]  /*4f0a0*/  LDL.LU R29, [R1+0x2860] ;  /* 0x00286000011d7983 */ /* 0x000ea20000300800 */
[----:B-----5:R-:W-:Y:S02]  /*4f0b0*/  IMAD.MOV.U32 R21, RZ, RZ, R5 ;  /* 0x000000ffff157224 */ /* 0x020fe400078e0005 */
[----:B---3--:R-:W-:-:S05]  /*4f0c0*/  IMAD.MOV.U32 R23, RZ, RZ, R0 ;  /* 0x000000ffff177224 */ /* 0x008fca00078e0000 */
[----:B------:R-:W-:Y:S04]  /*4f0d0*/  STL.64 [R1+0x27a8], R22 ;  /* 0x0027a81601007387 */ /* 0x000fe80000100a00 */
[----:B------:R0:W-:Y:S04]  /*4f0e0*/  STL.64 [R1+0x27a0], R20 ;  /* 0x0027a01401007387 */ /* 0x0001e80000100a00 */
[----:B0-----:R-:W3:Y:S04]  /*4f0f0*/  LDL.LU R20, [R1+0x200] ;  /* 0x0002000001147983 */ /* 0x001ee80000300800 */
[----:B------:R-:W3:Y:S04]  /*4f100*/  LDL.LU R21, [R1+0x204] ;  /* 0x0002040001157983 */ /* 0x000ee80000300800 */
[----:B------:R-:W3:Y:S04]  /*4f110*/  LDL.LU R22, [R1+0x208] ;  /* 0x0002080001167983 */ /* 0x000ee80000300800 */
[----:B------:R-:W3:Y:S04]  /*4f120*/  LDL.LU R23, [R1+0x20c] ;  /* 0x00020c0001177983 */ /* 0x000ee80000300800 */
[----:B------:R-:W-:Y:S04]  /*4f130*/  STL.64 [R1+0x4c0], R16 ;  /* 0x0004c01001007387 */ /* 0x000fe80000100a00 */
[----:B------:R0:W-:Y:S04]  /*4f140*/  STL.64 [R1+0x4c8], R18 ;  /* 0x0004c81201007387 */ /* 0x0001e80000100a00 */
[----:B0-----:R-:W4:Y:S04]  /*4f150*/  LDL.LU.64 R18, [R1+0x2858] ;  /* 0x0028580001127983 */ /* 0x001f280000300a00 */
[----:B------:R-:W5:Y:S01]  /*4f160*/  LDL.LU.64 R16, [R1+0x2850] ;  /* 0x0028500001107983 */ /* 0x000f620000300a00 */
[----:B----4-:R-:W-:-:S15]  /*4f170*/  HMMA.16816.F32 R8, R24, R18, R8 ;  /* 0x000000121808723c */ /* 0x010fde0000001808 */
[----:B------:R-:W-:-:S04]  /*4f180*/  NOP ;  /* 0x0000000000007918 */ /* 0x000fc80000000000 */
[----:B------:R-:W-:Y:S04]  /*4f190*/  STL.64 [R1+0x440], R8 ;  /* 0x0004400801007387 */ /* 0x000fe80000100a00 */
[----:B------:R0:W-:Y:S04]  /*4f1a0*/  STL.64 [R1+0x448], R10 ;  /* 0x0004480a01007387 */ /* 0x0001e80000100a00 */
[----:B0-----:R-:W4:Y:S04]  /*4f1b0*/  LDL.LU.64 R10, [R1+0x2848] ;  /* 0x00284800010a7983 */ /* 0x001f280000300a00 */
[----:B------:R-:W2:Y:S04]  /*4f1c0*/  LDL.LU.64 R8, [R1+0x2840] ;  /* 0x0028400001087983 */ /* 0x000ea80000300a00 */
[----:B------:R-:W-:Y:S01]  /*4f1d0*/  STL.64 [R1+0x2818], R18 ;  /* 0x0028181201007387 */ /* 0x000fe20000100a00 */
[----:B----4-:R-:W-:Y:S03]  /*4f1e0*/  HMMA.16816.F32 R24, R24, R10, R12 ;  /* 0x0000000a1818723c */ /* 0x010fe6000000180c */
[----:B------:R-:W3:Y:S04]  /*4f1f0*/  LDL.LU.64 R14, [R1+0x2838] ;  /* 0x00283800010e7983 */ /* 0x000ee80000300a00 */
[----:B------:R-:W4:-:S12]  /*4f200*/  LDL.LU.64 R12, [R1+0x2830] ;  /* 0x00283000010c7983 */ /* 0x000f180000300a00 */
[----:B------:R-:W-:Y:S04]  /*4f210*/  STL.64 [R1+0x430], R24 ;  /* 0x0004301801007387 */ /* 0x000fe80000100a00 */
[----:B------:R0:W-:Y:S04]  /*4f220*/  STL.64 [R1+0x438], R26 ;  /* 0x0004381a01007387 */ /* 0x0001e80000100a00 */
[----:B0-----:R-:W3:Y:S04]  /*4f230*/  LDL.LU.64 R26, [R1+0x2828] ;  /* 0x00282800011a7983 */ /* 0x001ee80000300a00 */
[----:B------:R-:W4:Y:S04]  /*4f240*/  LDL.LU.64 R24, [R1+0x2820] ;  /* 0x0028200001187983 */ /* 0x000f280000300a00 */
[----:B------:R-:W-:Y:S04]  /*4f250*/  STL.64 [R1+0x2810], R10 ;  /* 0x0028100a01007387 */ /* 0x000fe80000100a00 */
[----:B--2---:R0:W-:Y:S01]  /*4f260*/  STL.64 [R1+0x2808], R8 ;  /* 0x0028080801007387 */ /* 0x0041e20000100a00 */
[----:B---3--:R-:W-:Y:S01]  /*4f270*/  MOV R4, R26 ;  /* 0x0000001a00047202 */ /* 0x008fe20000000f00 */
[----:B----4-:R-:W-:Y:S01]  /*4f280*/  HMMA.16816.F32 R20, R24, R14, R20 ;  /* 0x0000000e1814723c */ /* 0x010fe20000001814 */
[----:B0-----:R-:W-:Y:S01]  /*4f290*/  MOV R8, R24 ;  /* 0x0000001800087202 */ /* 0x001fe20000000f00 */
[----:B------:R-:W-:-:S02]  /*4f2a0*/  IMAD.MOV.U32 R5, RZ, RZ, R25 ;  /* 0x000000ffff057224 */ /* 0x000fc400078e0019 */
[----:B------:R-:W-:Y:S02]  /*4f2b0*/  IMAD.MOV.U32 R0, RZ, RZ, R27 ;  /* 0x000000ffff007224 */ /* 0x000fe400078e001b */
[----:B------:R-:W0:-:S13]  /*4f2c0*/  LDSM.16.M88.4 R24, [R2+UR7+0x6d000] ;  /* 0x06d000070218783b */ /* 0x000e1a0008000200 */
[----:B------:R5:W-:Y:S04]  /*4f2d0*/  STL.64 [R1+0x420], R20 ;  /* 0x0004201401007387 */ /* 0x000be80000100a00 */
[----:B------:R1:W-:Y:S04]  /*4f2e0*/  STL.64 [R1+0x428], R22 ;  /* 0x0004281601007387 */ /* 0x0003e80000100a00 */
[----:B------:R-:W-:Y:S01]  /*4f2f0*/  STL.64 [R1+0x27f0], R14 ;  /* 0x0027f00e01007387 */ /* 0x000fe20000100a00 */
[----:B-----5:R-:W-:Y:S02]  /*4f300*/  MOV R20, R17 ;  /* 0x0000001100147202 */ /* 0x020fe40000000f00 */
[----:B-1----:R-:W-:Y:S01]  /*4f310*/  MOV R22, R13 ;  /* 0x0000000d00167202 */ /* 0x002fe20000000f00 */
[----:B------:R-:W-:-:S02]  /*4f320*/  IMAD.MOV.U32 R23, RZ, RZ, R12 ;  /* 0x000000ffff177224 */ /* 0x000fc400078e000c */
[----:B------:R-:W-:-:S03]  /*4f330*/  IMAD.MOV.U32 R21, RZ, RZ, R16 ;  /* 0x000000ffff157224 */ /* 0x000fc600078e0010 */
[----:B------:R-:W-:Y:S04]  /*4f340*/  STL.64 [R1+0x2800], R22 ;  /* 0x0028001601007387 */ /* 0x000fe80000100a00 */
[----:B------:R-:W-:Y:S04]  /*4f350*/  STL.64 [R1+0x27f8], R20 ;  /* 0x0027f81401007387 */ /* 0x000fe80000100a00 */
[----:B0-----:R-:W-:Y:S04]  /*4f360*/  STL.64 [R1+0x26d0], R26 ;  /* 0x0026d01a01007387 */ /* 0x001fe80000100a00 */
[----:B------:R0:W-:Y:S04]  /*4f370*/  STL.64 [R1+0x26c8], R24 ;  /* 0x0026c81801007387 */ /* 0x0001e80000100a00 */
        /* <DEDUP_REMOVED lines=16> */
[----:B------:R-:W-:-:S03]  /*4f480*/  MOV R12, R8 ;  /* 0x00000008000c7202 */ /* 0x000fc60000000f00 */
        /* <DEDUP_REMOVED lines=55> */
[----:B-----5:R-:W-:-:S15]  /*4f800*/  HMMA.16816.F32 R8, R12, R18, R8 ;  /* 0x000000120c08723c */ /* 0x020fde0000001808 */
[----:B------:R-:W-:-:S04]  /*4f810*/  NOP ;  /* 0x0000000000007918 */ /* 0x000fc80000000000 */
[----:B------:R-:W-:Y:S04]  /*4f820*/  STL.64 [R1+0x2a0], R8 ;  /* 0x0002a00801007387 */ /* 0x000fe80000100a00 */
[----:B------:R0:W-:Y:S04]  /*4f830*/  STL.64 [R1+0x2a8], R10 ;  /* 0x0002a80a01007387 */ /* 0x0001e80000100a00 */
[----:B0-----:R-:W3:Y:S04]  /*4f840*/  LDL.LU.64 R10, [R1+0x2810] ;  /* 0x00281000010a7983 */ /* 0x001ee80000300a00 */
[----:B------:R-:W4:Y:S01]  /*4f850*/  LDL.LU.64 R8, [R1+0x2808] ;  /* 0x0028080001087983 */ /* 0x000f220000300a00 */
[----:B---3--:R-:W-:Y:S03]  /*4f860*/  HMMA.16816.F32 R12, R12, R10, R20 ;  /* 0x0000000a0c0c723c */ /* 0x008fe60000001814 */
[----:B------:R-:W2:Y:S04]  /*4f870*/  LDL.LU.64 R22, [R1+0x2800] ;  /* 0x0028000001167983 */ /* 0x000ea80000300a00 */
[----:B------:R-:W2:-:S12]  /*4f880*/  LDL.LU.64 R20, [R1+0x27f8] ;  /* 0x0027f80001147983 */ /* 0x000e980000300a00 */
[----:B------:R-:W-:Y:S04]  /*4f890*/  STL.64 [R1+0x1c0], R12 ;  /* 0x0001c00c01007387 */ /* 0x000fe80000100a00 */
[----:B------:R0:W-:Y:S04]  /*4f8a0*/  STL.64 [R1+0x1c8], R14 ;  /* 0x0001c80e01007387 */ /* 0x0001e80000100a00 */
[----:B0-----:R-:W2:Y:S02]  /*4f8b0*/  LDL.LU.64 R14, [R1+0x27f0] ;  /* 0x0027f000010e7983 */ /* 0x001ea40000300a00 */
        /* <DEDUP_REMOVED lines=49> */
[----:B------:R-:W2:Y:S04]  /*4fbd0*/  LDL.LU.64 R20, [R1+0x2750] ;  /* 0x0027500001147983 */ /* 0x000ea80000300a00 */
[----:B------:R-:W-:Y:S04]  /*4fbe0*/  STL.64 [R1+0x2728], R10 ;  /* 0x0027280a01007387 */ /* 0x000fe80000100a00 */
[----:B----4-:R2:W-:Y:S02]  /*4fbf0*/  STL.64 [R1+0x2720], R8 ;  /* 0x0027200801007387 */ /* 0x0105e40000100a00 */
[----:B--2---:R-:W-:Y:S02]  /*4fc00*/  HMMA.16816.F32 R8, R20, R14, R24 ;  /* 0x0000000e1408723c */ /* 0x004fe40000001818 */
[----:B------:R-:W-:Y:S04]  /*4fc10*/  STL.64 [R1+0x2748], R22 ;  /* 0x0027481601007387 */ /* 0x000fe80000100a00 */
[----:B------:R-:W-:Y:S04]  /*4fc20*/  STL.64 [R1+0x2740], R20 ;  /* 0x0027401401007387 */ /* 0x000fe80000100a00 */
[----:B------:R-:W0:Y:S09]  /*4fc30*/  LDSM.16.M88.4 R20, [R2+UR7+0x6e000] ;  /* 0x06e000070214783b */ /* 0x000e320008000200 */
[----:B------:R1:W-:Y:S04]  /*4fc40*/  STL.64 [R1+0x250], R8 ;  /* 0x0002500801007387 */ /* 0x0003e80000100a00 */
[----:B------:R2:W-:Y:S04]  /*4fc50*/  STL.64 [R1+0x258], R10 ;  /* 0x0002580a01007387 */ /* 0x0005e80000100a00 */
[----:B-1----:R-:W3:Y:S04]  /*4fc60*/  LDL.LU R8, [R1+0x400] ;  /* 0x0004000001087983 */ /* 0x002ee80000300800 */
[----:B------:R-:W3:Y:S04]  /*4fc70*/  LDL.LU R9, [R1+0x404] ;  /* 0x0004040001097983 */ /* 0x000ee80000300800 */
[----:B--2---:R-:W2:Y:S04]  /*4fc80*/  LDL.LU R10, [R1+0x408] ;  /* 0x00040800010a7983 */ /* 0x004ea80000300800 */
[----:B------:R-:W2:Y:S04]  /*4fc90*/  LDL.LU R11, [R1+0x40c] ;  /* 0x00040c00010b7983 */ /* 0x000ea80000300800 */
[----:B--2---:R-:W-:Y:S04]  /*4fca0*/  STL.64 [R1+0x2738], R10 ;  /* 0x0027380a01007387 */ /* 0x004fe80000100a00 */
[----:B---3--:R1:W-:Y:S04]  /*4fcb0*/  STL.64 [R1+0x2730], R8 ;  /* 0x0027300801007387 */ /* 0x0083e80000100a00 */
[----:B-1----:R-:W2:Y:S04]  /*4fcc0*/  LDL.LU R8, [R1+0x410] ;  /* 0x0004100001087983 */ /* 0x002ea80000300800 */
[----:B------:R-:W2:Y:S04]  /*4fcd0*/  LDL.LU R9, [R1+0x414] ;  /* 0x0004140001097983 */ /* 0x000ea80000300800 */
[----:B------:R-:W2:Y:S04]  /*4fce0*/  LDL.LU R10, [R1+0x418] ;  /* 0x00041800010a7983 */ /* 0x000ea80000300800 */
[----:B------:R-:W2:Y:S04]  /*4fcf0*/  LDL.LU R11, [R1+0x41c] ;  /* 0x00041c00010b7983 */ /* 0x000ea80000300800 */
[----:B------:R1:W-:Y:S04]  /*4fd00*/  STL.64 [R1+0x2718], R14 ;  /* 0x0027180e01007387 */ /* 0x0003e80000100a00 */
[----:B------:R-:W3:Y:S04]  /*4fd10*/  LDL.LU R12, [R1+0x3d0] ;  /* 0x0003d000010c7983 */ /* 0x000ee80000300800 */
[----:B------:R-:W3:Y:S04]  /*4fd20*/  LDL.LU R13, [R1+0x3d4] ;  /* 0x0003d400010d7983 */ /* 0x000ee80000300800 */
[----:B-1----:R-:W3:Y:S04]  /*4fd30*/  LDL.LU R14, [R1+0x3d8] ;  /* 0x0003d800010e7983 */ /* 0x002ee80000300800 */
[----:B------:R-:W3:Y:S04]  /*4fd40*/  LDL.LU R15, [R1+0x3dc] ;  /* 0x0003dc00010f7983 */ /* 0x000ee80000300800 */
[----:B------:R-:W4:Y:S04]  /*4fd50*/  LDL.LU R24, [R1+0x3b0] ;  /* 0x0003b00001187983 */ /* 0x000f280000300800 */
[----:B------:R-:W4:Y:S04]  /*4fd60*/  LDL.LU R25, [R1+0x3b4] ;  /* 0x0003b40001197983 */ /* 0x000f280000300800 */
[----:B------:R-:W5:Y:S04]  /*4fd70*/  LDL.LU R26, [R1+0x3b8] ;  /* 0x0003b800011a7983 */ /* 0x000f680000300800 */
[----:B------:R-:W5:Y:S04]  /*4fd80*/  LDL.LU R27, [R1+0x3bc] ;  /* 0x0003bc00011b7983 */ /* 0x000f680000300800 */
[----:B-----5:R-:W-:Y:S04]  /*4fd90*/  STL.64 [R1+0x26e0], R26 ;  /* 0x0026e01a01007387 */ /* 0x020fe80000100a00 */
[----:B----4-:R1:W-:Y:S04]  /*4fda0*/  STL.64 [R1+0x26d8], R24 ;  /* 0x0026d81801007387 */ /* 0x0103e80000100a00 */
[----:B-1----:R-:W4:Y:S04]  /*4fdb0*/  LDL.LU R24, [R1+0x3e0] ;  /* 0x0003e00001187983 */ /* 0x002f280000300800 */
        /* <DEDUP_REMOVED lines=10> */
[----:B------:R-:W-:Y:S01]  /*4fe60*/  IMAD.MOV.U32 R4, RZ, RZ, R23 ;  /* 0x000000ffff047224 */ /* 0x000fe200078e0017 */
[----:B------:R-:W-:Y:S01]  /*4fe70*/  MOV R17, R20 ;  /* 0x0000001400117202 */ /* 0x000fe20000000f00 */
[----:B------:R-:W-:Y:S01]  /*4fe80*/  IMAD.MOV.U32 R16, RZ, RZ, R21 ;  /* 0x000000ffff107224 */ /* 0x000fe200078e0015 */
[----:B-----5:R-:W-:Y:S04]  /*4fe90*/  STL.64 [R1+0x2700], R26 ;  /* 0x0027001a01007387 */ /* 0x020fe80000100a00 */
[----:B----4-:R0:W-:Y:S04]  /*4fea0*/  STL.64 [R1+0x26f8], R24 ;  /* 0x0026f81801007387 */ /* 0x0101e80000100a00 */
[----:B0-----:R-:W4:Y:S04]  /*4feb0*/  LDL.LU R24, [R1+0x3c0] ;  /* 0x0003c00001187983 */ /* 0x001f280000300800 */
[----:B------:R-:W4:Y:S04]  /*4fec0*/  LDL.LU R25, [R1+0x3c4] ;  /* 0x0003c40001197983 */ /* 0x000f280000300800 */
[----:B------:R-:W4:Y:S04]  /*4fed0*/  LDL.LU R26, [R1+0x3c8] ;  /* 0x0003c800011a7983 */ /* 0x000f280000300800 */
[----:B------:R-:W4:Y:S04]  /*4fee0*/  LDL.LU R27, [R1+0x3cc] ;  /* 0x0003cc00011b7983 */ /* 0x000f280000300800 */
[----:B------:R-:W2:Y:S04]  /*4fef0*/  LDL.LU.64 R22, [R1+0x2748] ;  /* 0x0027480001167983 */ /* 0x000ea80000300a00 */
        /* <DEDUP_REMOVED lines=12> */
[----:B0-----:R-:W3:Y:S04]  /*4ffc0*/  LDL.LU.64 R10, [R1+0x2728] ;  /* 0x00272800010a7983 */ /* 0x001ee80000300a00 */
[----:B------:R-:W2:Y:S01]  /*4ffd0*/  LDL.LU.64 R8, [R1+0x2720] ;  /* 0x0027200001087983 */ /* 0x000ea20000300a00 */
[----:B---3--:R-:W-:Y:S03]  /*4ffe0*/  HMMA.16816.F32 R20, R20, R10, R12 ;  /* 0x0000000a1414723c */ /* 0x008fe6000000180c */
[----:B------:R-:W4:-:S15]  /*4fff0*/  LDL.LU.64 R14, [R1+0x2718] ;  /* 0x00271800010e7983 */ /* 0x000f1e0000300a00 */
[----:B------:R-:W-:Y:S01]  /*50000*/  NOP ;  /* 0x0000000000007918 */ /* 0x000fe20000000000 */
[----:B------:R-:W-:Y:S04]  /*50010*/  STL.64 [R1+0x240], R20 ;  /* 0x0002401401007387 */ /* 0x000fe80000100a00 */
[----:B------:R0:W-:Y:S04]  /*50020*/  STL.64 [R1+0x248], R22 ;  /* 0x0002481601007387 */ /* 0x0001e80000100a00 */
[----:B0-----:R-:W4:Y:S04]  /*50030*/  LDL.LU.64 R22, [R1+0x2710] ;  /* 0x0027100001167983 */ /* 0x001f280000300a00 */
[----:B------:R-:W4:Y:S02]  /*50040*/  LDL.LU.64 R20, [R1+0x2708] ;  /* 0x0027080001147983 */ /* 0x000f240000300a00 */
[----:B----4-:R-:W-:-:S15]  /*50050*/  HMMA.16816.F32 R24, R20, R14, R24 ;  /* 0x0000000e1418723c */ /* 0x010fde0000001818 */
[----:B------:R-:W-:-:S04]  /*50060*/  NOP ;  /* 0x0000000000007918 */ /* 0x000fc80000000000 */
[----:B------:R-:W-:Y:S04]  /*50070*/  STL.64 [R1+0x230], R24 ;  /* 0x0002301801007387 */ /* 0x000fe80000100a00 */
[----:B------:R-:W-:Y:S04]  /*50080*/  STL.64 [R1+0x238], R26 ;  /* 0x0002381a01007387 */ /* 0x000fe80000100a00 */
[----:B------:R-:W0:Y:S02]  /*50090*/  LDSM.16.M88.4 R24, [R2+UR7+0x6f000] ;  /* 0x06f000070218783b */ /* 0x000e240008000200 */
[----:B0-----:R-:W-:-:S02]  /*500a0*/  IMAD.MOV.U32 R12, RZ, RZ, R26 ;  /* 0x000000ffff0c7224 */ /* 0x001fc400078e001a */
[----:B------:R0:W-:Y:S01]  /*500b0*/  STL [R1+0x4], R25 ;  /* 0x0000041901007387 */ /* 0x0001e20000100800 */
[----:B------:R-:W-:Y:S02]  /*500c0*/  MOV R13, R27 ;  /* 0x0000001b000d7202 */ /* 0x000fe40000000f00 */
[----:B------:R-:W-:Y:S01]  /*500d0*/  MOV R5, R24 ;  /* 0x0000001800057202 */ /* 0x000fe20000000f00 */
[----:B------:R-:W3:Y:S04]  /*500e0*/  LDL.LU.64 R26, [R1+0x2700] ;  /* 0x00270000011a7983 */ /* 0x000ee80000300a00 */
[----:B0-----:R-:W3:Y:S04]  /*500f0*/  LDL.LU.64 R24, [R1+0x26f8] ;  /* 0x0026f80001187983 */ /* 0x001ee80000300a00 */
[----:B------:R0:W-:Y:S04]  /*50100*/  STL [R1+0x1bc0], R2 ;  /* 0x001bc00201007387 */ /* 0x0001e80000100800 */
[----:B0-----:R-:W4:Y:S01]  /*50110*/  LDL.LU R2, [R1+0x6a0] ;  /* 0x0006a00001027983 */ /* 0x001f220000300800 */
[----:B---3--:R-:W-:-:S15]  /*50120*/  HMMA.16816.F32 R24, R20, R6, R24 ;  /* 0x000000061418723c */ /* 0x008fde0000001818 */
[----:B------:R-:W-:-:S04]  /*50130*/  NOP ;  /* 0x0000000000007918 */ /* 0x000fc80000000000 */
[----:B------:R-:W-:Y:S04]  /*50140*/  STL.64 [R1+0x220], R24 ;  /* 0x0002201801007387 */ /* 0x000fe80000100a00 */
[----:B------:R0:W-:Y:S04]  /*50150*/  STL.64 [R1+0x228], R26 ;  /* 0x0002281a01007387 */ /* 0x0001e80000100a00 */
[----:B0-----:R-:W3:Y:S04]  /*50160*/  LDL.LU.64 R26, [R1+0x26f0] ;  /* 0x0026f000011a7983 */ /* 0x001ee80000300a00 */
[----:B------:R-:W3:Y:S04]  /*50170*/  LDL.LU.64 R24, [R1+0x26e8] ;  /* 0x0026e80001187983 */ /* 0x000ee80000300a00 */
[----:B------:R-:W-:Y:S04]  /*50180*/  STL.64 [R1+0x26c0], R6 ;  /* 0x0026c00601007387 */ /* 0x000fe80000100a00 */
[----:B------:R0:W-:Y:S04]  /*50190*/  STL.64 [R1+0x26b8], R4 ;  /* 0x0026b80401007387 */ /* 0x0001e80000100a00 */
[----:B0-----:R-:W5:Y:S04]  /*501a0*/  LDL.LU R4, [R1+0x310] ;  /* 0x0003100001047983 */ /* 0x001f680000300800 */
[----:B------:R-:W5:Y:S04]  /*501b0*/  LDL.LU R5, [R1+0x314] ;  /* 0x0003140001057983 */ /* 0x000f680000300800 */
[----:B------:R-:W5:Y:S04]  /*501c0*/  LDL.LU R6, [R1+0x318] ;  /* 0x0003180001067983 */ /* 0x000f680000300800 */
[----:B------:R-:W5:Y:S01]  /*501d0*/  LDL.LU R7, [R1+0x31c] ;  /* 0x00031c0001077983 */ /* 0x000f620000300800 */
        /* <DEDUP_REMOVED lines=8> */
[----:B0-----:R-:W4:Y:S04]  /*50260*/  LDL.LU R16, [R1+0xe0] ;  /* 0x0000e00001107983 */ /* 0x001f280000300800 */
[----:B------:R-:W4:Y:S04]  /*50270*/  LDL.LU R17, [R1+0xe4] ;  /* 0x0000e40001117983 */ /* 0x000f280000300800 */
[----:B------:R-:W4:Y:S04]  /*50280*/  LDL.LU R18, [R1+0xe8] ;  /* 0x0000e80001127983 */ /* 0x000f280000300800 */
[----:B------:R-:W4:Y:S01]  /*50290*/  LDL.LU R19, [R1+0xec] ;  /* 0x0000ec0001137983 */ /* 0x000f220000300800 */
[----:B---3--:R-:W-:Y:S03]  /*502a0*/  HMMA.16816.F32 R20, R20, R10, R24 ;  /* 0x0000000a1414723c */ /* 0x008fe60000001818 */
[----:B------:R-:W5:Y:S04]  /*502b0*/  LDL.LU.64 R26, [R1+0x26d0] ;  /* 0x0026d000011a7983 */ /* 0x000f680000300a00 */
[----:B------:R-:W5:Y:S04]  /*502c0*/  LDL.LU.64 R24, [R1+0x26c8] ;  /* 0x0026c80001187983 */ /* 0x000f680000300a00 */
[----:B------:R-:W-:Y:S04]  /*502d0*/  STL.64 [R1+0x26a0], R10 ;  /* 0x0026a00a01007387 */ /* 0x000fe80000100a00 */
[----:B--2---:R0:W-:Y:S04]  /*502e0*/  STL.64 [R1+0x2698], R8 ;  /* 0x0026980801007387 */ /* 0x0041e80000100a00 */
[----:B------:R1:W-:Y:S04]  /*502f0*/  STL.64 [R1+0x1b0], R20 ;  /* 0x0001b01401007387 */ /* 0x0003e80000100a00 */
[----:B------:R-:W-:Y:S04]  /*50300*/  STL.64 [R1+0x1b8], R22 ;  /* 0x0001b81601007387 */ /* 0x000fe80000100a00 */
[----:B0-----:R-:W2:Y:S04]  /*50310*/  LDL.LU R8, [R1+0xd0] ;  /* 0x0000d00001087983 */ /* 0x001ea80000300800 */
[----:B------:R-:W2:Y:S04]  /*50320*/  LDL.LU R9, [R1+0xd4] ;  /* 0x0000d40001097983 */ /* 0x000ea80000300800 */
[----:B------:R-:W2:Y:S04]  /*50330*/  LDL.LU R10, [R1+0xd8] ;  /* 0x0000d800010a7983 */ /* 0x000ea80000300800 */
[----:B------:R-:W2:Y:S04]  /*50340*/  LDL.LU R11, [R1+0xdc] ;  /* 0x0000dc00010b7983 */ /* 0x000ea80000300800 */
[----:B-1----:R-:W3:Y:S04]  /*50350*/  LDL.LU R20, [R1+0xc0] ;  /* 0x0000c00001147983 */ /* 0x002ee80000300800 */
[----:B------:R-:W3:Y:S01]  /*50360*/  LDL.LU R21, [R1+0xc4] ;  /* 0x0000c40001157983 */ /* 0x000ee20000300800 */
[----:B-----5:R-:W-:-:S15]  /*50370*/  HMMA.16816.F32 R4, R24, R14, R4 ;  /* 0x0000000e1804723c */ /* 0x020fde0000001804 */
[----:B------:R-:W-:-:S04]  /*50380*/  NOP ;  /* 0x0000000000007918 */ /* 0x000fc80000000000 */
        /* <DEDUP_REMOVED lines=8> */
[----:B0-----:R-:W2:Y:S04]  /*50410*/  LDL.LU.64 R18, [R1+0x26b0] ;  /* 0x0026b00001127983 */ /* 0x001ea80000300a00 */
[----:B------:R-:W4:Y:S04]  /*50420*/  LDL.LU.64 R16, [R1+0x26a8] ;  /* 0x0026a80001107983 */ /* 0x000f280000300a00 */
[----:B------:R-:W-:Y:S01]  /*50430*/  STL [R1+0x2684], R7 ;  /* 0x0026840701007387 */ /* 0x000fe20000100800 */
[----:B--2---:R-:W-:-:S15]  /*50440*/  HMMA.16816.F32 R8, R24, R18, R8 ;  /* 0x000000121808723c */ /* 0x004fde0000001808 */
[----:B------:R-:W-:-:S04]  /*50450*/  NOP ;  /* 0x0000000000007918 */ /* 0x000fc80000000000 */
[----:B------:R-:W-:Y:S04]  /*50460*/  STL.64 [R1+0x1f0], R8 ;  /* 0x0001f00801007387 */ /* 0x000fe80000100a00 */
[----:B------:R0:W-:Y:S01]  /*50470*/  STL [R1+0x1f8], R10 ;  /* 0x0001f80a01007387 */ /* 0x0001e20000100800 */
[----:B------:R-:W-:-:S03]  /*50480*/  IMAD.MOV.U32 R0, RZ, RZ, R11 ;  /* 0x000000ffff007224 */ /* 0x000fc600078e000b */
[----:B0-----:R-:W3:Y:S04]  /*50490*/  LDL.LU.64 R10, [R1+0x26a0] ;  /* 0x0026a000010a7983 */ /* 0x001ee80000300a00 */
[----:B------:R-:W2:Y:S01]  /*504a0*/  LDL.LU.64 R8, [R1+0x2698] ;  /* 0x0026980001087983 */ /* 0x000ea20000300a00 */
[----:B------:R-:W-:Y:S01]  /*504b0*/  IMAD.MOV.U32 R22, RZ, RZ, R29 ;  /* 0x000000ffff167224 */ /* 0x000fe200078e001d */
[----:B------:R-:W-:Y:S02]  /*504c0*/  MOV R23, R3 ;  /* 0x0000000300177202 */ /* 0x000fe40000000f00 */
[----:B------:R-:W-:Y:S01]  /*504d0*/  LOP3.LUT R3, R28, 0x40, RZ, 0x3c, !PT ;  /* 0x000000401c037812 */ /* 0x000fe200078e3cff */
[----:B------:R-:W-:Y:S04]  /*504e0*/  STL [R1+0x1fb8], R2 ;  /* 0x001fb80201007387 */ /* 0x000fe80000100800 */
[----:B---3--:R-:W-:Y:S01]  /*504f0*/  HMMA.16816.F32 R20, R24, R10, R20 ;  /* 0x0000000a1814723c */ /* 0x008fe20000001814 */
[----:B------:R-:W3:-:S15]  /*50500*/  LDL.LU R24, [R1+0x4b0] ;  /* 0x0004b00001187983 */ /* 0x000ede0000300800 */
[----:B------:R-:W-:-:S03]  /*50510*/  NOP ;  /* 0x0000000000007918 */ /* 0x000fc60000000000 */
[----:B------:R-:W-:Y:S04]  /*50520*/  STL.64 [R1+0x190], R20 ;  /* 0x0001901401007387 */ /* 0x000fe80000100a00 */
[----:B------:R-:W-:Y:S04]  /*50530*/  STL.64 [R1+0x198], R22 ;  /* 0x0001981601007387 */ /* 0x000fe80000100a00 */
[----:B------:R-:W0:Y:S04]  /*50540*/  LDSM.16.M88.4 R20, [R3+UR7+0x60000] ;  /* 0x060000070314783b */ /* 0x000e280008000200 */
[----:B------:R-:W3:Y:S04]  /*50550*/  LDL.LU R25, [R1+0x4b4] ;  /* 0x0004b40001197983 */ /* 0x000ee80000300800 */
[----:B------:R-:W3:Y:S04]  /*50560*/  LDL.LU R26, [R1+0x4b8] ;  /* 0x0004b800011a7983 */ /* 0x000ee80000300800 */
[----:B------:R-:W3:Y:S04]  /*50570*/  LDL.LU R27, [R1+0x4bc] ;  /* 0x0004bc00011b7983 */ /* 0x000ee80000300800 */
[----:B------:R-:W-:Y:S04]  /*50580*/  STL.64 [R1+0x2668], R10 ;  /* 0x0026680a01007387 */ /* 0x000fe80000100a00 */
[----:B--2---:R-:W-:Y:S04]  /*50590*/  STL.64 [R1+0x2660], R8 ;  /* 0x0026600801007387 */ /* 0x004fe80000100a00 */
[----:B0-----:R-:W-:Y:S04]  /*505a0*/  STL.64 [R1+0x2600], R22 ;  /* 0x0026001601007387 */ /* 0x001fe80000100a00 */
[----:B------:R5:W-:Y:S02]  /*505b0*/  STL.64 [R1+0x25f8], R20 ;  /* 0x0025f81401007387 */ /* 0x000be40000100a00 */
[----:B-----5:R-:W-:-:S02]  /*505c0*/  MOV R20, R5 ;  /* 0x0000000500147202 */ /* 0x020fc40000000f00 */
[----:B------:R-:W2:Y:S04]  /*505d0*/  LDL.LU R5, [R1+0x2690] ;  /* 0x0026900001057983 */ /* 0x000ea80000300800 */
[----:B------:R-:W5:Y:S01]  /*505e0*/  LDL.LU R21, [R1+0x4] ;  /* 0x0000040001157983 */ /* 0x000f620000300800 */
[----:B------:R-:W-:-:S05]  /*505f0*/  LOP3.LUT R29, R2, 0x40, RZ, 0x3c, !PT ;  /* 0x00000040021d7812 */ /* 0x000fca00078e3cff */
[----:B------:R-:W0:Y:S01]  /*50600*/  LDSM.16.M88.4 R8, [R29+UR7+0x40000] ;  /* 0x040000071d08783b */ /* 0x000e220008000200 */
[----:B------:R-:W-:Y:S01]  /*50610*/  IMAD.MOV.U32 R22, RZ, RZ, R12 ;  /* 0x000000ffff167224 */ /* 0x000fe200078e000c */
[----:B------:R-:W-:Y:S02]  /*50620*/  MOV R23, R13 ;  /* 0x0000000d00177202 */ /* 0x000fe40000000f00 */
[----:B------:R-:W3:Y:S04]  /*50630*/  LDL.LU R12, [R1+0x268c] ;  /* 0x00268c00010c7983 */ /* 0x000ee80000300800 */
[----:B------:R-:W3:Y:S04]  /*50640*/  LDL.LU R13, [R1+0x2688] ;  /* 0x00268800010d7983 */ /* 0x000ee80000300800 */
[----:B------:R1:W-:Y:S01]  /*50650*/  STL.64 [R1+0x2650], R22 ;  /* 0x0026501601007387 */ /* 0x0003e20000100a00 */
[----:B0-----:R-:W-:Y:S01]  /*50660*/  IMAD.MOV.U32 R7, RZ, RZ, R8 ;  /* 0x000000ffff077224 */ /* 0x001fe200078e0008 */
[----:B-1----:R-:W-:Y:S01]  /*50670*/  MOV R23, R4 ;  /* 0x0000000400177202 */ /* 0x002fe20000000f00 */
[----:B--2---:R-:W-:Y:S01]  /*50680*/  IMAD.MOV.U32 R22, RZ, RZ, R5 ;  /* 0x000000ffff167224 */ /* 0x004fe200078e0005 */
[----:B-----5:R-:W-:Y:S04]  /*50690*/  STL.64 [R1+0x2648], R20 ;  /* 0x0026481401007387 */ /* 0x020fe80000100a00 */
[----:B------:R-:W-:Y:S04]  /*506a0*/  STL.64 [R1+0x40], R8 ;  /* 0x0000400801007387 */ /* 0x000fe80000100a00 */
[----:B------:R-:W-:Y:S01]  /*506b0*/  STL.64 [R1+0x48], R10 ;  /* 0x0000480a01007387 */ /* 0x000fe20000100a00 */
[----:B------:R-:W-:-:S03]  /*506c0*/  MOV R5, R9 ;  /* 0x0000000900057202 */ /* 0x000fc60000000f00 */
[----:B------:R-:W0:Y:S04]  /*506d0*/  LDSM.16.M88.4 R8, [R29+UR7+0x48000] ;  /* 0x048000071d08783b */ /* 0x000e280008000200 */
[----:B0-----:R-:W-:Y:S04]  /*506e0*/  STL.64 [R1+0x30], R8 ;  /* 0x0000300801007387 */ /* 0x001fe80000100a00 */
[----:B------:R-:W-:Y:S04]  /*506f0*/  STL.64 [R1+0x38], R10 ;  /* 0x0000380a01007387 */ /* 0x000fe80000100a00 */
[----:B------:R-:W0:Y:S01]  /*50700*/  LDSM.16.M88.4 R8, [R29+UR7+0x50000] ;  /* 0x050000071d08783b */ /* 0x000e220008000200 */
[----:B----4-:R-:W-:Y:S01]  /*50710*/  IMAD.MOV.U32 R20, RZ, RZ, R17 ;  /* 0x000000ffff147224 */ /* 0x010fe200078e0011 */
[----:B------:R-:W-:-:S02]  /*50720*/  MOV R21, R16 ;  /* 0x0000001000157202 */ /* 0x000fc40000000f00 */
[----:B0-----:R-:W-:Y:S01]  /*50730*/  STL.64 [R1+0x20], R8 ;  /* 0x0000200801007387 */ /* 0x001fe20000100a00 */
[----:B------:R-:W-:-:S03]  /*50740*/  IMAD.MOV.U32 R4, RZ, RZ, R8 ;  /* 0x000000ffff047224 */ /* 0x000fc600078e0008 */
[----:B------:R-:W-:Y:S01]  /*50750*/  STL.64 [R1+0x28], R10 ;  /* 0x0000280a01007387 */ /* 0x000fe20000100a00 */
[----:B------:R-:W-:-:S03]  /*50760*/  MOV R2, R9 ;  /* 0x0000000900027202 */ /* 0x000fc60000000f00 */
[----:B------:R-:W0:Y:S04]  /*50770*/  LDSM.16.M88.4 R8, [R29+UR7+0x58000] ;  /* 0x058000071d08783b */ /* 0x000e280008000200 */
[----:B0-----:R-:W-:Y:S01]  /*50780*/  STL.64 [R1+0x50], R8 ;  /* 0x0000500801007387 */ /* 0x001fe20000100a00 */
[----:B------:R-:W-:-:S03]  /*50790*/  IMAD.MOV.U32 R17, RZ, RZ, R8 ;  /* 0x000000ffff117224 */ /* 0x000fc600078e0008 */
[----:B------:R3:W-:Y:S01]  /*507a0*/  STL.64 [R1+0x58], R10 ;  /* 0x0000580a01007387 */ /* 0x0007e20000100a00 */
[----:B------:R-:W-:Y:S02]  /*507b0*/  MOV R16, R9 ;  /* 0x0000000900107202 */ /* 0x000fe40000000f00 */
[----:B---3--:R-:W-:Y:S01]  /*507c0*/  HMMA.16816.F32 R8, R20, R14, R24 ;  /* 0x0000000e1408723c */ /* 0x008fe20000001818 */
[----:B------:R-:W0:Y:S04]  /*507d0*/  LDSM.16.M88.4 R24, [R3+UR7+0x61000] ;  /* 0x061000070318783b */ /* 0x000e280008000200 */
[----:B------:R-:W-:Y:S04]  /*507e0*/  STL.64 [R1+0x2678], R18 ;  /* 0x0026781201007387 */ /* 0x000fe80000100a00 */
[----:B------:R-:W-:Y:S04]  /*507f0*/  STL.64 [R1+0x2670], R16 ;  /* 0x0026701001007387 */ /* 0x000fe80000100a00 */
[----:B------:R-:W-:Y:S04]  /*50800*/  STL [R1+0x17e0], R29 ;  /* 0x0017e01d01007387 */ /* 0x000fe80000100800 */
[----:B------:R-:W-:Y:S04]  /*50810*/  STL.64 [R1+0x2658], R14 ;  /* 0x0026580e01007387 */ /* 0x000fe80000100a00 */
[----:B------:R-:W-:Y:S04]  /*50820*/  STL.64 [R1+0x180], R8 ;  /* 0x0001800801007387 */ /* 0x000fe80000100a00 */
[----:B------:R-:W-:Y:S04]  /*50830*/  STL.64 [R1+0x188], R10 ;  /* 0x0001880a01007387 */ /* 0x000fe80000100a00 */
[----:B0-----:R-:W-:Y:S04]  /*50840*/  STL.64 [R1+0x25b8], R26 ;  /* 0x0025b81a01007387 */ /* 0x001fe80000100a00 */
[----:B------:R0:W-:Y:S04]  /*50850*/  STL.64 [R1+0x25b0], R24 ;  /* 0x0025b01801007387 */ /* 0x0001e80000100a00 */
[----:B0-----:R-:W2:Y:S04]  /*50860*/  LDL.LU R24, [R1+0x600] ;  /* 0x0006000001187983 */ /* 0x001ea80000300800 */
[----:B------:R-:W2:Y:S01]  /*50870*/  LDL.LU R25, [R1+0x604] ;  /* 0x0006040001197983 */ /* 0x000ea20000300800 */
[----:B------:R-:W-:Y:S01]  /*50880*/  MOV R27, R12 ;  /* 0x0000000c001b7202 */ /* 0x000fe20000000f00 */
[----:B------:R-:W-:-:S02]  /*50890*/  IMAD.MOV.U32 R26, RZ, RZ, R13 ;  /* 0x000000ffff1a7224 */ /* 0x000fc400078e000d */
        /* <DEDUP_REMOVED lines=12> */
[----:B------:R-:W-:Y:S04]  /*50960*/  STL.64 [R1+0x25c8], R26 ;  /* 0x0025c81a01007387 */ /* 0x000fe80000100a00 */
[----:B--2---:R0:W-:Y:S04]  /*50970*/  STL.64 [R1+0x25c0], R24 ;  /* 0x0025c01801007387 */ /* 0x0041e80000100a00 */
[----:B0-----:R-:W2:Y:S04]  /*50980*/  LDL.64 R24, [R1+0x30] ;  /* 0x0000300001187983 */ /* 0x001ea80000100a00 */
[----:B--2---:R0:W-:Y:S02]  /*50990*/  STL.64 [R1+0x25d8], R24 ;  /* 0x0025d81801007387 */ /* 0x0041e40000100a00 */
[----:B0-----:R-:W-:Y:S01]  /*509a0*/  IMAD.MOV.U32 R24, RZ, RZ, R7 ;  /* 0x000000ffff187224 */ /* 0x001fe200078e0007 */
[----:B------:R-:W-:Y:S01]  /*509b0*/  MOV R25, R5 ;  /* 0x0000000500197202 */ /* 0x000fe20000000f00 */
[----:B------:R-:W4:Y:S04]  /*509c0*/  LDL.LU R7, [R1+0x2684] ;  /* 0x0026840001077983 */ /* 0x000f280000300800 */
[----:B------:R-:W2:Y:S04]  /*509d0*/  LDL.LU R5, [R1+0x2680] ;  /* 0x0026800001057983 */ /* 0x000ea80000300800 */
        /* <DEDUP_REMOVED lines=11> */
[C---:B----4-:R-:W-:Y:S03]  /*50a90*/  HMMA.16816.F32 R16, R20.reuse, R6, R16 ;  /* 0x000000061410723c */ /* 0x050fe60000001810 */
[----:B--2---:R-:W-:Y:S04]  /*50aa0*/  STL.64 [R1+0x2628], R26 ;  /* 0x0026281a01007387 */ /* 0x004fe80000100a00 */
[----:B------:R0:W-:Y:S04]  /*50ab0*/  STL.64 [R1+0x2620], R24 ;  /* 0x0026201801007387 */ /* 0x0001e80000100a00 */
        /* <DEDUP_REMOVED lines=12> */
[----:B0-----:R-:W5:Y:S04]  /*50b80*/  LDL.LU.64 R18, [R1+0x2678] ;  /* 0x0026780001127983 */ /* 0x001f680000300a00 */
[----:B------:R-:W4:Y:S01]  /*50b90*/  LDL.LU.64 R16, [R1+0x2670] ;  /* 0x0026700001107983 */ /* 0x000f220000300a00 */
[----:B-----5:R-:W-:-:S15]  /*50ba0*/  HMMA.16816.F32 R8, R20, R18, R8 ;  /* 0x000000121408723c */ /* 0x020fde0000001808 */
[----:B------:R-:W-:-:S04]  /*50bb0*/  NOP ;  /* 0x0000000000007918 */ /* 0x000fc80000000000 */
[----:B------:R-:W-:Y:S04]  /*50bc0*/  STL.64 [R1+0x1d0], R8 ;  /* 0x0001d00801007387 */ /* 0x000fe80000100a00 */
[----:B------:R0:W-:Y:S04]  /*50bd0*/  STL.64 [R1+0x1d8], R10 ;  /* 0x0001d80a01007387 */ /* 0x0001e80000100a00 */
[----:B0-----:R-:W3:Y:S04]  /*50be0*/  LDL.LU.64 R10, [R1+0x2668] ;  /* 0x00266800010a7983 */ /* 0x001ee80000300a00 */
[----:B------:R-:W5:Y:S01]  /*50bf0*/  LDL.LU.64 R8, [R1+0x2660] ;  /* 0x0026600001087983 */ /* 0x000f620000300a00 */
[----:B---3--:R-:W-:Y:S03]  /*50c00*/  HMMA.16816.F32 R20, R20, R10, R12 ;  /* 0x0000000a1414723c */ /* 0x008fe6000000180c */
[----:B------:R-:W2:-:S15]  /*50c10*/  LDL.LU.64 R14, [R1+0x2658] ;  /* 0x00265800010e7983 */ /* 0x000e9e0000300a00 */
[----:B------:R-:W-:Y:S01]  /*50c20*/  NOP ;  /* 0x0000000000007918 */ /* 0x000fe20000000000 */
        /* <DEDUP_REMOVED lines=11> */
[----:B------:R4:W-:Y:S02]  /*50ce0*/  STL.64 [R1+0x2570], R12 ;  /* 0x0025700c01007387 */ /* 0x0009e40000100a00 */
[----:B----4-:R-:W-:Y:S01]  /*50cf0*/  IMAD.MOV.U32 R12, RZ, RZ, R17 ;  /* 0x000000ffff0c7224 */ /* 0x010fe200078e0011 */
[----:B------:R-:W-:Y:S01]  /*50d00*/  MOV R13, R16 ;  /* 0x00000010000d7202 */ /* 0x000fe20000000f00 */
[----:B------:R-:W3:Y:S04]  /*50d10*/  LDL.LU R17, [R1+0x2634] ;  /* 0x0026340001117983 */ /* 0x000ee80000300800 */
[----:B------:R-:W3:Y:S04]  /*50d20*/  LDL.LU R16, [R1+0x2630] ;  /* 0x0026300001107983 */ /* 0x000ee80000300800 */
[----:B------:R0:W-:Y:S04]  /*50d30*/  STL.64 [R1+0x25d0], R12 ;  /* 0x0025d00c01007387 */ /* 0x0001e80000100a00 */
[----:B0-----:R-:W4:Y:S04]  /*50d40*/  LDL.LU R12, [R1+0x610] ;  /* 0x00061000010c7983 */ /* 0x001f280000300800 */
[----:B------:R-:W4:Y:S04]  /*50d50*/  LDL.LU R13, [R1+0x614] ;  /* 0x00061400010d7983 */ /* 0x000f280000300800 */
[----:B------:R-:W3:Y:S04]  /*50d60*/  LDL.LU R14, [R1+0x618] ;  /* 0x00061800010e7983 */ /* 0x000ee80000300800 */
[----:B------:R-:W3:Y:S01]  /*50d70*/  LDL.LU R15, [R1+0x61c] ;  /* 0x00061c00010f7983 */ /* 0x000ee20000300800 */
[C---:B--2---:R-:W-:Y:S03]  /*50d80*/  HMMA.16816.F32 R24, R20.reuse, R6, R24 ;  /* 0x000000061418723c */ /* 0x044fe60000001818 */
[----:B---3--:R-:W-:Y:S04]  /*50d90*/  STL.64 [R1+0x25e8], R14 ;  /* 0x0025e80e01007387 */ /* 0x008fe80000100a00 */
[----:B----4-:R0:W-:Y:S04]  /*50da0*/  STL.64 [R1+0x25e0], R12 ;  /* 0x0025e00c01007387 */ /* 0x0101e80000100a00 */
[----:B0-----:R-:W2:Y:S04]  /*50db0*/  LDL.LU R12, [R1+0x620] ;  /* 0x00062000010c7983 */ /* 0x001ea80000300800 */
[----:B------:R-:W2:Y:S04]  /*50dc0*/  LDL.LU R13, [R1+0x624] ;  /* 0x00062400010d7983 */ /* 0x000ea80000300800 */
[----:B------:R-:W2:Y:S04]  /*50dd0*/  LDL.LU R14, [R1+0x628] ;  /* 0x00062800010e7983 */ /* 0x000ea80000300800 */
[----:B------:R-:W2:Y:S04]  /*50de0*/  LDL.LU R15, [R1+0x62c] ;  /* 0x00062c00010f7983 */ /* 0x000ea80000300800 */
[----:B------:R-:W-:Y:S04]  /*50df0*/  STL.64 [R1+0x150], R24 ;  /* 0x0001501801007387 */ /* 0x000fe80000100a00 */
[----:B------:R0:W-:Y:S04]  /*50e00*/  STL.64 [R1+0x158], R26 ;  /* 0x0001581a01007387 */ /* 0x0001e80000100a00 */
[----:B0-----:R-:W3:Y:S04]  /*50e10*/  LDL.LU.64 R26, [R1+0x2628] ;  /* 0x00262800011a7983 */ /* 0x001ee80000300a00 */
[----:B------:R-:W3:Y:S04]  /*50e20*/  LDL.LU.64 R24, [R1+0x2620] ;  /* 0x0026200001187983 */ /* 0x000ee80000300a00 */
[----:B------:R-:W-:Y:S01]  /*50e30*/  STL [R1+0x25a8], R5 ;  /* 0x0025a80501007387 */ /* 0x000fe20000100800 */
[----:B---3--:R-:W-:-:S15]  /*50e40*/  HMMA.16816.F32 R24, R20, R18, R24 ;  /* 0x000000121418723c */ /* 0x008fde0000001818 */
[----:B------:R-:W-:-:S04]  /*50e50*/  NOP ;  /* 0x0000000000007918 */ /* 0x000fc80000000000 */
[----:B------:R-:W-:Y:S04]  /*50e60*/  STL.64 [R1+0x140], R24 ;  /* 0x0001401801007387 */ /* 0x000fe80000100a00 */
[----:B------:R0:W-:Y:S04]  /*50e70*/  STL.64 [R1+0x148], R26 ;  /* 0x0001481a01007387 */ /* 0x0001e80000100a00 */
[----:B0-----:R-:W3:Y:S04]  /*50e80*/  LDL.LU.64 R26, [R1+0x2618] ;  /* 0x00261800011a7983 */ /* 0x001ee80000300a00 */
[----:B------:R-:W3:Y:S01]  /*50e90*/  LDL.LU.64 R24, [R1+0x2610] ;  /* 0x0026100001187983 */ /* 0x000ee20000300a00 */
[----:B-----5:R-:W-:Y:S01]  /*50ea0*/  IMAD.MOV.U32 R18, RZ, RZ, R9 ;  /* 0x000000ffff127224 */ /* 0x020fe200078e0009 */
[----:B------:R-:W-:-:S02]  /*50eb0*/  MOV R19, R8 ;  /* 0x0000000800137202 */ /* 0x000fc40000000f00 */
[----:B---3--:R-:W-:Y:S01]  /*50ec0*/  HMMA.16816.F32 R8, R20, R10, R24 ;  /* 0x0000000a1408723c */ /* 0x008fe20000001818 */
[----:B------:R-:W2:Y:S04]  /*50ed0*/  LDL.LU.64 R24, [R1+0x2608] ;  /* 0x0026080001187983 */ /* 0x000ea80000300a00 */
[----:B------:R-:W2:Y:S04]  /*50ee0*/  LDL.LU.64 R22, [R1+0x2600] ;  /* 0x0026000001167983 */ /* 0x000ea80000300a00 */
[----:B------:R-:W2:Y:S10]  /*50ef0*/  LDL.LU.64 R20, [R1+0x25f8] ;  /* 0x0025f80001147983 */ /* 0x000eb40000300a00 */
[----:B------:R-:W-:Y:S04]  /*50f00*/  STL.64 [R1+0x70], R8 ;  /* 0x0000700801007387 */ /* 0x000fe80000100a00 */
[----:B------:R-:W-:Y:S04]  /*50f10*/  STL.64 [R1+0x78], R10 ;  /* 0x0000780a01007387 */ /* 0x000fe80000100a00 */
[----:B------:R-:W0:Y:S04]  /*50f20*/  LDSM.16.M88.4 R8, [R3+UR7+0x63000] ;  /* 0x063000070308783b */ /* 0x000e280008000200 */
[----:B0-----:R-:W-:Y:S04]  /*50f30*/  STL.64 [R1+0x2530], R10 ;  /* 0x0025300a01007387 */ /* 0x001fe80000100a00 */
[----:B------:R0:W-:Y:S02]  /*50f40*/  STL.64 [R1+0x2528], R8 ;  /* 0x0025280801007387 */ /* 0x0001e40000100a00 */
[----:B0-----:R-:W-:-:S02]  /*50f50*/  IMAD.MOV.U32 R8, RZ, RZ, R4 ;  /* 0x000000ffff087224 */ /* 0x001fc400078e0004 */
[----:B------:R-:W3:Y:S01]  /*50f60*/  LDL.LU R4, [R1+0x25f0] ;  /* 0x0025f00001047983 */ /* 0x000ee20000300800 */
[----:B--2---:R-:W-:Y:S03]  /*50f70*/  HMMA.16816.F32 R24, R20, R24, R12 ;  /* 0x000000181418723c */ /* 0x004fe6000000180c */
[----:B------:R-:W2:Y:S04]  /*50f80*/  LDL.LU.64 R14, [R1+0x25e8] ;  /* 0x0025e800010e7983 */ /* 0x000ea80000300a00 */
[----:B------:R-:W2:-:S12]  /*50f90*/  LDL.LU.64 R12, [R1+0x25e0] ;  /* 0x0025e000010c7983 */ /* 0x000e980000300a00 */
[----:B------:R0:W-:Y:S04]  /*50fa0*/  STL.64 [R1+0x130], R24 ;  /* 0x0001301801007387 */ /* 0x0001e80000100a00 */
[----:B------:R-:W-:Y:S04]  /*50fb0*/  STL.64 [R1+0x138], R26 ;  /* 0x0001381a01007387 */ /* 0x000fe80000100a00 */
[----:B0-----:R-:W2:Y:S01]  /*50fc0*/  LDL.LU.64 R24, [R1+0x25d8] ;  /* 0x0025d80001187983 */ /* 0x001ea20000300a00 */
[----:B------:R-:W-:Y:S01]  /*50fd0*/  MOV R9, R2 ;  /* 0x0000000200097202 */ /* 0x000fe20000000f00 */
[----:B--2---:R-:W-:Y:S01]  /*50fe0*/  HMMA.16816.F32 R12, R20, R24, R12 ;  /* 0x00000018140c723c */ /* 0x004fe2000000180c */
[----:B------:R-:W-:Y:S01]  /*50ff0*/  IMAD.MOV.U32 R5, RZ, RZ, R24 ;  /* 0x000000ffff057224 */ /* 0x000fe200078e0018 */
[----:B------:R-:W-:-:S15]  /*51000*/  MOV R2, R25 ;  /* 0x0000001900027202 */ /* 0x000fde0000000f00 */
[----:B------:R-:W-:Y:S02]  /*51010*/  NOP ;  /* 0x0000000000007918 */ /* 0x000fe40000000000 */
[----:B------:R0:W-:Y:S04]  /*51020*/  STL.64 [R1+0x120], R12 ;  /* 0x0001200c01007387 */ /* 0x0001e80000100a00 */
[----:B------:R-:W-:Y:S04]  /*51030*/  STL.64 [R1+0x128], R14 ;  /* 0x0001280e01007387 */ /* 0x000fe80000100a00 */
[----:B0-----:R-:W2:Y:S04]  /*51040*/  LDL.LU.64 R12, [R1+0x25d0] ;  /* 0x0025d000010c7983 */ /* 0x001ea80000300a00 */
[----:B------:R-:W4:Y:S04]  /*51050*/  LDL.LU.64 R26, [R1+0x25c8] ;  /* 0x0025c800011a7983 */ /* 0x000f280000300a00 */
[----:B------:R-:W4:Y:S02]  /*51060*/  LDL.LU.64 R24, [R1+0x25c0] ;  /* 0x0025c00001187983 */ /* 0x000f240000300a00 */
[----:B----4-:R-:W-:-:S15]  /*51070*/  HMMA.16816.F32 R24, R20, R8, R24 ;  /* 0x000000081418723c */ /* 0x010fde0000001818 */
[----:B------:R-:W-:-:S04]  /*51080*/  NOP ;  /* 0x0000000000007918 */ /* 0x000fc80000000000 */
[----:B------:R-:W-:Y:S04]  /*51090*/  STL.64 [R1+0x110], R24 ;  /* 0x0001101801007387 */ /* 0x000fe80000100a00 */
[----:B------:R0:W-:Y:S04]  /*510a0*/  STL.64 [R1+0x118], R26 ;  /* 0x0001181a01007387 */ /* 0x0001e80000100a00 */
[----:B0-----:R-:W3:Y:S04]  /*510b0*/  LDL.LU.64 R26, [R1+0x25b8] ;  /* 0x0025b800011a7983 */ /* 0x001ee80000300a00 */
[----:B------:R-:W3:Y:S04]  /*510c0*/  LDL.LU.64 R24, [R1+0x25b0] ;  /* 0x0025b00001187983 */ /* 0x000ee80000300a00 */
[----:B------:R2:W-:Y:S02]  /*510d0*/  STL.64 [R1+0x2598], R8 ;  /* 0x0025980801007387 */ /* 0x0005e40000100a00 */
[----:B--2---:R-:W-:Y:S02]  /*510e0*/  HMMA.16816.F32 R8, R20, R12, R16 ;  /* 0x0000000c1408723c */ /* 0x004fe40000001810 */
[----:B------:R-:W0:Y:S04]  /*510f0*/  LDSM.16.M88.4 R16, [R3+UR7+0x64000] ;  /* 0x064000070310783b */ /* 0x000e280008000200 */
[----:B------:R-:W-:-:S13]  /*51100*/  STL.64 [R1+0x2590], R12 ;  /* 0x0025900c01007387 */ /* 0x000fda0000100a00 */
[----:B------:R-:W-:Y:S04]  /*51110*/  STL.64 [R1+0x60], R8 ;  /* 0x0000600801007387 */ /* 0x000fe80000100a00 */
[----:B------:R-:W-:Y:S04]  /*51120*/  STL.64 [R1+0x68], R10 ;  /* 0x0000680a01007387 */ /* 0x000fe80000100a00 */
[----:B0-----:R-:W-:Y:S04]  /*51130*/  STL.64 [R1+0x24f8], R18 ;  /* 0x0024f81201007387 */ /* 0x001fe80000100a00 */
[----:B------:R0:W-:Y:S02]  /*51140*/  STL.64 [R1+0x24f0], R16 ;  /* 0x0024f01001007387 */ /* 0x0001e40000100a00 */
[----:B0-----:R-:W-:Y:S01]  /*51150*/  IMAD.MOV.U32 R16, RZ, RZ, R5 ;  /* 0x000000ffff107224 */ /* 0x001fe200078e0005 */
[----:B------:R-:W-:-:S05]  /*51160*/  MOV R17, R2 ;  /* 0x0000000200117202 */ /* 0x000fca0000000f00 */
[----:B------:R0:W-:Y:S04]  /*51170*/  STL.64 [R1+0x25a0], R16 ;  /* 0x0025a01001007387 */ /* 0x0001e80000100a00 */
[----:B------:R-:W2:Y:S04]  /*51180*/  LDL.LU R12, [R1+0x5d0] ;  /* 0x0005d000010c7983 */ /* 0x000ea80000300800 */
[----:B------:R-:W2:Y:S04]  /*51190*/  LDL.LU R13, [R1+0x5d4] ;  /* 0x0005d400010d7983 */ /* 0x000ea80000300800 */
[----:B------:R-:W2:Y:S04]  /*511a0*/  LDL.LU R14, [R1+0x5d8] ;  /* 0x0005d800010e7983 */ /* 0x000ea80000300800 */
[----:B------:R-:W2:Y:S04]  /*511b0*/  LDL.LU R15, [R1+0x5dc] ;  /* 0x0005dc00010f7983 */ /* 0x000ea80000300800 */
[----:B------:R-:W3:Y:S04]  /*511c0*/  LDL.LU R5, [R1+0x5f4] ;  /* 0x0005f40001057983 */ /* 0x000ee80000300800 */
[----:B------:R-:W3:Y:S04]  /*511d0*/  LDL.LU R6, [R1+0x5f8] ;  /* 0x0005f80001067983 */ /* 0x000ee80000300800 */
[----:B------:R-:W3:Y:S04]  /*511e0*/  LDL.LU R7, [R1+0x5fc] ;  /* 0x0005fc0001077983 */ /* 0x000ee80000300800 */
[----:B0-----:R-:W3:Y:S04]  /*511f0*/  LDL.64 R16, [R1+0x40] ;  /* 0x0000400001107983 */ /* 0x001ee80000100a00 */
        /* <DEDUP_REMOVED lines=20> */
[----:B---3--:R-:W-:Y:S03]  /*51340*/  HMMA.16816.F32 R4, R24, R16, R4 ;  /* 0x000000101804723c */ /* 0x008fe60000001804 */
[----:B-----5:R-:W-:Y:S04]  /*51350*/  STL.64 [R1+0x2560], R22 ;  /* 0x0025601601007387 */ /* 0x020fe80000100a00 */
        /* <DEDUP_REMOVED lines=10> */
[----:B------:R-:W2:Y:S04]  /*51400*/  LDL.LU R22, [R1+0xa8] ;  /* 0x0000a80001167983 */ /* 0x000ea80000300800 */
[----:B------:R-:W2:Y:S04]  /*51410*/  LDL.LU R23, [R1+0xac] ;  /* 0x0000ac0001177983 */ /* 0x000ea80000300800 */
[----:B------:R0:W-:Y:S04]  /*51420*/  STL.64 [R1+0x100], R4 ;  /* 0x0001000401007387 */ /* 0x0001e80000100a00 */
[----:B------:R-:W-:Y:S04]  /*51430*/  STL.64 [R1+0x108], R6 ;  /* 0x0001080601007387 */ /* 0x000fe80000100a00 */
[----:B0-----:R-:W3:Y:S01]  /*51440*/  LDL.LU R5, [R1+0x25a8] ;  /* 0x0025a80001057983 */ /* 0x001ee20000300800 */
[----:B------:R-:W-:-:S03]  /*51450*/  IMAD.MOV.U32 R4, RZ, RZ, R16 ;  /* 0x000000ffff047224 */ /* 0x000fc600078e0010 */
[----:B------:R-:W4:Y:S02]  /*51460*/  LDL.LU.64 R16, [R1+0x25a0] ;  /* 0x0025a00001107983 */ /* 0x000f240000300a00 */
[----:B----4-:R-:W-:-:S15]  /*51470*/  HMMA.16816.F32 R8, R24, R16, R8 ;  /* 0x000000101808723c */ /* 0x010fde0000001808 */
[----:B------:R-:W-:-:S04]  /*51480*/  NOP ;  /* 0x0000000000007918 */ /* 0x000fc80000000000 */
[----:B------:R0:W-:Y:S04]  /*51490*/  STL.64 [R1+0xf0], R8 ;  /* 0x0000f00801007387 */ /* 0x0001e80000100a00 */
[----:B------:R-:W-:Y:S04]  /*514a0*/  STL.64 [R1+0xf8], R10 ;  /* 0x0000f80a01007387 */ /* 0x000fe80000100a00 */
[----:B0-----:R-:W4:Y:S02]  /*514b0*/  LDL.LU.64 R8, [R1+0x2598] ;  /* 0x0025980001087983 */ /* 0x001f240000300a00 */
[----:B----4-:R-:W-:-:S15]  /*514c0*/  HMMA.16816.F32 R12, R24, R8, R12 ;  /* 0x00000008180c723c */ /* 0x010fde000000180c */
[----:B------:R-:W-:-:S04]  /*514d0*/  NOP ;  /* 0x0000000000007918 */ /* 0x000fc80000000000 */
[----:B------:R0:W-:Y:S04]  /*514e0*/  STL.64 [R1+0xe0], R12 ;  /* 0x0000e00c01007387 */ /* 0x0001e80000100a00 */
[----:B------:R1:W-:Y:S04]  /*514f0*/  STL.64 [R1+0xe8], R14 ;  /* 0x0000e80e01007387 */ /* 0x0003e80000100a00 */
[----:B0-----:R-:W2:Y:S02]  /*51500*/  LDL.LU.64 R12, [R1+0x2590] ;  /* 0x00259000010c7983 */ /* 0x001ea40000300a00 */
[----:B--2---:R-:W-:Y:S02]  /*51510*/  HMMA.16816.F32 R24, R24, R12, R20 ;  /* 0x0000000c1818723c */ /* 0x004fe40000001814 */
[----:B------:R-:W2:Y:S04]  /*51520*/  LDL.LU.64 R22, [R1+0x2588] ;  /* 0x0025880001167983 */ /* 0x000ea80000300a00 */
[----:B------:R-:W2:Y:S04]  /*51530*/  LDL.LU.64 R20, [R1+0x2580] ;  /* 0x0025800001147983 */ /* 0x000ea80000300a00 */
[----:B-1----:R-:W2:Y:S04]  /*51540*/  LDL.LU.64 R14, [R1+0x2578] ;  /* 0x00257800010e7983 */ /* 0x002ea80000300a00 */
[----:B------:R-:W2:Y:S05]  /*51550*/  LDL.LU.64 R12, [R1+0x2570] ;  /* 0x00257000010c7983 */ /* 0x000eaa0000300a00 */
[----:B------:R0:W-:Y:S04]  /*51560*/  STL.64 [R1+0x10], R24 ;  /* 0x0000101801007387 */ /* 0x0001e80000100a00 */
[----:B------:R3:W-:Y:S04]  /*51570*/  STL.64 [R1+0x18], R26 ;  /* 0x0000181a01007387 */ /* 0x0007e80000100a00 */
[----:B0-----:R-:W4:Y:S04]  /*51580*/  LDL.LU R24, [R1+0x470] ;  /* 0x0004700001187983 */ /* 0x001f280000300800 */
[----:B------:R-:W4:Y:S01]  /*51590*/  LDL.LU R25, [R1+0x474] ;  /* 0x0004740001197983 */ /* 0x000f220000300800 */
[----:B---3--:R-:W-:-:S03]  /*515a0*/  IMAD.MOV.U32 R26, RZ, RZ, R5 ;  /* 0x000000ffff1a7224 */ /* 0x008fc600078e0005 */
[----:B------:R-:W3:Y:S04]  /*515b0*/  LDL.LU R5, [R1+0x2568] ;  /* 0x0025680001057983 */ /* 0x000ee80000300800 */
[----:B------:R-:W5:Y:S04]  /*515c0*/  LDL.LU R27, [R1+0x47c] ;  /* 0x00047c00011b7983 */ /* 0x000f680000300800 */
[----:B-----5:R-:W-:Y:S04]  /*515d0*/  STL.64 [R1+0x2508], R26 ;  /* 0x0025081a01007387 */ /* 0x020fe80000100a00 */
[----:B----4-:R0:W-:Y:S04]  /*515e0*/  STL.64 [R1+0x2500], R24 ;  /* 0x0025001801007387 */ /* 0x0101e80000100a00 */
[----:B0-----:R-:W4:Y:S04]  /*515f0*/  LDL.LU R24, [R1+0x580] ;  /* 0x0005800001187983 */ /* 0x001f280000300800 */
[----:B------:R-:W4:Y:S04]  /*51600*/  LDL.LU R25, [R1+0x584] ;  /* 0x0005840001197983 */ /* 0x000f280000300800 */
[----:B------:R-:W5:Y:S01]  /*51610*/  LDL.LU R26, [R1+0x588] ;  /* 0x00058800011a7983 */ /* 0x000f620000300800 */
[----:B---3--:R-:W-:-:S05]  /*51620*/  MOV R27, R5 ;  /* 0x00000005001b7202 */ /* 0x008fca0000000f00 */
[----:B-----5:R-:W-:Y:S04]  /*51630*/  STL.64 [R1+0x2518], R26 ;  /* 0x0025181a01007387 */ /* 0x020fe80000100a00 */
[----:B----4-:R0:W-:Y:S02]  /*51640*/  STL.64 [R1+0x2510], R24 ;  /* 0x0025101801007387 */ /* 0x0101e40000100a00 */
[----:B0-----:R-:W-:Y:S02]  /*51650*/  IMAD.MOV.U32 R24, RZ, RZ, R4 ;  /* 0x000000ffff187224 */ /* 0x001fe400078e0004 */
[----:B------:R-:W0:Y:S01]  /*51660*/  LDSM.16.M88.4 R4, [R3+UR7+0x65000] ;  /* 0x065000070304783b */ /* 0x000e220008000200 */
[----:B------:R-:W-:-:S07]  /*51670*/  MOV R25, R2 ;  /* 0x0000000200197202 */ /* 0x000fce0000000f00 */
[C---:B--2---:R-:W-:Y:S01]  /*51680*/  HMMA.16816.F32 R20, R12.reuse, R24, R20 ;  /* 0x000000180c14723c */ /* 0x044fe20000001814 */
[----:B0-----:R-:W-:Y:S04]  /*51690*/  STL.64 [R1+0x24e0], R6 ;  /* 0x0024e00601007387 */ /* 0x001fe80000100a00 */
[----:B------:R0:W-:Y:S04]  /*516a0*/  STL.64 [R1+0x24d8], R4 ;  /* 0x0024d80401007387 */ /* 0x0001e80000100a00 */
[----:B0-----:R-:W2:Y:S10]  /*516b0*/  LDL.64 R4, [R1+0x50] ;  /* 0x0000500001047983 */ /* 0x001eb40000100a00 */
        /* <DEDUP_REMOVED lines=8> */
[----:B0-----:R-:W3:Y:S04]  /*51740*/  LDL.LU.64 R22, [R1+0x2550] ;  /* 0x0025500001167983 */ /* 0x001ee80000300a00 */
[----:B------:R-:W3:Y:S04]  /*51750*/  LDL.LU.64 R20, [R1+0x2548] ;  /* 0x0025480001147983 */ /* 0x000ee80000300a00 */
        /* <DEDUP_REMOVED lines=9> */
[----:B------:R0:W-:Y:S04]  /*517f0*/  STL.64 [R1+0xb8], R10 ;  /* 0x0000b80a01007387 */ /* 0x0001e80000100a00 */
[----:B0-----:R-:W4:Y:S04]  /*51800*/  LDL.LU.64 R10, [R1+0x2530] ;  /* 0x00253000010a7983 */ /* 0x001f280000300a00 */
[----:B------:R-:W4:Y:S01]  /*51810*/  LDL.LU.64 R8, [R1+0x2528] ;  /* 0x0025280001087983 */ /* 0x000f220000300a00 */
[----:B--2---:R-:W-:Y:S03]  /*51820*/  HMMA.16816.F32 R20, R12, R4, R20 ;  /* 0x000000040c14723c */ /* 0x004fe60000001814 */
[----:B------:R-:W2:-:S15]  /*51830*/  LDL.LU R12, [R1+0x570] ;  /* 0x00057000010c7983 */ /* 0x000e9e0000300800 */
[----:B------:R-:W-:Y:S01]  /*51840*/  NOP ;  /* 0x0000000000007918 */ /* 0x000fe20000000000 */
[----:B------:R-:W-:Y:S04]  /*51850*/  STL.64 [R1], R20 ;  /* 0x0000001401007387 */ /* 0x000fe80000100a00 */
[----:B------:R-:W-:Y:S04]  /*51860*/  STL.64 [R1+0x8], R22 ;  /* 0x0000081601007387 */ /* 0x000fe80000100a00 */
[----:B------:R-:W0:Y:S04]  /*51870*/  LDSM.16.M88.4 R20, [R3+UR7+0x66000] ;  /* 0x066000070314783b */ /* 0x000e280008000200 */
[----:B------:R-:W2:Y:S04]  /*51880*/  LDL.LU R13, [R1+0x574] ;  /* 0x00057400010d7983 */ /* 0x000ea80000300800 */
[----:B------:R-:W2:Y:S04]  /*51890*/  LDL.LU R14, [R1+0x578] ;  /* 0x00057800010e7983 */ /* 0x000ea80000300800 */
[----:B------:R-:W2:Y:S01]  /*518a0*/  LDL.LU R15, [R1+0x57c] ;  /* 0x00057c00010f7983 */ /* 0x000ea20000300800 */
[C---:B----4-:R-:W-:Y:S03]  /*518b0*/  HMMA.16816.F32 R24, R8.reuse, R24, R16 ;  /* 0x000000180818723c */ /* 0x050fe60000001810 */
[----:B0-----:R-:W-:Y:S04]  /*518c0*/  STL.64 [R1+0x24a0], R22 ;  /* 0x0024a01601007387 */ /* 0x001fe80000100a00 */
[----:B------:R0:W-:Y:S04]  /*518d0*/  STL.64 [R1+0x2498], R20 ;  /* 0x0024981401007387 */ /* 0x0001e80000100a00 */
[----:B0-----:R-:W2:Y:S04]  /*518e0*/  LDL.64 R20, [R1+0x20] ;  /* 0x0000200001147983 */ /* 0x001ea80000100a00 */
[----:B------:R-:W3:Y:S04]  /*518f0*/  LDL.LU.64 R16, [R1+0x2520] ;  /* 0x0025200001107983 */ /* 0x000ee80000300a00 */
[----:B------:R-:W-:Y:S04]  /*51900*/  STL.64 [R1+0xa0], R24 ;  /* 0x0000a01801007387 */ /* 0x000fe80000100a00 */
[----:B------:R0:W-:Y:S04]  /*51910*/  STL.64 [R1+0xa8], R26 ;  /* 0x0000a81a01007387 */ /* 0x0001e80000100a00 */
[----:B0-----:R-:W3:Y:S04]  /*51920*/  LDL.LU.64 R26, [R1+0x2518] ;  /* 0x00251800011a7983 */ /* 0x001ee80000300a00 */
[----:B------:R-:W3:Y:S02]  /*51930*/  LDL.LU.64 R24, [R1+0x2510] ;  /* 0x0025100001187983 */ /* 0x000ee40000300a00 */
[C---:B---3--:R-:W-:Y:S02]  /*51940*/  HMMA.16816.F32 R16, R8.reuse, R16, R24 ;  /* 0x000000100810723c */ /* 0x048fe40000001818 */
[----:B------:R-:W3:Y:S04]  /*51950*/  LDL.LU.64 R26, [R1+0x2508] ;  /* 0x00250800011a7983 */ /* 0x000ee80000300a00 */
[----:B------:R-:W3:Y:S02]  /*51960*/  LDL.LU.64 R24, [R1+0x2500] ;  /* 0x0025000001187983 */ /* 0x000ee40000300a00 */
[C---:B--2---:R-:W-:Y:S11]  /*51970*/  HMMA.16816.F32 R12, R8.reuse, R20, R12 ;  /* 0x00000014080c723c */ /* 0x044ff6000000180c */
[----:B------:R-:W-:Y:S04]  /*51980*/  STL.64 [R1+0x90], R16 ;  /* 0x0000901001007387 */ /* 0x000fe80000100a00 */
[----:B------:R0:W-:Y:S04]  /*51990*/  STL.64 [R1+0x98], R18 ;  /* 0x0000981201007387 */ /* 0x0001e80000100a00 */
[----:B0-----:R-:W2:Y:S04]  /*519a0*/  LDL.LU.64 R18, [R1+0x24f8] ;  /* 0x0024f80001127983 */ /* 0x001ea80000300a00 */
[----:B------:R-:W2:Y:S01]  /*519b0*/  LDL.LU.64 R16, [R1+0x24f0] ;  /* 0x0024f00001107983 */ /* 0x000ea20000300a00 */
[----:B---3--:R-:W-:Y:S03]  /*519c0*/  HMMA.16816.F32 R24, R8, R4, R24 ;  /* 0x000000040818723c */ /* 0x008fe60000001818 */
[----:B------:R-:W2:Y:S04]  /*519d0*/  LDL.64 R8, [R1+0x30] ;  /* 0x0000300001087983 */ /* 0x000ea80000100a00 */
[----:B------:R-:W-:Y:S04]  /*519e0*/  STL.64 [R1+0x80], R12 ;  /* 0x0000800c01007387 */ /* 0x000fe80000100a00 */
[----:B------:R-:W-:Y:S04]  /*519f0*/  STL.64 [R1+0x88], R14 ;  /* 0x0000880e01007387 */ /* 0x000fe80000100a00 */
[----:B------:R-:W0:Y:S04]  /*51a00*/  LDSM.16.M88.4 R12, [R3+UR7+0x67000] ;  /* 0x06700007030c783b */ /* 0x000e280008000200 */
[----:B------:R1:W-:Y:S04]  /*51a10*/  STL.64 [R1+0x24e8], R4 ;  /* 0x0024e80401007387 */ /* 0x0003e80000100a00 */
[----:B-1----:R-:W2:Y:S04]  /*51a20*/  LDL.LU R4, [R1+0x550] ;  /* 0x0005500001047983 */ /* 0x002ea80000300800 */
[----:B------:R-:W2:Y:S04]  /*51a30*/  LDL.LU R5, [R1+0x554] ;  /* 0x0005540001057983 */ /* 0x000ea80000300800 */
[----:B------:R-:W2:Y:S04]  /*51a40*/  LDL.LU R6, [R1+0x558] ;  /* 0x0005580001067983 */ /* 0x000ea80000300800 */
[----:B------:R-:W2:Y:S04]  /*51a50*/  LDL.LU R7, [R1+0x55c] ;  /* 0x00055c0001077983 */ /* 0x000ea80000300800 */
[----:B------:R-:W-:Y:S04]  /*51a60*/  STL.64 [R1+0x2198], R26 ;  /* 0x0021981a01007387 */ /* 0x000fe80000100a00 */
[----:B------:R1:W-:Y:S04]  /*51a70*/  STL.64 [R1+0x2190], R24 ;  /* 0x0021901801007387 */ /* 0x0003e80000100a00 */
[----:B-1----:R-:W3:Y:S04]  /*51a80*/  LDL.LU.64 R24, [R1+0x40] ;  /* 0x0000400001187983 */ /* 0x002ee80000300a00 */
[----:B0-----:R-:W-:Y:S04]  /*51a90*/  STL.64 [R1+0x2470], R14 ;  /* 0x0024700e01007387 */ /* 0x001fe80000100a00 */
[----:B------:R0:W-:Y:S04]  /*51aa0*/  STL.64 [R1+0x2468], R12 ;  /* 0x0024680c01007387 */ /* 0x0001e80000100a00 */
[----:B0-----:R-:W4:Y:S04]  /*51ab0*/  LDL.LU R12, [R1+0x560] ;  /* 0x00056000010c7983 */ /* 0x001f280000300800 */
[----:B------:R-:W4:Y:S04]  /*51ac0*/  LDL.LU R13, [R1+0x564] ;  /* 0x00056400010d7983 */ /* 0x000f280000300800 */
[----:B------:R-:W4:Y:S04]  /*51ad0*/  LDL.LU R14, [R1+0x568] ;  /* 0x00056800010e7983 */ /* 0x000f280000300800 */
[----:B------:R-:W4:Y:S01]  /*51ae0*/  LDL.LU R15, [R1+0x56c] ;  /* 0x00056c00010f7983 */ /* 0x000f220000300800 */
[----:B--2---:R-:W-:Y:S01]  /*51af0*/  HMMA.16816.F32 R4, R16, R8, R4 ;  /* 0x000000081004723c */ /* 0x004fe20000001804 */
[----:B------:R-:W-:Y:S01]  /*51b00*/  IMAD.MOV.U32 R29, RZ, RZ, R8 ;  /* 0x000000ffff1d7224 */ /* 0x000fe200078e0008 */
[----:B------:R-:W-:Y:S01]  /*51b10*/  MOV R2, R9 ;  /* 0x0000000900027202 */ /* 0x000fe20000000f00 */
[----:B---3--:R-:W-:Y:S01]  /*51b20*/  IMAD.MOV.U32 R23, RZ, RZ, R24 ;  /* 0x000000ffff177224 */ /* 0x008fe200078e0018 */
[----:B------:R-:W-:-:S04]  /*51b30*/  MOV R22, R25 ;  /* 0x0000001900167202 */ /* 0x000fc80000000f00 */
[----:B----4-:R-:W-:-:S15]  /*51b40*/  HMMA.16816.F32 R12, R16, R24, R12 ;  /* 0x00000018100c723c */ /* 0x010fde000000180c */
[----:B------:R-:W-:-:S04]  /*51b50*/  NOP ;  /* 0x0000000000007918 */ /* 0x000fc80000000000 */
[----:B------:R-:W-:Y:S04]  /*51b60*/  STL.64 [R1+0x2c0], R12 ;  /* 0x0002c00c01007387 */ /* 0x000fe80000100a00 */
[----:B------:R-:W-:Y:S04]  /*51b70*/  STL.64 [R1+0x2c8], R14 ;  /* 0x0002c80e01007387 */ /* 0x000fe80000100a00 */
[----:B------:R0:W-:Y:S04]  /*51b80*/  STL.64 [R1+0x2d0], R4 ;  /* 0x0002d00401007387 */ /* 0x0001e80000100a00 */
[----:B------:R1:W-:Y:S04]  /*51b90*/  STL.64 [R1+0x2d8], R6 ;  /* 0x0002d80601007387 */ /* 0x0003e80000100a00 */
[----:B------:R-:W2:Y:S04]  /*51ba0*/  LDL.LU R24, [R1+0x300] ;  /* 0x0003000001187983 */ /* 0x000ea80000300800 */
        /* <DEDUP_REMOVED lines=13> */
[----:B0-----:R-:W4:Y:S04]  /*51c80*/  LDL.LU R8, [R1+0x510] ;  /* 0x0005100001087983 */ /* 0x001f280000300800 */
        /* <DEDUP_REMOVED lines=8> */
[----:B------:R-:W5:Y:S01]  /*51d10*/  LDL.LU R11, [R1+0x52c] ;  /* 0x00052c00010b7983 */ /* 0x000f620000300800 */
[----:B---3--:R-:W-:Y:S03]  /*51d20*/  HMMA.16816.F32 R4, R16, R20, R4 ;  /* 0x000000141004723c */ /* 0x008fe60000001804 */
[----:B-----5:R-:W-:Y:S04]  /*51d30*/  STL.64 [R1+0x24d0], R10 ;  /* 0x0024d00a01007387 */ /* 0x020fe80000100a00 */
[----:B----4-:R0:W-:Y:S04]  /*51d40*/  STL.64 [R1+0x24c8], R8 ;  /* 0x0024c80801007387 */ /* 0x0101e80000100a00 */
[----:B0-----:R-:W3:Y:S04]  /*51d50*/  LDL.LU R8, [R1+0x530] ;  /* 0x0005300001087983 */ /* 0x001ee80000300800 */
[----:B------:R-:W3:Y:S04]  /*51d60*/  LDL.LU R9, [R1+0x534] ;  /* 0x0005340001097983 */ /* 0x000ee80000300800 */
[----:B------:R-:W3:Y:S04]  /*51d70*/  LDL.LU R10, [R1+0x538] ;  /* 0x00053800010a7983 */ /* 0x000ee80000300800 */
[----:B------:R-:W3:Y:S04]  /*51d80*/  LDL.LU R11, [R1+0x53c] ;  /* 0x00053c00010b7983 */ /* 0x000ee80000300800 */
[----:B------:R-:W4:Y:S04]  /*51d90*/  LDL.LU R12, [R1+0x4e0] ;  /* 0x0004e000010c7983 */ /* 0x000f280000300800 */
[----:B------:R-:W4:Y:S04]  /*51da0*/  LDL.LU R13, [R1+0x4e4] ;  /* 0x0004e400010d7983 */ /* 0x000f280000300800 */
[----:B------:R-:W5:Y:S04]  /*51db0*/  LDL.LU R14, [R1+0x4e8] ;  /* 0x0004e800010e7983 */ /* 0x000f680000300800 */
[----:B------:R-:W5:Y:S04]  /*51dc0*/  LDL.LU R15, [R1+0x4ec] ;  /* 0x0004ec00010f7983 */ /* 0x000f680000300800 */
[----:B-----5:R-:W-:Y:S04]  /*51dd0*/  STL.64 [R1+0x2480], R14 ;  /* 0x0024800e01007387 */ /* 0x020fe80000100a00 */
[----:B----4-:R-:W-:Y:S04]  /*51de0*/  STL.64 [R1+0x2478], R12 ;  /* 0x0024780c01007387 */ /* 0x010fe80000100a00 */
[----:B------:R0:W-:Y:S04]  /*51df0*/  STL.64 [R1+0x2f0], R4 ;  /* 0x0002f00401007387 */ /* 0x0001e80000100a00 */
[----:B------:R1:W-:Y:S04]  /*51e00*/  STL.64 [R1+0x2f8], R6 ;  /* 0x0002f80601007387 */ /* 0x0003e80000100a00 */
[----:B0-----:R-:W2:Y:S01]  /*51e10*/  LDL.LU.64 R4, [R1+0x24e8] ;  /* 0x0024e80001047983 */ /* 0x001ea20000300a00 */
[----:B------:R-:W-:-:S03]  /*51e20*/  MOV R13, R2 ;  /* 0x00000002000d7202 */ /* 0x000fc60000000f00 */
[----:B-1----:R-:W3:Y:S01]  /*51e30*/  LDL.LU.64 R6, [R1+0x24e0] ;  /* 0x0024e00001067983 */ /* 0x002ee20000300a00 */
[----:B--2---:R-:W-:Y:S01]  /*51e40*/  HMMA.16816.F32 R16, R16, R4, R24 ;  /* 0x000000041010723c */ /* 0x004fe20000001818 */
[----:B------:R-:W-:Y:S01]  /*51e50*/  IMAD.MOV.U32 R14, RZ, RZ, R4 ;  /* 0x000000ffff0e7224 */ /* 0x000fe200078e0004 */
[----:B------:R-:W-:Y:S02]  /*51e60*/  MOV R2, R5 ;  /* 0x0000000500027202 */ /* 0x000fe40000000f00 */
[----:B------:R-:W3:-:S15]  /*51e70*/  LDL.LU.64 R4, [R1+0x24d8] ;  /* 0x0024d80001047983 */ /* 0x000ede0000300a00 */
[----:B------:R-:W-:Y:S01]  /*51e80*/  IMAD.MOV.U32 R27, RZ, RZ, R16 ;  /* 0x000000ffff1b7224 */ /* 0x000fe200078e0010 */
[----:B------:R-:W-:Y:S01]  /*51e90*/  MOV R26, R17 ;  /* 0x00000011001a7202 */ /* 0x000fe20000000f00 */
[----:B------:R-:W-:Y:S01]  /*51ea0*/  IMAD.MOV.U32 R25, RZ, RZ, R18 ;  /* 0x000000ffff197224 */ /* 0x000fe200078e0012 */
[----:B------:R-:W-:Y:S02]  /*51eb0*/  MOV R24, R19 ;  /* 0x0000001300187202 */ /* 0x000fe40000000f00 */
[----:B------:R-:W0:Y:S04]  /*51ec0*/  LDSM.16.M88.4 R16, [R3+UR7+0x68000] ;  /* 0x068000070310783b */ /* 0x000e280008000200 */
[----:B------:R-:W-:Y:S04]  /*51ed0*/  STL.64 [R1+0x2200], R26 ;  /* 0x0022001a01007387 */ /* 0x000fe80000100a00 */
[----:B------:R1:W-:Y:S02]  /*51ee0*/  STL.64 [R1+0x21f8], R24 ;  /* 0x0021f81801007387 */ /* 0x0003e40000100a00 */
[----:B-1----:R-:W-:Y:S01]  /*51ef0*/  IMAD.MOV.U32 R24, RZ, RZ, R23 ;  /* 0x000000ffff187224 */ /* 0x002fe200078e0017 */
[----:B------:R-:W-:Y:S01]  /*51f00*/  MOV R25, R22 ;  /* 0x0000001600197202 */ /* 0x000fe20000000f00 */
[----:B0-----:R-:W-:Y:S04]  /*51f10*/  STL.64 [R1+0x2438], R18 ;  /* 0x0024381201007387 */ /* 0x001fe80000100a00 */
[----:B------:R-:W-:Y:S02]  /*51f20*/  STL.64 [R1+0x2430], R16 ;  /* 0x0024301001007387 */ /* 0x000fe40000100a00 */
[----:B---3--:R-:W-:-:S15]  /*51f30*/  HMMA.16816.F32 R8, R4, R24, R8 ;  /* 0x000000180408723c */ /* 0x008fde0000001808 */
[----:B------:R-:W-:-:S04]  /*51f40*/  NOP ;  /* 0x0000000000007918 */ /* 0x000fc80000000000 */
[----:B------:R-:W-:Y:S04]  /*51f50*/  STL.64 [R1+0x300], R8 ;  /* 0x0003000801007387 */ /* 0x000fe80000100a00 */
[----:B------:R0:W-:Y:S04]  /*51f60*/  STL.64 [R1+0x308], R10 ;  /* 0x0003080a01007387 */ /* 0x0001e80000100a00 */
[----:B0-----:R-:W2:Y:S04]  /*51f70*/  LDL.LU.64 R10, [R1+0x24d0] ;  /* 0x0024d000010a7983 */ /* 0x001ea80000300a00 */
[----:B------:R-:W2:Y:S01]  /*51f80*/  LDL.LU.64 R8, [R1+0x24c8] ;  /* 0x0024c80001087983 */ /* 0x000ea20000300a00 */
[----:B------:R-:W-:-:S07]  /*51f90*/  IMAD.MOV.U32 R12, RZ, RZ, R29 ;  /* 0x000000ffff0c7224 */ /* 0x000fce00078e001d */
[----:B--2---:R-:W-:-:S15]  /*51fa0*/  HMMA.16816.F32 R8, R4, R12, R8 ;  /* 0x0000000c0408723c */ /* 0x004fde0000001808 */
[----:B------:R-:W-:-:S04]  /*51fb0*/  NOP ;  /* 0x0000000000007918 */ /* 0x000fc80000000000 */
[----:B------:R-:W-:Y:S04]  /*51fc0*/  STL.64 [R1+0x330], R8 ;  /* 0x0003300801007387 */ /* 0x000fe80000100a00 */
[----:B------:R0:W-:Y:S04]  /*51fd0*/  STL.64 [R1+0x338], R10 ;  /* 0x0003380a01007387 */ /* 0x0001e80000100a00 */
[----:B0-----:R-:W2:Y:S04]  /*51fe0*/  LDL.LU.64 R10, [R1+0x24c0] ;  /* 0x0024c000010a7983 */ /* 0x001ea80000300a00 */
[----:B------:R-:W2:Y:S04]  /*51ff0*/  LDL.LU.64 R8, [R1+0x24b8] ;  /* 0x0024b80001087983 */ /* 0x000ea80000300a00 */
[----:B------:R0:W-:Y:S01]  /*52000*/  STL.64 [R1+0x2490], R12 ;  /* 0x0024900c01007387 */ /* 0x0001e20000100a00 */
[----:B------:R-:W-:-:S03]  /*52010*/  IMAD.MOV.U32 R16, RZ, RZ, R14 ;  /* 0x000000ffff107224 */ /* 0x000fc600078e000e */
[----:B0-----:R-:W3:Y:S04]  /*52020*/  LDL.LU R12, [R1+0x500] ;  /* 0x00050000010c7983 */ /* 0x001ee80000300800 */
[----:B------:R-:W3:Y:S04]  /*52030*/  LDL.LU R13, [R1+0x504] ;  /* 0x00050400010d7983 */ /* 0x000ee80000300800 */
[----:B------:R-:W3:Y:S04]  /*52040*/  LDL.LU R14, [R1+0x508] ;  /* 0x00050800010e7983 */ /* 0x000ee80000300800 */
[----:B------:R-:W3:Y:S01]  /*52050*/  LDL.LU R15, [R1+0x50c] ;  /* 0x00050c00010f7983 */ /* 0x000ee20000300800 */
[----:B------:R-:W-:Y:S01]  /*52060*/  MOV R17, R2 ;  /* 0x0000000200117202 */ /* 0x000fe20000000f00 */
[----:B------:R-:W-:Y:S01]  /*52070*/  IMAD.MOV.U32 R26, RZ, RZ, R20 ;  /* 0x000000ffff1a7224 */ /* 0x000fe200078e0014 */
[----:B------:R-:W-:Y:S01]  /*52080*/  MOV R2, R21 ;  /* 0x0000001500027202 */ /* 0x000fe20000000f00 */
[----:B--2---:R-:W-:-:S15]  /*52090*/  HMMA.16816.F32 R8, R4, R20, R8 ;  /* 0x000000140408723c */ /* 0x004fde0000001808 */
[----:B------:R-:W-:-:S04]  /*520a0*/  NOP ;  /* 0x0000000000007918 */ /* 0x000fc80000000000 */
[----:B------:R-:W-:Y:S04]  /*520b0*/  STL.64 [R1+0x350], R8 ;  /* 0x0003500801007387 */ /* 0x000fe80000100a00 */
[----:B------:R0:W-:Y:S04]  /*520c0*/  STL.64 [R1+0x358], R10 ;  /* 0x0003580a01007387 */ /* 0x0001e80000100a00 */
[----:B0-----:R-:W2:Y:S04]  /*520d0*/  LDL.LU.64 R10, [R1+0x24b0] ;  /* 0x0024b000010a7983 */ /* 0x001ea80000300a00 */
[----:B------:R-:W2:Y:S04]  /*520e0*/  LDL.LU.64 R8, [R1+0x24a8] ;  /* 0x0024a80001087983 */ /* 0x000ea80000300a00 */
[----:B------:R-:W3:Y:S04]  /*520f0*/  LDL.LU.64 R22, [R1+0x24a0] ;  /* 0x0024a00001167983 */ /* 0x000ee80000300a00 */
[----:B------:R-:W3:Y:S04]  /*52100*/  LDL.LU.64 R20, [R1+0x2498] ;  /* 0x0024980001147983 */ /* 0x000ee80000300a00 */
[----:B------:R0:W-:Y:S01]  /*52110*/  STL.64 [R1+0x2488], R16 ;  /* 0x0024881001007387 */ /* 0x0001e20000100a00 */
[----:B--2---:R-:W-:Y:S03]  /*52120*/  HMMA.16816.F32 R4, R4, R16, R8 ;  /* 0x000000100404723c */ /* 0x004fe60000001808 */
[----:B------:R-:W1:Y:S05]  /*52130*/  LDSM.16.M88.4 R8, [R3+UR7+0x69000] ;  /* 0x069000070308783b */ /* 0x000e6a0008000200 */
[C---:B---3--:R-:W-:Y:S01]  /*52140*/  HMMA.16816.F32 R12, R20.reuse, R24, R12 ;  /* 0x00000018140c723c */ /* 0x048fe2000000180c */
[----:B0-----:R-:W2:Y:S10]  /*52150*/  LDL.LU R16, [R1+0x4f0] ;  /* 0x0004f00001107983 */ /* 0x001eb40000300800 */
[----:B------:R0:W-:Y:S04]  /*52160*/  STL.64 [R1+0x340], R4 ;  /* 0x0003400401007387 */ /* 0x0001e80000100a00 */
[----:B------:R3:W-:Y:S04]  /*52170*/  STL.64 [R1+0x348], R6 ;  /* 0x0003480601007387 */ /* 0x0007e80000100a00 */
[----:B------:R-:W2:Y:S04]  /*52180*/  LDL.LU R17, [R1+0x4f4] ;  /* 0x0004f40001117983 */ /* 0x000ea80000300800 */
[----:B------:R-:W2:Y:S04]  /*52190*/  LDL.LU R18, [R1+0x4f8] ;  /* 0x0004f80001127983 */ /* 0x000ea80000300800 */
[----:B------:R-:W2:Y:S04]  /*521a0*/  LDL.LU R19, [R1+0x4fc] ;  /* 0x0004fc0001137983 */ /* 0x000ea80000300800 */
[----:B0-----:R-:W4:Y:S04]  /*521b0*/  LDL.LU R4, [R1+0x450] ;  /* 0x0004500001047983 */ /* 0x001f280000300800 */
[----:B------:R-:W4:Y:S04]  /*521c0*/  LDL.LU R5, [R1+0x454] ;  /* 0x0004540001057983 */ /* 0x000f280000300800 */
[----:B---3--:R-:W4:Y:S04]  /*521d0*/  LDL.LU R6, [R1+0x458] ;  /* 0x0004580001067983 */ /* 0x008f280000300800 */
[----:B------:R-:W4:Y:S04]  /*521e0*/  LDL.LU R7, [R1+0x45c] ;  /* 0x00045c0001077983 */ /* 0x000f280000300800 */
[----:B-1----:R-:W-:Y:S04]  /*521f0*/  STL.64 [R1+0x23f8], R10 ;  /* 0x0023f80a01007387 */ /* 0x002fe80000100a00 */
[----:B------:R-:W-:Y:S04]  /*52200*/  STL.64 [R1+0x23f0], R8 ;  /* 0x0023f00801007387 */ /* 0x000fe80000100a00 */
[----:B------:R0:W-:Y:S04]  /*52210*/  STL.64 [R1+0x360], R12 ;  /* 0x0003600c01007387 */ /* 0x0001e80000100a00 */
[----:B------:R2:W-:Y:S04]  /*52220*/  STL.64 [R1+0x368], R14 ;  /* 0x0003680e01007387 */ /* 0x0005e80000100a00 */
[----:B0-----:R-:W2:Y:S02]  /*52230*/  LDL.LU.64 R12, [R1+0x2490] ;  /* 0x00249000010c7983 */ /* 0x001ea40000300a00 */
[----:B--2---:R-:W-:Y:S02]  /*52240*/  HMMA.16816.F32 R12, R20, R12, R16 ;  /* 0x0000000c140c723c */ /* 0x004fe40000001810 */
[----:B------:R-:W4:-:S15]  /*52250*/  LDL.LU.64 R16, [R1+0x2488] ;  /* 0x0024880001107983 */ /* 0x000f1e0000300a00 */
[----:B------:R-:W-:Y:S02]  /*52260*/  NOP ;  /* 0x0000000000007918 */ /* 0x000fe40000000000 */
[----:B------:R-:W-:Y:S04]  /*52270*/  STL.64 [R1+0x3b0], R12 ;  /* 0x0003b00c01007387 */ /* 0x000fe80000100a00 */
[----:B------:R0:W-:Y:S04]  /*52280*/  STL.64 [R1+0x3b8], R14 ;  /* 0x0003b80e01007387 */ /* 0x0001e80000100a00 */
[----:B0-----:R-:W2:Y:S04]  /*52290*/  LDL.LU.64 R14, [R1+0x2480] ;  /* 0x00248000010e7983 */ /* 0x001ea80000300a00 */
[----:B------:R-:W2:Y:S01]  /*522a0*/  LDL.LU.64 R12, [R1+0x2478] ;  /* 0x00247800010c7983 */ /* 0x000ea20000300a00 */
[----:B------:R-:W-:Y:S01]  /*522b0*/  IMAD.MOV.U32 R8, RZ, RZ, R26 ;  /* 0x000000ffff087224 */ /* 0x000fe200078e001a */
[----:B------:R-:W-:-:S07]  /*522c0*/  MOV R9, R2 ;  /* 0x0000000200097202 */ /* 0x000fce0000000f00 */
[----:B--2---:R-:W-:-:S15]  /*522d0*/  HMMA.16816.F32 R12, R20, R8, R12 ;  /* 0x00000008140c723c */ /* 0x004fde000000180c */
[----:B------:R-:W-:-:S04]  /*522e0*/  NOP ;  /* 0x0000000000007918 */ /* 0x000fc80000000000 */
[----:B------:R-:W-:Y:S04]  /*522f0*/  STL.64 [R1+0x3e0], R12 ;  /* 0x0003e00c01007387 */ /* 0x000fe80000100a00 */
[----:B------:R0:W-:Y:S04]  /*52300*/  STL.64 [R1+0x3e8], R14 ;  /* 0x0003e80e01007387 */ /* 0x0001e80000100a00 */
[----:B0-----:R-:W2:Y:S04]  /*52310*/  LDL.LU.64 R14, [R1+0x2470] ;  /* 0x00247000010e7983 */ /* 0x001ea80000300a00 */
[----:B------:R-:W2:Y:S04]  /*52320*/  LDL.LU.64 R12, [R1+0x2468] ;  /* 0x00246800010c7983 */ /* 0x000ea80000300a00 */
[----:B------:R0:W-:Y:S04]  /*52330*/  STL.64 [R1+0x2450], R8 ;  /* 0x0024500801007387 */ /* 0x0001e80000100a00 */
[----:B0-----:R-:W3:Y:S04]  /*52340*/  LDL.LU R8, [R1+0x4c0] ;  /* 0x0004c00001087983 */ /* 0x001ee80000300800 */
[----:B------:R-:W3:Y:S04]  /*52350*/  LDL.LU R9, [R1+0x4c4] ;  /* 0x0004c40001097983 */ /* 0x000ee80000300800 */
[----:B------:R-:W5:Y:S04]  /*52360*/  LDL.LU R10, [R1+0x4c8] ;  /* 0x0004c800010a7983 */ /* 0x000f680000300800 */
[----:B------:R-:W5:Y:S01]  /*52370*/  LDL.LU R11, [R1+0x4cc] ;  /* 0x0004cc00010b7983 */ /* 0x000f620000300800 */
[----:B----4-:R-:W-:Y:S03]  /*52380*/  HMMA.16816.F32 R4, R20, R16, R4 ;  /* 0x000000101404723c */ /* 0x010fe60000001804 */
[----:B-----5:R-:W-:Y:S04]  /*52390*/  STL.64 [R1+0x2460], R10 ;  /* 0x0024600a01007387 */ /* 0x020fe80000100a00 */
[----:B---3--:R0:W-:Y:S04]  /*523a0*/  STL.64 [R1+0x2458], R8 ;  /* 0x0024580801007387 */ /* 0x0081e80000100a00 */
[----:B0-----:R-:W2:Y:S04]  /*523b0*/  LDL.LU R8, [R1+0x4d0] ;  /* 0x0004d00001087983 */ /* 0x001ea80000300800 */
[----:B------:R-:W2:Y:S04]  /*523c0*/  LDL.LU R9, [R1+0x4d4] ;  /* 0x0004d40001097983 */ /* 0x000ea80000300800 */
[----:B------:R-:W2:Y:S04]  /*523d0*/  LDL.LU R10, [R1+0x4d8] ;  /* 0x0004d800010a7983 */ /* 0x000ea80000300800 */
[----:B------:R-:W2:Y:S04]  /*523e0*/  LDL.LU R11, [R1+0x4dc] ;  /* 0x0004dc00010b7983 */ /* 0x000ea80000300800 */
[----:B------:R-:W3:Y:S04]  /*523f0*/  LDL.LU R16, [R1+0x430] ;  /* 0x0004300001107983 */ /* 0x000ee80000300800 */
[----:B------:R-:W-:Y:S04]  /*52400*/  STL.64 [R1+0x3d0], R4 ;  /* 0x0003d00401007387 */ /* 0x000fe80000100a00 */
[----:B------:R-:W-:Y:S04]  /*52410*/  STL.64 [R1+0x3d8], R6 ;  /* 0x0003d80601007387 */ /* 0x000fe80000100a00 */
[----:B------:R-:W3:Y:S04]  /*52420*/  LDL.LU R17, [R1+0x434] ;  /* 0x0004340001117983 */ /* 0x000ee80000300800 */
[----:B------:R-:W4:Y:S04]  /*52430*/  LDL.LU R18, [R1+0x438] ;  /* 0x0004380001127983 */ /* 0x000f280000300800 */
[----:B------:R-:W4:Y:S04]  /*52440*/  LDL.LU R19, [R1+0x43c] ;  /* 0x00043c0001137983 */ /* 0x000f280000300800 */
[----:B------:R-:W0:Y:S04]  /*52450*/  LDSM.16.M88.4 R4, [R3+UR7+0x6a000] ;  /* 0x06a000070304783b */ /* 0x000e280008000200 */
        /* <DEDUP_REMOVED lines=10> */
[C---:B--2---:R-:W-:Y:S03]  /*52500*/  HMMA.16816.F32 R8, R12.reuse, R24, R8 ;  /* 0x000000180c08723c */ /* 0x044fe60000001808 */
[----:B-----5:R-:W-:Y:S04]  /*52510*/  STL.64 [R1+0x2408], R22 ;  /* 0x0024081601007387 */ /* 0x020fe80000100a00 */
[----:B----4-:R1:W-:Y:S04]  /*52520*/  STL.64 [R1+0x2400], R20 ;  /* 0x0024001401007387 */ /* 0x0103e80000100a00 */
[----:B-1----:R-:W2:Y:S04]  /*52530*/  LDL.LU R20, [R1+0x2a0] ;  /* 0x0002a00001147983 */ /* 0x002ea80000300800 */
[----:B------:R-:W2:Y:S04]  /*52540*/  LDL.LU R21, [R1+0x2a4] ;  /* 0x0002a40001157983 */ /* 0x000ea80000300800 */
[----:B------:R-:W4:Y:S04]  /*52550*/  LDL.LU R22, [R1+0x2a8] ;  /* 0x0002a80001167983 */ /* 0x000f280000300800 */
[----:B------:R-:W4:Y:S04]  /*52560*/  LDL.LU R23, [R1+0x2ac] ;  /* 0x0002ac0001177983 */ /* 0x000f280000300800 */
[----:B----4-:R-:W-:Y:S04]  /*52570*/  STL.64 [R1+0x2418], R22 ;  /* 0x0024181601007387 */ /* 0x010fe80000100a00 */
[----:B--2---:R1:W-:Y:S04]  /*52580*/  STL.64 [R1+0x2410], R20 ;  /* 0x0024101401007387 */ /* 0x0043e80000100a00 */
[----:B-1----:R-:W2:Y:S04]  /*52590*/  LDL.64 R20, [R1+0x30] ;  /* 0x0000300001147983 */ /* 0x002ea80000100a00 */
[----:B0-----:R-:W-:Y:S04]  /*525a0*/  STL.64 [R1+0x23d8], R6 ;  /* 0x0023d80601007387 */ /* 0x001fe80000100a00 */
[----:B------:R0:W-:Y:S04]  /*525b0*/  STL.64 [R1+0x23d0], R4 ;  /* 0x0023d00401007387 */ /* 0x0001e80000100a00 */
[----:B0-----:R-:W4:Y:S04]  /*525c0*/  LDL.64 R4, [R1+0x50] ;  /* 0x0000500001047983 */ /* 0x001f280000100a00 */
[----:B------:R-:W-:Y:S04]  /*525d0*/  STL.64 [R1+0x3f0], R8 ;  /* 0x0003f00801007387 */ /* 0x000fe80000100a00 */
[----:B------:R0:W-:Y:S04]  /*525e0*/  STL.64 [R1+0x3f8], R10 ;  /* 0x0003f80a01007387 */ /* 0x0001e80000100a00 */
[----:B0-----:R-:W2:Y:S04]  /*525f0*/  LDL.LU.64 R10, [R1+0x2460] ;  /* 0x00246000010a7983 */ /* 0x001ea80000300a00 */
[----:B------:R-:W2:Y:S02]  /*52600*/  LDL.LU.64 R8, [R1+0x2458] ;  /* 0x0024580001087983 */ /* 0x000ea40000300a00 */
[----:B--2---:R-:W-:-:S15]  /*52610*/  HMMA.16816.F32 R8, R12, R20, R8 ;  /* 0x000000140c08723c */ /* 0x004fde0000001808 */
[----:B------:R-:W-:-:S04]  /*52620*/  NOP ;  /* 0x0000000000007918 */ /* 0x000fc80000000000 */
[----:B------:R0:W-:Y:S04]  /*52630*/  STL.64 [R1+0x4c0], R8 ;  /* 0x0004c00801007387 */ /* 0x0001e80000100a00 */
[----:B------:R-:W-:Y:S04]  /*52640*/  STL.64 [R1+0x4c8], R10 ;  /* 0x0004c80a01007387 */ /* 0x000fe80000100a00 */
[----:B0-----:R-:W3:Y:S04]  /*52650*/  LDL.LU.64 R8, [R1+0x2450] ;  /* 0x0024500001087983 */ /* 0x001ee80000300a00 */
[----:B------:R0:W-:Y:S04]  /*52660*/  STL.64 [R1+0x2428], R20 ;  /* 0x0024281401007387 */ /* 0x0001e80000100a00 */
[----:B0-----:R-:W2:Y:S04]  /*52670*/  LDL.LU R20, [R1+0x420] ;  /* 0x0004200001147983 */ /* 0x001ea80000300800 */
[----:B------:R-:W2:Y:S04]  /*52680*/  LDL.LU R21, [R1+0x424] ;  /* 0x0004240001157983 */ /* 0x000ea80000300800 */
[----:B------:R-:W2:Y:S04]  /*52690*/  LDL.LU R22, [R1+0x428] ;  /* 0x0004280001167983 */ /* 0x000ea80000300800 */
[----:B------:R-:W2:Y:S01]  /*526a0*/  LDL.LU R23, [R1+0x42c] ;  /* 0x00042c0001177983 */ /* 0x000ea20000300800 */
[----:B---3--:R-:W-:-:S15]  /*526b0*/  HMMA.16816.F32 R16, R12, R8, R16 ;  /* 0x000000080c10723c */ /* 0x008fde0000001810 */
[----:B------:R-:W-:-:S04]  /*526c0*/  NOP ;  /* 0x0000000000007918 */ /* 0x000fc80000000000 */
[----:B------:R-:W-:Y:S04]  /*526d0*/  STL.64 [R1+0x4b0], R16 ;  /* 0x0004b01001007387 */ /* 0x000fe80000100a00 */
[----:B------:R0:W-:Y:S04]  /*526e0*/  STL.64 [R1+0x4b8], R18 ;  /* 0x0004b81201007387 */ /* 0x0001e80000100a00 */
[----:B0-----:R-:W4:Y:S04]  /*526f0*/  LDL.LU.64 R18, [R1+0x2448] ;  /* 0x0024480001127983 */ /* 0x001f280000300a00 */
[----:B------:R-:W4:Y:S04]  /*52700*/  LDL.LU.64 R16, [R1+0x2440] ;  /* 0x0024400001107983 */ /* 0x000f280000300a00 */
[----:B------:R0:W-:Y:S04]  /*52710*/  STL.64 [R1+0x2420], R8 ;  /* 0x0024200801007387 */ /* 0x0001e80000100a00 */
[----:B0-----:R-:W3:Y:S04]  /*52720*/  LDL.LU R8, [R1+0x2b0] ;  /* 0x0002b00001087983 */ /* 0x001ee80000300800 */
[----:B------:R-:W3:Y:S04]  /*52730*/  LDL.LU R9, [R1+0x2b4] ;  /* 0x0002b40001097983 */ /* 0x000ee80000300800 */
[----:B------:R-:W3:Y:S04]  /*52740*/  LDL.LU R10, [R1+0x2b8] ;  /* 0x0002b800010a7983 */ /* 0x000ee80000300800 */
[----:B------:R-:W3:Y:S01]  /*52750*/  LDL.LU R11, [R1+0x2bc] ;  /* 0x0002bc00010b7983 */ /* 0x000ee20000300800 */
[----:B----4-:R-:W-:Y:S03]  /*52760*/  HMMA.16816.F32 R12, R12, R4, R16 ;  /* 0x000000040c0c723c */ /* 0x010fe60000001810 */
[----:B------:R-:W2:Y:S04]  /*52770*/  LDL.LU.64 R18, [R1+0x2438] ;  /* 0x0024380001127983 */ /* 0x000ea80000300a00 */
[----:B------:R-:W2:-:S12]  /*52780*/  LDL.LU.64 R16, [R1+0x2430] ;  /* 0x0024300001107983 */ /* 0x000e980000300a00 */
[----:B------:R-:W-:Y:S04]  /*52790*/  STL.64 [R1+0x450], R12 ;  /* 0x0004500c01007387 */ /* 0x000fe80000100a00 */
[----:B------:R-:W-:Y:S04]  /*527a0*/  STL.64 [R1+0x458], R14 ;  /* 0x0004580e01007387 */ /* 0x000fe80000100a00 */
[----:B------:R-:W0:Y:S04]  /*527b0*/  LDSM.16.M88.4 R12, [R3+UR7+0x6b000] ;  /* 0x06b00007030c783b */ /* 0x000e280008000200 */
[----:B0-----:R-:W-:Y:S04]  /*527c0*/  STL.64 [R1+0x2398], R14 ;  /* 0x0023980e01007387 */ /* 0x001fe80000100a00 */
[----:B------:R0:W-:Y:S04]  /*527d0*/  STL.64 [R1+0x2390], R12 ;  /* 0x0023900c01007387 */ /* 0x0001e80000100a00 */
[----:B0-----:R-:W4:Y:S04]  /*527e0*/  LDL.LU R12, [R1+0x290] ;  /* 0x00029000010c7983 */ /* 0x001f280000300800 */
[----:B------:R-:W4:Y:S04]  /*527f0*/  LDL.LU R13, [R1+0x294] ;  /* 0x00029400010d7983 */ /* 0x000f280000300800 */
[----:B------:R-:W4:Y:S04]  /*52800*/  LDL.LU R14, [R1+0x298] ;  /* 0x00029800010e7983 */ /* 0x000f280000300800 */
[----:B------:R-:W4:Y:S01]  /*52810*/  LDL.LU R15, [R1+0x29c] ;  /* 0x00029c00010f7983 */ /* 0x000f220000300800 */
[----:B--2---:R-:W-:-:S15]  /*52820*/  HMMA.16816.F32 R20, R16, R24, R20 ;  /* 0x000000181014723c */ /* 0x004fde0000001814 */
[----:B------:R-:W-:-:S04]  /*52830*/  NOP ;  /* 0x0000000000007918 */ /* 0x000fc80000000000 */
[----:B------:R0:W-:Y:S04]  /*52840*/  STL.64 [R1+0x440], R20 ;  /* 0x0004401401007387 */ /* 0x0001e80000100a00 */
[----:B------:R-:W-:Y:S04]  /*52850*/  STL.64 [R1+0x448], R22 ;  /* 0x0004481601007387 */ /* 0x000fe80000100a00 */
[----:B0-----:R-:W3:Y:S02]  /*52860*/  LDL.LU.64 R20, [R1+0x2428] ;  /* 0x0024280001147983 */ /* 0x001ee40000300a00 */
[----:B---3--:R-:W-:Y:S01]  /*52870*/  HMMA.16816.F32 R8, R16, R20, R8 ;  /* 0x000000141008723c */ /* 0x008fe20000001808 */
[----:B------:R-:W-:Y:S01]  /*52880*/  IMAD.MOV.U32 R6, RZ, RZ, R20 ;  /* 0x000000ffff067224 */ /* 0x000fe200078e0014 */
[----:B------:R-:W-:-:S15]  /*52890*/  MOV R2, R21 ;  /* 0x0000001500027202 */ /* 0x000fde0000000f00 */
[----:B------:R-:W-:Y:S02]  /*528a0*/  NOP ;  /* 0x0000000000007918 */ /* 0x000fe40000000000 */
[----:B------:R0:W-:Y:S04]  /*528b0*/  STL.64 [R1+0x430], R8 ;  /* 0x0004300801007387 */ /* 0x0001e80000100a00 */
[----:B------:R1:W-:Y:S04]  /*528c0*/  STL.64 [R1+0x438], R10 ;  /* 0x0004380a01007387 */ /* 0x0003e80000100a00 */
[----:B0-----:R-:W1:Y:S04]  /*528d0*/  LDL.LU.64 R8, [R1+0x2420] ;  /* 0x0024200001087983 */ /* 0x001e680000300a00 */
[----:B------:R-:W1:Y:S04]  /*528e0*/  LDL.LU.64 R22, [R1+0x2418] ;  /* 0x0024180001167983 */ /* 0x000e680000300a00 */
[----:B------:R-:W1:Y:S02]  /*528f0*/  LDL.LU.64 R20, [R1+0x2410] ;  /* 0x0024100001147983 */ /* 0x000e640000300a00 */
[----:B-1----:R-:W-:Y:S02]  /*52900*/  HMMA.16816.F32 R8, R16, R8, R20 ;  /* 0x000000081008723c */ /* 0x002fe40000001814 */
[----:B------:R-:W2:Y:S04]  /*52910*/  LDL.LU.64 R22, [R1+0x2408] ;  /* 0x0024080001167983 */ /* 0x000ea80000300a00 */
[----:B------:R-:W2:-:S13]  /*52920*/  LDL.LU.64 R20, [R1+0x2400] ;  /* 0x0024000001147983 */ /* 0x000e9a0000300a00 */
[----:B------:R-:W-:Y:S04]  /*52930*/  STL.64 [R1+0x4a0], R8 ;  /* 0x0004a00801007387 */ /* 0x000fe80000100a00 */
[----:B------:R0:W-:Y:S04]  /*52940*/  STL.64 [R1+0x4a8], R10 ;  /* 0x0004a80a01007387 */ /* 0x0001e80000100a00 */
[----:B0-----:R-:W4:Y:S04]  /*52950*/  LDL.LU.64 R10, [R1+0x23f8] ;  /* 0x0023f800010a7983 */ /* 0x001f280000300a00 */
[----:B------:R-:W4:Y:S04]  /*52960*/  LDL.LU.64 R8, [R1+0x23f0] ;  /* 0x0023f00001087983 */ /* 0x000f280000300a00 */
[----:B------:R-:W-:Y:S01]  /*52970*/  STL.64 [R1+0x23e8], R4 ;  /* 0x0023e80401007387 */ /* 0x000fe20000100a00 */
[----:B--2---:R-:W-:Y:S03]  /*52980*/  HMMA.16816.F32 R16, R16, R4, R20 ;  /* 0x000000041010723c */ /* 0x004fe60000001814 */
[----:B------:R-:W0:-:S15]  /*52990*/  LDSM.16.M88.4 R20, [R3+UR7+0x6c000] ;  /* 0x06c000070314783b */ /* 0x000e1e0008000200 */
[----:B------:R-:W-:Y:S01]  /*529a0*/  NOP ;  /* 0x0000000000007918 */ /* 0x000fe20000000000 */
[----:B------:R-:W-:Y:S04]  /*529b0*/  STL.64 [R1+0x1c0], R16 ;  /* 0x0001c01001007387 */ /* 0x000fe80000100a00 */
[----:B------:R-:W-:Y:S04]  /*529c0*/  STL.64 [R1+0x1c8], R18 ;  /* 0x0001c81201007387 */ /* 0x000fe80000100a00 */
[----:B------:R-:W1:Y:S01]  /*529d0*/  LDSM.16.M88.4 R16, [R3+UR7+0x6d000] ;  /* 0x06d000070310783b */ /* 0x000e620008000200 */
[----:B----4-:R-:W-:Y:S03]  /*529e0*/  HMMA.16816.F32 R12, R8, R24, R12 ;  /* 0x00000018080c723c */ /* 0x010fe6000000180c */
[----:B0-----:R-:W-:Y:S04]  /*529f0*/  STL.64 [R1+0x2368], R22 ;  /* 0x0023681601007387 */ /* 0x001fe80000100a00 */
[----:B------:R0:W-:Y:S04]  /*52a00*/  STL.64 [R1+0x2360], R20 ;  /* 0x0023601401007387 */ /* 0x0001e80000100a00 */
[----:B0-----:R-:W2:Y:S04]  /*52a10*/  LDL.LU R20, [R1+0x680] ;  /* 0x0006800001147983 */ /* 0x001ea80000300800 */
[----:B------:R-:W2:Y:S04]  /*52a20*/  LDL.LU R21, [R1+0x684] ;  /* 0x0006840001157983 */ /* 0x000ea80000300800 */
[----:B------:R-:W2:Y:S04]  /*52a30*/  LDL.LU R22, [R1+0x688] ;  /* 0x0006880001167983 */ /* 0x000ea80000300800 */
[----:B------:R-:W2:Y:S04]  /*52a40*/  LDL.LU R23, [R1+0x68c] ;  /* 0x00068c0001177983 */ /* 0x000ea80000300800 */
[----:B------:R-:W-:Y:S04]  /*52a50*/  STL.64 [R1+0x23e0], R24 ;  /* 0x0023e01801007387 */ /* 0x000fe80000100a00 */
[----:B------:R-:W-:Y:S04]  /*52a60*/  STL.64 [R1+0x290], R12 ;  /* 0x0002900c01007387 */ /* 0x000fe80000100a00 */
[----:B------:R-:W-:Y:S04]  /*52a70*/  STL.64 [R1+0x298], R14 ;  /* 0x0002980e01007387 */ /* 0x000fe80000100a00 */
[----:B-1----:R-:W-:Y:S04]  /*52a80*/  STL.64 [R1+0x2338], R18 ;  /* 0x0023381201007387 */ /* 0x002fe80000100a00 */
[----:B------:R0:W-:Y:S04]  /*52a90*/  STL.64 [R1+0x2330], R16 ;  /* 0x0023301001007387 */ /* 0x0001e80000100a00 */
[----:B0-----:R-:W3:Y:S04]  /*52aa0*/  LDL.LU R16, [R1+0x210] ;  /* 0x0002100001107983 */ /* 0x001ee80000300800 */
[----:B------:R-:W3:Y:S04]  /*52ab0*/  LDL.LU R17, [R1+0x214] ;  /* 0x0002140001117983 */ /* 0x000ee80000300800 */
        /* <DEDUP_REMOVED lines=8> */
[----:B0-----:R-:W2:Y:S04]  /*52b40*/  LDL.64 R12, [R1+0x20] ;  /* 0x00002000010c7983 */ /* 0x001ea80000100a00 */
[----:B----4-:R-:W-:Y:S04]  /*52b50*/  STL.64 [R1+0x2348], R18 ;  /* 0x0023481201007387 */ /* 0x010fe80000100a00 */
[----:B---3--:R0:W-:Y:S04]  /*52b60*/  STL.64 [R1+0x2340], R16 ;  /* 0x0023401001007387 */ /* 0x0081e80000100a00 */
[----:B------:R-:W2:Y:S04]  /*52b70*/  LDL.LU R4, [R1+0x670] ;  /* 0x0006700001047983 */ /* 0x000ea80000300800 */
[----:B------:R-:W2:Y:S01]  /*52b80*/  LDL.LU R5, [R1+0x674] ;  /* 0x0006740001057983 */ /* 0x000ea20000300800 */
[----:B0-----:R-:W-:Y:S01]  /*52b90*/  IMAD.MOV.U32 R16, RZ, RZ, R6 ;  /* 0x000000ffff107224 */ /* 0x001fe200078e0006 */
[----:B------:R-:W-:-:S02]  /*52ba0*/  MOV R17, R2 ;  /* 0x0000000200117202 */ /* 0x000fc40000000f00 */
[----:B------:R-:W2:Y:S04]  /*52bb0*/  LDL.LU R6, [R1+0x678] ;  /* 0x0006780001067983 */ /* 0x000ea80000300800 */
[----:B------:R-:W2:Y:S04]  /*52bc0*/  LDL.LU R7, [R1+0x67c] ;  /* 0x00067c0001077983 */ /* 0x000ea80000300800 */
[----:B------:R-:W3:Y:S04]  /*52bd0*/  LDL.LU R24, [R1+0x280] ;  /* 0x0002800001187983 */ /* 0x000ee80000300800 */
[----:B------:R-:W3:Y:S04]  /*52be0*/  LDL.LU R25, [R1+0x284] ;  /* 0x0002840001197983 */ /* 0x000ee80000300800 */
[----:B------:R-:W3:Y:S04]  /*52bf0*/  LDL.LU R26, [R1+0x288] ;  /* 0x00028800011a7983 */ /* 0x000ee80000300800 */
[----:B------:R-:W3:Y:S01]  /*52c00*/  LDL.LU R27, [R1+0x28c] ;  /* 0x00028c00011b7983 */ /* 0x000ee20000300800 */
[----:B------:R-:W-:-:S15]  /*52c10*/  HMMA.16816.F32 R20, R8, R16, R20 ;  /* 0x000000100814723c */ /* 0x000fde0000001814 */
[----:B------:R-:W-:-:S04]  /*52c20*/  NOP ;  /* 0x0000000000007918 */ /* 0x000fc80000000000 */
[----:B------:R0:W-:Y:S04]  /*52c30*/  STL.64 [R1+0x490], R20 ;  /* 0x0004901401007387 */ /* 0x0001e80000100a00 */
[----:B------:R1:W-:Y:S04]  /*52c40*/  STL.64 [R1+0x498], R22 ;  /* 0x0004981601007387 */ /* 0x0003e80000100a00 */
[----:B0-----:R-:W4:Y:S04]  /*52c50*/  LDL.LU R20, [R1+0x240] ;  /* 0x0002400001147983 */ /* 0x001f280000300800 */
[----:B------:R-:W4:Y:S04]  /*52c60*/  LDL.LU R21, [R1+0x244] ;  /* 0x0002440001157983 */ /* 0x000f280000300800 */
[----:B-1----:R-:W5:Y:S04]  /*52c70*/  LDL.LU R22, [R1+0x248] ;  /* 0x0002480001167983 */ /* 0x002f680000300800 */
        /* <DEDUP_REMOVED lines=13> */
[C---:B--2---:R-:W-:Y:S03]  /*52d50*/  HMMA.16816.F32 R4, R8.reuse, R12, R4 ;  /* 0x0000000c0804723c */ /* 0x044fe60000001804 */
[----:B-----5:R-:W-:Y:S04]  /*52d60*/  STL.64 [R1+0x23b8], R22 ;  /* 0x0023b81601007387 */ /* 0x020fe80000100a00 */
[----:B----4-:R0:W-:Y:S04]  /*52d70*/  STL.64 [R1+0x23b0], R20 ;  /* 0x0023b01401007387 */ /* 0x0101e80000100a00 */
        /* <DEDUP_REMOVED lines=10> */
[----:B------:R0:W-:Y:S04]  /*52e20*/  STL.64 [R1+0x500], R4 ;  /* 0x0005000401007387 */ /* 0x0001e80000100a00 */
[----:B------:R1:W-:Y:S04]  /*52e30*/  STL.64 [R1+0x508], R6 ;  /* 0x0005080601007387 */ /* 0x0003e80000100a00 */
[----:B0-----:R-:W3:Y:S02]  /*52e40*/  LDL.LU.64 R4, [R1+0x23e8] ;  /* 0x0023e80001047983 */ /* 0x001ee40000300a00 */
[----:B---3--:R-:W-:Y:S02]  /*52e50*/  HMMA.16816.F32 R8, R8, R4, R24 ;  /* 0x000000040808723c */ /* 0x008fe40000001818 */
[----:B------:R-:W3:Y:S01]  /*52e60*/  LDL.LU.64 R24, [R1+0x23e0] ;  /* 0x0023e00001187983 */ /* 0x000ee20000300a00 */
[----:B------:R-:W-:Y:S01]  /*52e70*/  IMAD.MOV.U32 R14, RZ, RZ, R4 ;  /* 0x000000ffff0e7224 */ /* 0x000fe200078e0004 */
[----:B------:R-:W-:-:S15]  /*52e80*/  MOV R2, R5 ;  /* 0x0000000500027202 */ /* 0x000fde0000000f00 */
[----:B------:R0:W-:Y:S04]  /*52e90*/  STL.64 [R1+0x480], R8 ;  /* 0x0004800801007387 */ /* 0x0001e80000100a00 */
[----:B------:R4:W-:Y:S04]  /*52ea0*/  STL.64 [R1+0x488], R10 ;  /* 0x0004880a01007387 */ /* 0x0009e80000100a00 */
[----:B-1----:R-:W3:Y:S04]  /*52eb0*/  LDL.LU.64 R6, [R1+0x23d8] ;  /* 0x0023d80001067983 */ /* 0x002ee80000300a00 */
[----:B------:R-:W3:Y:S04]  /*52ec0*/  LDL.LU.64 R4, [R1+0x23d0] ;  /* 0x0023d00001047983 */ /* 0x000ee80000300a00 */
[----:B0-----:R-:W3:Y:S04]  /*52ed0*/  LDL.LU R8, [R1+0x270] ;  /* 0x0002700001087983 */ /* 0x001ee80000300800 */
[----:B------:R-:W3:Y:S04]  /*52ee0*/  LDL.LU R9, [R1+0x274] ;  /* 0x0002740001097983 */ /* 0x000ee80000300800 */
[----:B----4-:R-:W3:Y:S04]  /*52ef0*/  LDL.LU R10, [R1+0x278] ;  /* 0x00027800010a7983 */ /* 0x010ee80000300800 */
[----:B------:R-:W3:Y:S02]  /*52f00*/  LDL.LU R11, [R1+0x27c] ;  /* 0x00027c00010b7983 */ /* 0x000ee40000300800 */
[----:B---3--:R-:W-:-:S15]  /*52f10*/  HMMA.16816.F32 R8, R4, R24, R8 ;  /* 0x000000180408723c */ /* 0x008fde0000001808 */
[----:B------:R-:W-:-:S04]  /*52f20*/  NOP ;  /* 0x0000000000007918 */ /* 0x000fc80000000000 */
[----:B------:R-:W-:Y:S04]  /*52f30*/  STL.64 [R1+0x470], R8 ;  /* 0x0004700801007387 */ /* 0x000fe80000100a00 */
[----:B------:R-:W-:Y:S04]  /*52f40*/  STL.64 [R1+0x478], R10 ;  /* 0x0004780a01007387 */ /* 0x000fe80000100a00 */
[----:B------:R-:W0:Y:S01]  /*52f50*/  LDSM.16.M88.4 R8, [R3+UR7+0x6e000] ;  /* 0x06e000070308783b */ /* 0x000e220008000200 */
[----:B--2---:R-:W-:Y:S03]  /*52f60*/  HMMA.16816.F32 R20, R4, R16, R20 ;  /* 0x000000100414723c */ /* 0x004fe60000001814 */
[----:B0-----:R-:W-:Y:S04]  /*52f70*/  STL.64 [R1+0x2310], R10 ;  /* 0x0023100a01007387 */ /* 0x001fe80000100a00 */
[----:B------:R-:W-:-:S12]  /*52f80*/  STL.64 [R1+0x2308], R8 ;  /* 0x0023080801007387 */ /* 0x000fd80000100a00 */
[----:B------:R-:W-:Y:S04]  /*52f90*/  STL.64 [R1+0x4f0], R20 ;  /* 0x0004f01401007387 */ /* 0x000fe80000100a00 */
[----:B------:R0:W-:Y:S04]  /*52fa0*/  STL.64 [R1+0x4f8], R22 ;  /* 0x0004f81601007387 */ /* 0x0001e80000100a00 */
[----:B0-----:R-:W2:Y:S04]  /*52fb0*/  LDL.LU.64 R22, [R1+0x23c8] ;  /* 0x0023c80001167983 */ /* 0x001ea80000300a00 */
[----:B------:R-:W2:Y:S01]  /*52fc0*/  LDL.LU.64 R20, [R1+0x23c0] ;  /* 0x0023c00001147983 */ /* 0x000ea20000300a00 */
[----:B------:R-:W-:Y:S01]  /*52fd0*/  IMAD.MOV.U32 R8, RZ, RZ, R14 ;  /* 0x000000ffff087224 */ /* 0x000fe200078e000e */
        /* <DEDUP_REMOVED lines=10> */
[----:B------:R-:W3:Y:S02]  /*53080*/  LDL.LU.64 R12, [R1+0x23a0] ;  /* 0x0023a000010c7983 */ /* 0x000ee40000300a00 */
[----:B---3--:R-:W-:Y:S02]  /*53090*/  HMMA.16816.F32 R4, R4, R8, R12 ;  /* 0x000000080404723c */ /* 0x008fe4000000180c */
[----:B------:R-:W3:Y:S04]  /*530a0*/  LDL.LU.64 R14, [R1+0x2398] ;  /* 0x00239800010e7983 */ /* 0x000ee80000300a00 */
[----:B------:R-:W3:-:S13]  /*530b0*/  LDL.LU.64 R12, [R1+0x2390] ;  /* 0x00239000010c7983 */ /* 0x000eda0000300a00 */
[----:B------:R0:W-:Y:S04]  /*530c0*/  STL.64 [R1+0x4e0], R4 ;  /* 0x0004e00401007387 */ /* 0x0001e80000100a00 */
[----:B------:R1:W-:Y:S04]  /*530d0*/  STL.64 [R1+0x4e8], R6 ;  /* 0x0004e80601007387 */ /* 0x0003e80000100a00 */
[----:B0-----:R-:W3:Y:S04]  /*530e0*/  LDL.LU R4, [R1+0x250] ;  /* 0x0002500001047983 */ /* 0x001ee80000300800 */
[----:B------:R-:W3:Y:S04]  /*530f0*/  LDL.LU R5, [R1+0x254] ;  /* 0x0002540001057983 */ /* 0x000ee80000300800 */
[----:B-1----:R-:W3:Y:S04]  /*53100*/  LDL.LU R6, [R1+0x258] ;  /* 0x0002580001067983 */ /* 0x002ee80000300800 */
        /* <DEDUP_REMOVED lines=8> */
[----:B------:R-:W-:Y:S04]  /*53190*/  STL.64 [R1+0x22d0], R4 ;  /* 0x0022d00401007387 */ /* 0x000fe80000100a00 */
[----:B------:R-:W-:Y:S08]  /*531a0*/  STL [R1+0x17e4], R3 ;  /* 0x0017e40301007387 */ /* 0x000ff00000100800 */
[----:B------:R-:W-:Y:S04]  /*531b0*/  STL.64 [R1+0x570], R20 ;  /* 0x0005701401007387 */ /* 0x000fe80000100a00 */
[----:B------:R0:W-:Y:S04]  /*531c0*/  STL.64 [R1+0x578], R22 ;  /* 0x0005781601007387 */ /* 0x0001e80000100a00 */
[----:B0-----:R-:W2:Y:S04]  /*531d0*/  LDL.LU.64 R22, [R1+0x2388] ;  /* 0x0023880001167983 */ /* 0x001ea80000300a00 */
[----:B------:R-:W2:Y:S01]  /*531e0*/  LDL.LU.64 R20, [R1+0x2380] ;  /* 0x0023800001147983 */ /* 0x000ea20000300a00 */
[----:B------:R-:W-:Y:S01]  /*531f0*/  IMAD.MOV.U32 R4, RZ, RZ, R10 ;  /* 0x000000ffff047224 */ /* 0x000fe200078e000a */
[----:B------:R-:W-:-:S02]  /*53200*/  MOV R5, R2 ;  /* 0x0000000200057202 */ /* 0x000fc40000000f00 */
        /* <DEDUP_REMOVED lines=25> */
[----:B---3--:R-:W-:-:S15]  /*533a0*/  HMMA.16816.F32 R16, R20, R24, R16 ;  /* 0x000000181410723c */ /* 0x008fde0000001810 */
[----:B------:R-:W-:-:S04]  /*533b0*/  NOP ;  /* 0x0000000000007918 */ /* 0x000fc80000000000 */
[----:B------:R0:W-:Y:S04]  /*533c0*/  STL.64 [R1+0x550], R16 ;  /* 0x0005501001007387 */ /* 0x0001e80000100a00 */
[----:B------:R4:W-:Y:S04]  /*533d0*/  STL.64 [R1+0x558], R18 ;  /* 0x0005581201007387 */ /* 0x0009e80000100a00 */
[----:B0-----:R-:W4:Y:S02]  /*533e0*/  LDL.LU.64 R16, [R1+0x2358] ;  /* 0x0023580001107983 */ /* 0x001f240000300a00 */
[----:B----4-:R-:W-:Y:S02]  /*533f0*/  HMMA.16816.F32 R16, R20, R16, R4 ;  /* 0x000000101410723c */ /* 0x010fe40000001804 */
[----:B------:R-:W3:-:S15]  /*53400*/  LDL.LU.64 R4, [R1+0x2350] ;  /* 0x0023500001047983 */ /* 0x000ede0000300a00 */
[----:B------:R-:W-:Y:S02]  /*53410*/  NOP ;  /* 0x0000000000007918 */ /* 0x000fe40000000000 */
        /* <DEDUP_REMOVED lines=13> */
[----:B------:R-:W3:Y:S04]  /*534f0*/  LDL.LU R6, [R1+0x1b8] ;  /* 0x0001b80001067983 */ /* 0x000ee80000300800 */
[----:B------:R-:W3:Y:S02]  /*53500*/  LDL.LU R7, [R1+0x1bc] ;  /* 0x0001bc0001077983 */ /* 0x000ee40000300800 */
[----:B---3--:R-:W-:-:S15]  /*53510*/  HMMA.16816.F32 R8, R20, R8, R4 ;  /* 0x000000081408723c */ /* 0x008fde0000001804 */
[----:B------:R-:W-:-:S04]  /*53520*/  NOP ;  /* 0x0000000000007918 */ /* 0x000fc80000000000 */
[----:B------:R0:W-:Y:S01]  /*53530*/  STL [R1+0x540], R8 ;  /* 0x0005400801007387 */ /* 0x0001e20000100800 */
[----:B------:R-:W-:Y:S01]  /*53540*/  IMAD.MOV.U32 R2, RZ, RZ, R9 ;  /* 0x000000ffff027224 */ /* 0x000fe200078e0009 */
[----:B------:R-:W-:Y:S01]  /*53550*/  MOV R29, R10 ;  /* 0x0000000a001d7202 */ /* 0x000fe20000000f00 */
[----:B------:R-:W-:Y:S01]  /*53560*/  IMAD.MOV.U32 R3, RZ, RZ, R11 ;  /* 0x000000ffff037224 */ /* 0x000fe200078e000b */
[----:B0-----:R-:W3:Y:S04]  /*53570*/  LDL.LU R8, [R1+0x190] ;  /* 0x0001900001087983 */ /* 0x001ee80000300800 */
[----:B------:R-:W3:Y:S04]  /*53580*/  LDL.LU R9, [R1+0x194] ;  /* 0x0001940001097983 */ /* 0x000ee80000300800 */
[----:B------:R-:W4:Y:S04]  /*53590*/  LDL.LU R10, [R1+0x198] ;  /* 0x00019800010a7983 */ /* 0x000f280000300800 */
[----:B------:R-:W4:Y:S01]  /*535a0*/  LDL.LU R11, [R1+0x19c] ;  /* 0x00019c00010b7983 */ /* 0x000f220000300800 */
[----:B--2---:R-:W-:Y:S03]  /*535b0*/  HMMA.16816.F32 R12, R16, R24, R12 ;  /* 0x00000018100c723c */ /* 0x004fe6000000180c */
[----:B------:R-:W2:Y:S04]  /*535c0*/  LDL.LU R4, [R1+0x200] ;  /* 0x0002000001047983 */ /* 0x000ea80000300800 */
[----:B------:R-:W2:Y:S04]  /*535d0*/  LDL.LU R5, [R1+0x204] ;  /* 0x0002040001057983 */ /* 0x000ea80000300800 */
[----:B------:R-:W2:Y:S04]  /*535e0*/  LDL.LU R6, [R1+0x208] ;  /* 0x0002080001067983 */ /* 0x000ea80000300800 */
[----:B------:R-:W2:Y:S04]  /*535f0*/  LDL.LU R7, [R1+0x20c] ;  /* 0x00020c0001077983 */ /* 0x000ea80000300800 */
[----:B----4-:R-:W-:Y:S04]  /*53600*/  STL.64 [R1+0x2320], R10 ;  /* 0x0023200a01007387 */ /* 0x010fe80000100a00 */
[----:B---3--:R0:W-:Y:S04]  /*53610*/  STL.64 [R1+0x2318], R8 ;  /* 0x0023180801007387 */ /* 0x0081e80000100a00 */
[----:B0-----:R-:W3:Y:S04]  /*53620*/  LDL.LU R8, [R1+0x1f0] ;  /* 0x0001f00001087983 */ /* 0x001ee80000300800 */
[----:B------:R-:W3:Y:S04]  /*53630*/  LDL.LU R9, [R1+0x1f4] ;  /* 0x0001f40001097983 */ /* 0x000ee80000300800 */
[----:B------:R-:W3:Y:S04]  /*53640*/  LDL.LU R10, [R1+0x1f8] ;  /* 0x0001f800010a7983 */ /* 0x000ee80000300800 */
[----:B------:R-:W4:Y:S04]  /*53650*/  LDL.LU.64 R20, [R1+0x50] ;  /* 0x0000500001147983 */ /* 0x000f280000300a00 */
[----:B------:R-:W5:Y:S01]  /*53660*/  LDL.64 R22, [R1+0x58] ;  /* 0x0000580001167983 */ /* 0x000f620000100a00 */
[----:B------:R-:W-:-:S03]  /*53670*/  MOV R11, R0 ;  /* 0x00000000000b7202 */ /* 0x000fc60000000f00 */
[----:B------:R-:W-:Y:S04]  /*53680*/  STL [R1+0x2000], R3 ;  /* 0x0020000301007387 */ /* 0x000fe80000100800 */
[----:B------:R-:W-:Y:S01]  /*53690*/  STL [R1+0x1ffc], R29 ;  /* 0x001ffc1d01007387 */ /* 0x000fe20000100800 */
[----:B------:R-:W-:-:S03]  /*536a0*/  LOP3.LUT R0, R28, 0x60, RZ, 0x3c, !PT ;  /* 0x000000601c007812 */ /* 0x000fc600078e3cff */
[----:B------:R-:W-:Y:S04]  /*536b0*/  STL [R1+0x1ff8], R2 ;  /* 0x001ff80201007387 */ /* 0x000fe80000100800 */
[----:B------:R-:W-:Y:S04]  /*536c0*/  STL [R1+0x2004], R28 ;  /* 0x0020041c01007387 */ /* 0x000fe80000100800 */
[----:B------:R-:W-:Y:S04]  /*536d0*/  STL.64 [R1+0x590], R12 ;  /* 0x0005900c01007387 */ /* 0x000fe80000100a00 */
[----:B------:R-:W-:Y:S04]  /*536e0*/  STL.64 [R1+0x598], R14 ;  /* 0x0005980e01007387 */ /* 0x000fe80000100a00 */
[----:B------:R-:W0:Y:S04]  /*536f0*/  LDSM.16.M88.4 R12, [R0+UR7+0x60000] ;  /* 0x06000007000c783b */ /* 0x000e280008000200 */
        /* <DEDUP_REMOVED lines=14> */
[----:B0-----:R-:W2:Y:S02]  /*537e0*/  LDL.LU.64 R12, [R1+0x30] ;  /* 0x00003000010c7983 */ /* 0x001ea40000300a00 */
[----:B--2---:R-:W-:-:S15]  /*537f0*/  HMMA.16816.F32 R4, R16, R12, R4 ;  /* 0x0000000c1004723c */ /* 0x004fde0000001804 */
[----:B------:R-:W-:-:S04]  /*53800*/  NOP ;  /* 0x0000000000007918 */ /* 0x000fc80000000000 */
[----:B------:R0:W-:Y:S04]  /*53810*/  STL.64 [R1+0x600], R4 ;  /* 0x0006000401007387 */ /* 0x0001e80000100a00 */
[----:B------:R-:W-:Y:S04]  /*53820*/  STL.64 [R1+0x608], R6 ;  /* 0x0006080601007387 */ /* 0x000fe80000100a00 */
[----:B0-----:R-:W3:Y:S02]  /*53830*/  LDL.LU.64 R4, [R1+0x2328] ;  /* 0x0023280001047983 */ /* 0x001ee40000300a00 */
[----:B---3--:R-:W-:-:S15]  /*53840*/  HMMA.16816.F32 R8, R16, R4, R8 ;  /* 0x000000041008723c */ /* 0x008fde0000001808 */
[----:B------:R-:W-:-:S04]  /*53850*/  NOP ;  /* 0x0000000000007918 */ /* 0x000fc80000000000 */
[----:B------:R-:W-:Y:S04]  /*53860*/  STL.64 [R1+0x610], R8 ;  /* 0x0006100801007387 */ /* 0x000fe80000100a00 */
[----:B------:R0:W-:Y:S04]  /*53870*/  STL.64 [R1+0x618], R10 ;  /* 0x0006180a01007387 */ /* 0x0001e80000100a00 */
[----:B0-----:R-:W4:Y:S04]  /*53880*/  LDL.LU.64 R10, [R1+0x2320] ;  /* 0x00232000010a7983 */ /* 0x001f280000300a00 */
[----:B------:R-:W4:Y:S04]  /*53890*/  LDL.LU.64 R8, [R1+0x2318] ;  /* 0x0023180001087983 */ /* 0x000f280000300a00 */
        /* <DEDUP_REMOVED lines=10> */
[----:B0-----:R-:W3:Y:S04]  /*53940*/  LDL.LU R16, [R1+0x180] ;  /* 0x0001800001107983 */ /* 0x001ee80000300800 */
[----:B------:R-:W3:Y:S04]  /*53950*/  LDL.LU R17, [R1+0x184] ;  /* 0x0001840001117983 */ /* 0x000ee80000300800 */
[----:B-1----:R-:W3:Y:S04]  /*53960*/  LDL.LU R18, [R1+0x188] ;  /* 0x0001880001127983 */ /* 0x002ee80000300800 */
[----:B------:R-:W3:Y:S01]  /*53970*/  LDL.LU R19, [R1+0x18c] ;  /* 0x00018c0001137983 */ /* 0x000ee20000300800 */
[----:B------:R-:W-:Y:S01]  /*53980*/  IMAD.MOV.U32 R3, RZ, RZ, R12 ;  /* 0x000000ffff037224 */ /* 0x000fe200078e000c */
[----:B------:R-:W-:Y:S01]  /*53990*/  MOV R2, R13 ;  /* 0x0000000d00027202 */ /* 0x000fe20000000f00 */
[----:B---3--:R-:W-:-:S15]  /*539a0*/  HMMA.16816.F32 R16, R8, R24, R16 ;  /* 0x000000180810723c */ /* 0x008fde0000001810 */
[----:B------:R-:W-:-:S04]  /*539b0*/  NOP ;  /* 0x0000000000007918 */ /* 0x000fc80000000000 */
[----:B------:R-:W-:Y:S04]  /*539c0*/  STL.64 [R1+0x5e0], R16 ;  /* 0x0005e01001007387 */ /* 0x000fe80000100a00 */
[----:B------:R-:W-:Y:S04]  /*539d0*/  STL.64 [R1+0x5e8], R18 ;  /* 0x0005e81201007387 */ /* 0x000fe80000100a00 */
[----:B------:R-:W0:Y:S01]  /*539e0*/  LDSM.16.M88.4 R16, [R0+UR7+0x61000] ;  /* 0x061000070010783b */ /* 0x000e220008000200 */
[C---:B--2---:R-:W-:Y:S03]  /*539f0*/  HMMA.16816.F32 R4, R8.reuse, R12, R4 ;  /* 0x0000000c0804723c */ /* 0x044fe60000001804 */
[----:B0-----:R-:W-:Y:S04]  /*53a00*/  STL.64 [R1+0x2258], R18 ;  /* 0x0022581201007387 */ /* 0x001fe80000100a00 */
[----:B------:R0:W-:Y:S04]  /*53a10*/  STL.64 [R1+0x2250], R16 ;  /* 0x0022501001007387 */ /* 0x0001e80000100a00 */
[----:B0-----:R-:W2:Y:S04]  /*53a20*/  LDL.LU R16, [R1+0x170] ;  /* 0x0001700001107983 */ /* 0x001ea80000300800 */
[----:B------:R-:W2:Y:S04]  /*53a30*/  LDL.LU R17, [R1+0x174] ;  /* 0x0001740001117983 */ /* 0x000ea80000300800 */
[----:B------:R-:W2:Y:S04]  /*53a40*/  LDL.LU R18, [R1+0x178] ;  /* 0x0001780001127983 */ /* 0x000ea80000300800 */
[----:B------:R-:W2:Y:S04]  /*53a50*/  LDL.LU R19, [R1+0x17c] ;  /* 0x00017c0001137983 */ /* 0x000ea80000300800 */
[----:B------:R0:W-:Y:S04]  /*53a60*/  STL.64 [R1+0x5d0], R4 ;  /* 0x0005d00401007387 */ /* 0x0001e80000100a00 */
[----:B------:R1:W-:Y:S04]  /*53a70*/  STL.64 [R1+0x5d8], R6 ;  /* 0x0005d80601007387 */ /* 0x0003e80000100a00 */
[----:B0-----:R-:W1:Y:S04]  /*53a80*/  LDL.LU.64 R4, [R1+0x2300] ;  /* 0x0023000001047983 */ /* 0x001e680000300a00 */
[----:B------:R-:W1:Y:S04]  /*53a90*/  LDL.LU.64 R14, [R1+0x22f8] ;  /* 0x0022f800010e7983 */ /* 0x000e680000300a00 */
[----:B------:R-:W1:Y:S02]  /*53aa0*/  LDL.LU.64 R12, [R1+0x22f0] ;  /* 0x0022f000010c7983 */ /* 0x000e640000300a00 */
[----:B-1----:R-:W-:Y:S02]  /*53ab0*/  HMMA.16816.F32 R4, R8, R4, R12 ;  /* 0x000000040804723c */ /* 0x002fe4000000180c */
[----:B------:R-:W3:Y:S04]  /*53ac0*/  LDL.LU.64 R14, [R1+0x22e8] ;  /* 0x0022e800010e7983 */ /* 0x000ee80000300a00 */
[----:B------:R-:W3:-:S13]  /*53ad0*/  LDL.LU.64 R12, [R1+0x22e0] ;  /* 0x0022e000010c7983 */ /* 0x000eda0000300a00 */
[----:B------:R-:W-:Y:S04]  /*53ae0*/  STL.64 [R1+0x620], R4 ;  /* 0x0006200401007387 */ /* 0x000fe80000100a00 */
[----:B------:R0:W-:Y:S04]  /*53af0*/  STL.64 [R1+0x628], R6 ;  /* 0x0006280601007387 */ /* 0x0001e80000100a00 */
[----:B0-----:R-:W3:Y:S04]  /*53b00*/  LDL.LU.64 R6, [R1+0x22d8] ;  /* 0x0022d80001067983 */ /* 0x001ee80000300a00 */
[----:B------:R-:W3:Y:S01]  /*53b10*/  LDL.LU.64 R4, [R1+0x22d0] ;  /* 0x0022d00001047983 */ /* 0x000ee20000300a00 */
[----:B--2---:R-:W-:Y:S03]  /*53b20*/  HMMA.16816.F32 R8, R8, R20, R16 ;  /* 0x000000140808723c */ /* 0x004fe60000001810 */
[----:B-----5:R-:W-:Y:S04]  /*53b30*/  STL.64 [R1+0x22a8], R22 ;  /* 0x0022a81601007387 */ /* 0x020fe80000100a00 */
[----:B------:R-:W-:-:S12]  /*53b40*/  STL.64 [R1+0x22a0], R20 ;  /* 0x0022a01401007387 */ /* 0x000fd80000100a00 */
[----:B------:R-:W-:Y:S04]  /*53b50*/  STL.64 [R1+0x580], R8 ;  /* 0x0005800801007387 */ /* 0x000fe80000100a00 */
[----:B------:R3:W-:Y:S02]  /*53b60*/  STL.64 [R1+0x588], R10 ;  /* 0x0005880a01007387 */ /* 0x0007e40000100a00 */
[----:B---3--:R-:W-:Y:S02]  /*53b70*/  HMMA.16816.F32 R8, R4, R24, R12 ;  /* 0x000000180408723c */ /* 0x008fe4000000180c */
[----:B------:R-:W2:-:S15]  /*53b80*/  LDL.LU R24, [R1+0xd0] ;  /* 0x0000d00001187983 */ /* 0x000e9e0000300800 */
[----:B------:R-:W-:Y:S02]  /*53b90*/  NOP ;  /* 0x0000000000007918 */ /* 0x000fe40000000000 */
[----:B------:R-:W-:Y:S04]  /*53ba0*/  STL.64 [R1+0x530], R8 ;  /* 0x0005300801007387 */ /* 0x000fe80000100a00 */
[----:B------:R-:W-:Y:S04]  /*53bb0*/  STL.64 [R1+0x538], R10 ;  /* 0x0005380a01007387 */ /* 0x000fe80000100a00 */
[----:B------:R-:W2:Y:S04]  /*53bc0*/  LDL.LU R25, [R1+0xd4] ;  /* 0x0000d40001197983 */ /* 0x000ea80000300800 */
[----:B------:R-:W3:Y:S04]  /*53bd0*/  LDL.LU R26, [R1+0xd8] ;  /* 0x0000d800011a7983 */ /* 0x000ee80000300800 */
[----:B------:R-:W3:Y:S04]  /*53be0*/  LDL.LU R27, [R1+0xdc] ;  /* 0x0000dc00011b7983 */ /* 0x000ee80000300800 */
[----:B------:R-:W4:Y:S04]  /*53bf0*/  LDL.LU R16, [R1+0x60] ;  /* 0x0000600001107983 */ /* 0x000f280000300800 */
[----:B------:R-:W4:Y:S04]  /*53c00*/  LDL.LU R17, [R1+0x64] ;  /* 0x0000640001117983 */ /* 0x000f280000300800 */
[----:B------:R-:W5:Y:S04]  /*53c10*/  LDL.LU R18, [R1+0x68] ;  /* 0x0000680001127983 */ /* 0x000f680000300800 */
[----:B------:R-:W5:Y:S04]  /*53c20*/  LDL.LU R19, [R1+0x6c] ;  /* 0x00006c0001137983 */ /* 0x000f680000300800 */
[----:B------:R-:W0:Y:S04]  /*53c30*/  LDSM.16.M88.4 R8, [R0+UR7+0x62000] ;  /* 0x062000070008783b */ /* 0x000e280008000200 */
[----:B-----5:R-:W-:Y:S04]  /*53c40*/  STL.64 [R1+0x2268], R18 ;  /* 0x0022681201007387 */ /* 0x020fe80000100a00 */
[----:B----4-:R1:W-:Y:S04]  /*53c50*/  STL.64 [R1+0x2260], R16 ;  /* 0x0022601001007387 */ /* 0x0103e80000100a00 */
[----:B-1----:R-:W4:Y:S04]  /*53c60*/  LDL.LU R16, [R1+0x110] ;  /* 0x0001100001107983 */ /* 0x002f280000300800 */
[----:B------:R-:W4:Y:S04]  /*53c70*/  LDL.LU R17, [R1+0x114] ;  /* 0x0001140001117983 */ /* 0x000f280000300800 */
[----:B------:R-:W5:Y:S04]  /*53c80*/  LDL.LU R18, [R1+0x118] ;  /* 0x0001180001127983 */ /* 0x000f680000300800 */
        /* <DEDUP_REMOVED lines=27> */
[----:B------:R-:W4:Y:S04]  /*53e40*/  LDL.LU R18, [R1+0x138] ;  /* 0x0001380001127983 */ /* 0x000f280000300800 */
[----:B------:R-:W4:Y:S04]  /*53e50*/  LDL.LU R19, [R1+0x13c] ;  /* 0x00013c0001137983 */ /* 0x000f280000300800 */
[----:B---3--:R-:W-:Y:S04]  /*53e60*/  STL.64 [R1+0x2210], R26 ;  /* 0x0022101a01007387 */ /* 0x008fe80000100a00 */
[----:B------:R1:W-:Y:S04]  /*53e70*/  STL.64 [R1+0x2208], R24 ;  /* 0x0022081801007387 */ /* 0x0003e80000100a00 */
[----:B-1----:R-:W3:Y:S04]  /*53e80*/  LDL.LU R24, [R1+0x10] ;  /* 0x0000100001187983 */ /* 0x002ee80000300800 */
[----:B------:R-:W3:Y:S04]  /*53e90*/  LDL.LU R25, [R1+0x14] ;  /* 0x0000140001197983 */ /* 0x000ee80000300800 */
[----:B------:R-:W5:Y:S04]  /*53ea0*/  LDL.LU R26, [R1+0x18] ;  /* 0x00001800011a7983 */ /* 0x000f680000300800 */
[----:B------:R-:W5:Y:S04]  /*53eb0*/  LDL.LU R27, [R1+0x1c] ;  /* 0x00001c00011b7983 */ /* 0x000f680000300800 */
[----:B-----5:R-:W-:Y:S04]  /*53ec0*/  STL.64 [R1+0x2220], R26 ;  /* 0x0022201a01007387 */ /* 0x020fe80000100a00 */
[----:B---3--:R1:W-:Y:S04]  /*53ed0*/  STL.64 [R1+0x2218], R24 ;  /* 0x0022181801007387 */ /* 0x0083e80000100a00 */
[----:B-1----:R-:W3:Y:S04]  /*53ee0*/  LDL.LU.64 R24, [R1+0x20] ;  /* 0x0000200001187983 */ /* 0x002ee80000300a00 */
[----:B------:R-:W5:Y:S04]  /*53ef0*/  LDL.64 R26, [R1+0x28] ;  /* 0x00002800011a7983 */ /* 0x000f680000100a00 */
[----:B0-----:R-:W-:Y:S04]  /*53f00*/  STL.64 [R1+0x2230], R10 ;  /* 0x0022300a01007387 */ /* 0x001fe80000100a00 */
[----:B------:R0:W-:Y:S04]  /*53f10*/  STL.64 [R1+0x2228], R8 ;  /* 0x0022280801007387 */ /* 0x0001e80000100a00 */
[----:B0-----:R-:W3:Y:S04]  /*53f20*/  LDL.LU R8, [R1+0xf0] ;  /* 0x0000f00001087983 */ /* 0x001ee80000300800 */
[----:B------:R-:W3:Y:S04]  /*53f30*/  LDL.LU R9, [R1+0xf4] ;  /* 0x0000f40001097983 */ /* 0x000ee80000300800 */
[----:B------:R-:W3:Y:S04]  /*53f40*/  LDL.LU R10, [R1+0xf8] ;  /* 0x0000f800010a7983 */ /* 0x000ee80000300800 */
[----:B------:R-:W3:Y:S01]  /*53f50*/  LDL.LU R11, [R1+0xfc] ;  /* 0x0000fc00010b7983 */ /* 0x000ee20000300800 */
[----:B------:R-:W-:Y:S01]  /*53f60*/  IMAD.MOV.U32 R12, RZ, RZ, R3 ;  /* 0x000000ffff0c7224 */ /* 0x000fe200078e0003 */
[----:B------:R-:W-:-:S07]  /*53f70*/  MOV R13, R2 ;  /* 0x00000002000d7202 */ /* 0x000fce0000000f00 */
[C---:B--2---:R-:W-:Y:S01]  /*53f80*/  HMMA.16816.F32 R12, R4.reuse, R12, R20 ;  /* 0x0000000c040c723c */ /* 0x044fe20000001814 */
[----:B---3--:R0:W-:Y:S04]  /*53f90*/  STL.64 [R1+0x2240], R10 ;  /* 0x0022400a01007387 */ /* 0x0081e80000100a00 */
[----:B------:R-:W-:Y:S04]  /*53fa0*/  STL.64 [R1+0x2238], R8 ;  /* 0x0022380801007387 */ /* 0x000fe80000100a00 */
[----:B0-----:R-:W4:Y:S04]  /*53fb0*/  LDL.64 R10, [R1+0x48] ;  /* 0x00004800010a7983 */ /* 0x001f280000100a00 */
[----:B------:R-:W2:Y:S04]  /*53fc0*/  LDL.LU.64 R22, [R1+0x22c8] ;  /* 0x0022c80001167983 */ /* 0x000ea80000300a00 */
[----:B------:R-:W2:Y:S04]  /*53fd0*/  LDL.LU.64 R20, [R1+0x22c0] ;  /* 0x0022c00001147983 */ /* 0x000ea80000300a00 */
[----:B------:R-:W-:Y:S04]  /*53fe0*/  STL.64 [R1+0x510], R12 ;  /* 0x0005100c01007387 */ /* 0x000fe80000100a00 */
[----:B------:R0:W-:Y:S04]  /*53ff0*/  STL.64 [R1+0x518], R14 ;  /* 0x0005180e01007387 */ /* 0x0001e80000100a00 */
[----:B0-----:R-:W3:Y:S04]  /*54000*/  LDL.LU.64 R14, [R1+0x22b8] ;  /* 0x0022b800010e7983 */ /* 0x001ee80000300a00 */
[----:B------:R-:W3:Y:S01]  /*54010*/  LDL.LU.64 R12, [R1+0x22b0] ;  /* 0x0022b000010c7983 */ /* 0x000ee20000300a00 */
[----:B--2---:R-:W-:-:S15]  /*54020*/  HMMA.16816.F32 R20, R4, R24, R20 ;  /* 0x000000180414723c */ /* 0x004fde0000001814 */
[----:B------:R-:W-:-:S04]  /*54030*/  NOP ;  /* 0x0000000000007918 */ /* 0x000fc80000000000 */
[----:B------:R-:W-:Y:S04]  /*54040*/  STL.64 [R1+0x4d0], R20 ;  /* 0x0004d01401007387 */ /* 0x000fe80000100a00 */
[----:B------:R0:W-:Y:S04]  /*54050*/  STL.64 [R1+0x4d8], R22 ;  /* 0x0004d81601007387 */ /* 0x0001e80000100a00 */
[----:B0-----:R-:W2:Y:S04]  /*54060*/  LDL.LU.64 R22, [R1+0x22a8] ;  /* 0x0022a80001167983 */ /* 0x001ea80000300a00 */
[----:B------:R-:W3:Y:S02]  /*54070*/  LDL.LU.64 R20, [R1+0x22a0] ;  /* 0x0022a00001147983 */ /* 0x000ee40000300a00 */
[----:B---3--:R-:W-:Y:S02]  /*54080*/  HMMA.16816.F32 R4, R4, R20, R12 ;  /* 0x000000140404723c */ /* 0x008fe4000000180c */
[----:B------:R-:W4:Y:S04]  /*54090*/  LDL.LU.64 R14, [R1+0x2298] ;  /* 0x00229800010e7983 */ /* 0x000f280000300a00 */
[----:B------:R-:W4:-:S13]  /*540a0*/  LDL.LU.64 R12, [R1+0x2290] ;  /* 0x00229000010c7983 */ /* 0x000f1a0000300a00 */
[----:B------:R-:W-:Y:S04]  /*540b0*/  STL.64 [R1+0x460], R4 ;  /* 0x0004600401007387 */ /* 0x000fe80000100a00 */
[----:B------:R-:W-:Y:S04]  /*540c0*/  STL.64 [R1+0x468], R6 ;  /* 0x0004680601007387 */ /* 0x000fe80000100a00 */
[----:B------:R-:W0:Y:S04]  /*540d0*/  LDSM.16.M88.4 R4, [R0+UR7+0x63000] ;  /* 0x063000070004783b */ /* 0x000e280008000200 */
[----:B0-----:R0:W-:Y:S04]  /*540e0*/  STL.64 [R1+0x21d8], R6 ;  /* 0x0021d80601007387 */ /* 0x0011e80000100a00 */
[----:B------:R-:W-:Y:S04]  /*540f0*/  STL.64 [R1+0x21d0], R4 ;  /* 0x0021d00401007387 */ /* 0x000fe80000100a00 */
[----:B0-----:R-:W3:Y:S01]  /*54100*/  LDL.64 R6, [R1+0x38] ;  /* 0x0000380001067983 */ /* 0x001ee20000100a00 */
[----:B----4-:R-:W-:-:S15]  /*54110*/  HMMA.16816.F32 R16, R12, R10, R16 ;  /* 0x0000000a0c10723c */ /* 0x010fde0000001810 */
[----:B------:R-:W-:-:S04]  /*54120*/  NOP ;  /* 0x0000000000007918 */ /* 0x000fc80000000000 */
        /* <DEDUP_REMOVED lines=8> */
[----:B0-----:R-:W5:Y:S04]  /*541b0*/  LDL.LU.64 R18, [R1+0x2278] ;  /* 0x0022780001127983 */ /* 0x001f680000300a00 */
[----:B------:R-:W5:Y:S04]  /*541c0*/  LDL.LU.64 R16, [R1+0x2270] ;  /* 0x0022700001107983 */ /* 0x000f680000300a00 */
[----:B------:R0:W-:Y:S04]  /*541d0*/  STL.64 [R1+0x2248], R6 ;  /* 0x0022480601007387 */ /* 0x0001e80000100a00 */
[----:B------:R-:W3:Y:S04]  /*541e0*/  LDL.LU R4, [R1+0x100] ;  /* 0x0001000001047983 */ /* 0x000ee80000300800 */
[----:B------:R-:W3:Y:S04]  /*541f0*/  LDL.LU R5, [R1+0x104] ;  /* 0x0001040001057983 */ /* 0x000ee80000300800 */
[----:B0-----:R-:W3:Y:S04]  /*54200*/  LDL.LU R6, [R1+0x108] ;  /* 0x0001080001067983 */ /* 0x001ee80000300800 */
[----:B------:R-:W3:Y:S01]  /*54210*/  LDL.LU R7, [R1+0x10c] ;  /* 0x00010c0001077983 */ /* 0x000ee20000300800 */
[----:B-----5:R-:W-:-:S15]  /*54220*/  HMMA.16816.F32 R16, R12, R26, R16 ;  /* 0x0000001a0c10723c */ /* 0x020fde0000001810 */
[----:B------:R-:W-:-:S04]  /*54230*/  NOP ;  /* 0x0000000000007918 */ /* 0x000fc80000000000 */
[----:B------:R-:W-:Y:S04]  /*54240*/  STL.64 [R1+0x400], R16 ;  /* 0x0004001001007387 */ /* 0x000fe80000100a00 */
[----:B------:R0:W-:Y:S04]  /*54250*/  STL.64 [R1+0x408], R18 ;  /* 0x0004081201007387 */ /* 0x0001e80000100a00 */
[----:B0-----:R-:W2:Y:S04]  /*54260*/  LDL.LU.64 R18, [R1+0x2268] ;  /* 0x0022680001127983 */ /* 0x001ea80000300a00 */
[----:B------:R-:W2:Y:S02]  /*54270*/  LDL.LU.64 R16, [R1+0x2260] ;  /* 0x0022600001107983 */ /* 0x000ea40000300a00 */
[----:B--2---:R-:W-:Y:S02]  /*54280*/  HMMA.16816.F32 R12, R12, R22, R16 ;  /* 0x000000160c0c723c */ /* 0x004fe40000001810 */
[----:B------:R-:W3:Y:S04]  /*54290*/  LDL.LU.64 R18, [R1+0x2258] ;  /* 0x0022580001127983 */ /* 0x000ee80000300a00 */
[----:B------:R-:W3:-:S13]  /*542a0*/  LDL.LU.64 R16, [R1+0x2250] ;  /* 0x0022500001107983 */ /* 0x000eda0000300a00 */
[----:B------:R-:W-:Y:S04]  /*542b0*/  STL.64 [R1+0x3c0], R12 ;  /* 0x0003c00c01007387 */ /* 0x000fe80000100a00 */
[----:B------:R-:W-:Y:S04]  /*542c0*/  STL.64 [R1+0x3c8], R14 ;  /* 0x0003c80e01007387 */ /* 0x000fe80000100a00 */
[----:B------:R-:W0:Y:S01]  /*542d0*/  LDSM.16.M88.4 R12, [R0+UR7+0x64000] ;  /* 0x06400007000c783b */ /* 0x000e220008000200 */
[----:B------:R-:W-:Y:S01]  /*542e0*/  IMAD.MOV.U32 R3, RZ, RZ, R10 ;  /* 0x000000ffff037224 */ /* 0x000fe200078e000a */
[----:B------:R-:W-:-:S02]  /*542f0*/  MOV R2, R11 ;  /* 0x0000000b00027202 */ /* 0x000fc40000000f00 */
[----:B0-----:R-:W-:Y:S04]  /*54300*/  STL.64 [R1+0x21a8], R14 ;  /* 0x0021a80e01007387 */ /* 0x001fe80000100a00 */
        /* <DEDUP_REMOVED lines=9> */
[----:B0-----:R-:W3:Y:S04]  /*543a0*/  LDL.LU.64 R6, [R1+0x2248] ;  /* 0x0022480001067983 */ /* 0x001ee80000300a00 */
[----:B------:R-:W3:Y:S04]  /*543b0*/  LDL.LU.64 R10, [R1+0x2240] ;  /* 0x00224000010a7983 */ /* 0x000ee80000300a00 */
[----:B------:R-:W3:Y:S01]  /*543c0*/  LDL.LU.64 R8, [R1+0x2238] ;  /* 0x0022380001087983 */ /* 0x000ee20000300a00 */
[C---:B--2---:R-:W-:Y:S08]  /*543d0*/  HMMA.16816.F32 R12, R16.reuse, R26, R12 ;  /* 0x0000001a100c723c */ /* 0x044ff0000000180c */
[----:B---3--:R-:W-:-:S15]  /*543e0*/  HMMA.16816.F32 R8, R16, R6, R8 ;  /* 0x000000061008723c */ /* 0x008fde0000001808 */
[----:B------:R-:W-:-:S04]  /*543f0*/  NOP ;  /* 0x0000000000007918 */ /* 0x000fc80000000000 */
[----:B------:R-:W-:Y:S04]  /*54400*/  STL.64 [R1+0x390], R8 ;  /* 0x0003900801007387 */ /* 0x000fe80000100a00 */
[----:B------:R0:W-:Y:S04]  /*54410*/  STL.64 [R1+0x398], R10 ;  /* 0x0003980a01007387 */ /* 0x0001e80000100a00 */
[----:B0-----:R-:W2:Y:S04]  /*54420*/  LDL.LU.64 R10, [R1+0x2230] ;  /* 0x00223000010a7983 */ /* 0x001ea80000300a00 */
[----:B------:R-:W2:Y:S04]  /*54430*/  LDL.LU.64 R8, [R1+0x2228] ;  /* 0x0022280001087983 */ /* 0x000ea80000300a00 */
[----:B------:R0:W-:Y:S04]  /*54440*/  STL.64 [R1+0x380], R12 ;  /* 0x0003800c01007387 */ /* 0x0001e80000100a00 */
[----:B------:R-:W-:Y:S01]  /*54450*/  STL.64 [R1+0x388], R14 ;  /* 0x0003880e01007387 */ /* 0x000fe20000100a00 */
[----:B0-----:R-:W-:Y:S01]  /*54460*/  IMAD.MOV.U32 R13, RZ, RZ, R26 ;  /* 0x000000ffff0d7224 */ /* 0x001fe200078e001a */
[----:B------:R-:W-:-:S02]  /*54470*/  MOV R12, R27 ;  /* 0x0000001b000c7202 */ /* 0x000fc40000000f00 */
[----:B------:R-:W3:Y:S04]  /*54480*/  LDL.LU.64 R26, [R1+0x2220] ;  /* 0x00222000011a7983 */ /* 0x000ee80000300a00 */
[----:B------:R-:W3:Y:S02]  /*54490*/  LDL.LU.64 R24, [R1+0x2218] ;  /* 0x0022180001187983 */ /* 0x000ee40000300a00 */
[----:B---3--:R-:W-:Y:S02]  /*544a0*/  HMMA.16816.F32 R16, R16, R22, R24 ;  /* 0x000000161010723c */ /* 0x008fe40000001818 */
[----:B------:R-:W2:Y:S04]  /*544b0*/  LDL.LU.64 R26, [R1+0x2210] ;  /* 0x00221000011a7983 */ /* 0x000ea80000300a00 */
[----:B------:R-:W2:Y:S04]  /*544c0*/  LDL.LU.64 R24, [R1+0x2208] ;  /* 0x0022080001187983 */ /* 0x000ea80000300a00 */
[----:B------:R0:W-:Y:S04]  /*544d0*/  STL.64 [R1+0x21e0], R22 ;  /* 0x0021e01601007387 */ /* 0x0001e80000100a00 */
[----:B------:R-:W3:Y:S05]  /*544e0*/  LDL.LU R20, [R1+0xc0] ;  /* 0x0000c00001147983 */ /* 0x000eea0000300800 */
[----:B------:R-:W-:Y:S04]  /*544f0*/  STL.64 [R1+0x370], R16 ;  /* 0x0003701001007387 */ /* 0x000fe80000100a00 */
[----:B------:R-:W-:Y:S04]  /*54500*/  STL.64 [R1+0x378], R18 ;  /* 0x0003781201007387 */ /* 0x000fe80000100a00 */
[----:B------:R-:W3:Y:S04]  /*54510*/  LDL.LU R21, [R1+0xc4] ;  /* 0x0000c40001157983 */ /* 0x000ee80000300800 */
[----:B0-----:R-:W3:Y:S04]  /*54520*/  LDL.LU R22, [R1+0xc8] ;  /* 0x0000c80001167983 */ /* 0x001ee80000300800 */
[----:B------:R-:W3:Y:S04]  /*54530*/  LDL.LU R23, [R1+0xcc] ;  /* 0x0000cc0001177983 */ /* 0x000ee80000300800 */
[----:B------:R-:W0:Y:S04]  /*54540*/  LDSM.16.M88.4 R16, [R0+UR7+0x65000] ;  /* 0x065000070010783b */ /* 0x000e280008000200 */
[----:B0-----:R0:W-:Y:S04]  /*54550*/  STL.64 [R1+0x2158], R18 ;  /* 0x0021581201007387 */ /* 0x0011e80000100a00 */
[----:B------:R2:W-:Y:S01]  /*54560*/  STL.64 [R1+0x2150], R16 ;  /* 0x0021501001007387 */ /* 0x0005e20000100a00 */
[----:B0-----:R-:W-:Y:S01]  /*54570*/  IMAD.MOV.U32 R18, RZ, RZ, R3 ;  /* 0x000000ffff127224 */ /* 0x001fe200078e0003 */
[----:B------:R-:W-:Y:S01]  /*54580*/  MOV R19, R2 ;  /* 0x0000000200137202 */ /* 0x000fe20000000f00 */
[----:B------:R-:W-:Y:S01]  /*54590*/  IMAD.MOV.U32 R3, RZ, RZ, R6 ;  /* 0x000000ffff037224 */ /* 0x000fe200078e0006 */
[----:B------:R-:W-:-:S05]  /*545a0*/  MOV R2, R7 ;  /* 0x0000000700027202 */ /* 0x000fca0000000f00 */
[----:B--2---:R-:W-:Y:S01]  /*545b0*/  HMMA.16816.F32 R16, R8, R18, R24 ;  /* 0x000000120810723c */ /* 0x004fe20000001818 */
[----:B------:R-:W2:Y:S04]  /*545c0*/  LDL.LU.64 R26, [R1+0x2200] ;  /* 0x00220000011a7983 */ /* 0x000ea80000300a00 */
[----:B------:R-:W4:-:S14]  /*545d0*/  LDL.LU.64 R24, [R1+0x21f8] ;  /* 0x0021f80001187983 */ /* 0x000f1c0000300a00 */
[----:B------:R-:W-:Y:S04]  /*545e0*/  STL.64 [R1+0x320], R16 ;  /* 0x0003201001007387 */ /* 0x000fe80000100a00 */
[----:B------:R3:W-:Y:S02]  /*545f0*/  STL.64 [R1+0x328], R18 ;  /* 0x0003281201007387 */ /* 0x0007e40000100a00 */
[----:B---3--:R-:W-:-:S15]  /*54600*/  HMMA.16816.F32 R16, R8, R6, R20 ;  /* 0x000000060810723c */ /* 0x008fde0000001814 */
[----:B------:R-:W-:-:S04]  /*54610*/  NOP ;  /* 0x0000000000007918 */ /* 0x000fc80000000000 */
[----:B------:R-:W-:Y:S04]  /*54620*/  STL.64 [R1+0x310], R16 ;  /* 0x0003101001007387 */ /* 0x000fe80000100a00 */
[----:B------:R-:W-:Y:S04]  /*54630*/  STL.64 [R1+0x318], R18 ;  /* 0x0003181201007387 */ /* 0x000fe80000100a00 */
[----:B------:R-:W3:Y:S04]  /*54640*/  LDL.LU R4, [R1] ;  /* 0x0000000001047983 */ /* 0x000ee80000300800 */
[----:B------:R-:W3:Y:S04]  /*54650*/  LDL.LU R5, [R1+0x4] ;  /* 0x0000040001057983 */ /* 0x000ee80000300800 */
[----:B------:R-:W5:Y:S04]  /*54660*/  LDL.LU R6, [R1+0x8] ;  /* 0x0000080001067983 */ /* 0x000f680000300800 */
[----:B------:R-:W5:Y:S01]  /*54670*/  LDL.LU R7, [R1+0xc] ;  /* 0x00000c0001077983 */ /* 0x000f620000300800 */
[----:B------:R-:W-:Y:S01]  /*54680*/  MOV R23, R12 ;  /* 0x0000000c00177202 */ /* 0x000fe20000000f00 */
[----:B------:R-:W-:-:S02]  /*54690*/  IMAD.MOV.U32 R22, RZ, RZ, R13 ;  /* 0x000000ffff167224 */ /* 0x000fc400078e000d */
[----:B-----5:R-:W-:Y:S04]  /*546a0*/  STL.64 [R1+0x21f0], R6 ;  /* 0x0021f00601007387 */ /* 0x020fe80000100a00 */
[----:B---3--:R0:W-:Y:S04]  /*546b0*/  STL.64 [R1+0x21e8], R4 ;  /* 0x0021e80401007387 */ /* 0x0081e80000100a00 */
[----:B0-----:R-:W3:Y:S04]  /*546c0*/  LDL.LU R4, [R1+0xb0] ;  /* 0x0000b00001047983 */ /* 0x001ee80000300800 */
[----:B------:R-:W3:Y:S04]  /*546d0*/  LDL.LU R5, [R1+0xb4] ;  /* 0x0000b40001057983 */ /* 0x000ee80000300800 */
[----:B------:R-:W3:Y:S04]  /*546e0*/  LDL.LU R6, [R1+0xb8] ;  /* 0x0000b80001067983 */ /* 0x000ee80000300800 */
[----:B------:R-:W3:Y:S04]  /*546f0*/  LDL.LU R7, [R1+0xbc] ;  /* 0x0000bc0001077983 */ /* 0x000ee80000300800 */
[----:B------:R-:W5:Y:S04]  /*54700*/  LDL.LU R12, [R1+0x90] ;  /* 0x00009000010c7983 */ /* 0x000f680000300800 */
[----:B------:R-:W5:Y:S04]  /*54710*/  LDL.LU R13, [R1+0x94] ;  /* 0x00009400010d7983 */ /* 0x000f680000300800 */
[----:B------:R-:W3:Y:S04]  /*54720*/  LDL.LU R14, [R1+0x98] ;  /* 0x00009800010e7983 */ /* 0x000ee80000300800 */
[----:B------:R-:W3:Y:S01]  /*54730*/  LDL.LU R15, [R1+0x9c] ;  /* 0x00009c00010f7983 */ /* 0x000ee20000300800 */
[----:B----4-:R-:W-:Y:S01]  /*54740*/  MOV R19, R24 ;  /* 0x0000001800137202 */ /* 0x010fe20000000f00 */
[----:B------:R-:W-:Y:S01]  /*54750*/  IMAD.MOV.U32 R18, RZ, RZ, R25 ;  /* 0x000000ffff127224 */ /* 0x000fe200078e0019 */
[----:B--2---:R-:W-:Y:S01]  /*54760*/  MOV R17, R26 ;  /* 0x0000001a00117202 */ /* 0x004fe20000000f00 */
[----:B------:R-:W-:Y:S01]  /*54770*/  IMAD.MOV.U32 R16, RZ, RZ, R27 ;  /* 0x000000ffff107224 */ /* 0x000fe200078e001b */
[----:B---3--:R0:W-:Y:S04]  /*54780*/  STL.64 [R1+0x21b8], R14 ;  /* 0x0021b80e01007387 */ /* 0x0081e80000100a00 */
[----:B-----5:R-:W-:Y:S04]  /*54790*/  STL.64 [R1+0x21b0], R12 ;  /* 0x0021b00c01007387 */ /* 0x020fe80000100a00 */
[----:B0-----:R-:W2:Y:S04]  /*547a0*/  LDL.64 R14, [R1+0x48] ;  /* 0x00004800010e7983 */ /* 0x001ea80000100a00 */
[----:B------:R-:W3:Y:S04]  /*547b0*/  LDL.LU R24, [R1+0x80] ;  /* 0x0000800001187983 */ /* 0x000ee80000300800 */
[----:B------:R-:W3:Y:S04]  /*547c0*/  LDL.LU R25, [R1+0x84] ;  /* 0x0000840001197983 */ /* 0x000ee80000300800 */
[----:B------:R-:W4:Y:S04]  /*547d0*/  LDL.LU R26, [R1+0x88] ;  /* 0x00008800011a7983 */ /* 0x000f280000300800 */
[----:B------:R-:W4:Y:S01]  /*547e0*/  LDL.LU R27, [R1+0x8c] ;  /* 0x00008c00011b7983 */ /* 0x000f220000300800 */
[C---:B------:R-:W-:Y:S03]  /*547f0*/  HMMA.16816.F32 R20, R8.reuse, R22, R4 ;  /* 0x000000160814723c */ /* 0x040fe60000001804 */
        /* <DEDUP_REMOVED lines=10> */
[----:B------:R-:W5:Y:S04]  /*548a0*/  LDL.LU R18, [R1+0x2f8] ;  /* 0x0002f80001127983 */ /* 0x000f680000300800 */
[----:B------:R-:W5:Y:S04]  /*548b0*/  LDL.LU R19, [R1+0x2fc] ;  /* 0x0002fc0001137983 */ /* 0x000f680000300800 */
[----:B-----5:R-:W-:Y:S04]  /*548c0*/  STL.64 [R1+0x2178], R18 ;  /* 0x0021781201007387 */ /* 0x020fe80000100a00 */
[----:B----4-:R-:W-:Y:S04]  /*548d0*/  STL.64 [R1+0x2170], R16 ;  /* 0x0021701001007387 */ /* 0x010fe80000100a00 */
[----:B------:R-:W4:Y:S04]  /*548e0*/  LDL.LU.64 R6, [R1+0x21f0] ;  /* 0x0021f00001067983 */ /* 0x000f280000300a00 */
[----:B------:R-:W4:Y:S04]  /*548f0*/  LDL.LU.64 R4, [R1+0x21e8] ;  /* 0x0021e80001047983 */ /* 0x000f280000300a00 */
[----:B------:R-:W-:Y:S04]  /*54900*/  STL.64 [R1+0x2b0], R20 ;  /* 0x0002b01401007387 */ /* 0x000fe80000100a00 */
[----:B------:R0:W-:Y:S04]  /*54910*/  STL.64 [R1+0x2b8], R22 ;  /* 0x0002b81601007387 */ /* 0x0001e80000100a00 */
[----:B0-----:R-:W4:Y:S02]  /*54920*/  LDL.LU.64 R22, [R1+0x21e0] ;  /* 0x0021e00001167983 */ /* 0x001f240000300a00 */
[----:B----4-:R-:W-:Y:S02]  /*54930*/  HMMA.16816.F32 R8, R8, R22, R4 ;  /* 0x000000160808723c */ /* 0x010fe40000001804 */
[----:B------:R-:W3:Y:S04]  /*54940*/  LDL.LU.64 R6, [R1+0x21d8] ;  /* 0x0021d80001067983 */ /* 0x000ee80000300a00 */
[----:B------:R-:W3:-:S13]  /*54950*/  LDL.LU.64 R4, [R1+0x21d0] ;  /* 0x0021d00001047983 */ /* 0x000eda0000300a00 */
[----:B------:R-:W-:Y:S04]  /*54960*/  STL.64 [R1+0x2a0], R8 ;  /* 0x0002a00801007387 */ /* 0x000fe80000100a00 */
[----:B------:R-:W-:Y:S04]  /*54970*/  STL.64 [R1+0x2a8], R10 ;  /* 0x0002a80a01007387 */ /* 0x000fe80000100a00 */
[----:B------:R-:W0:Y:S04]  /*54980*/  LDSM.16.M88.4 R8, [R0+UR7+0x66000] ;  /* 0x066000070008783b */ /* 0x000e280008000200 */
[----:B0-----:R-:W-:Y:S04]  /*54990*/  STL.64 [R1+0x2128], R10 ;  /* 0x0021280a01007387 */ /* 0x001fe80000100a00 */
[----:B------:R0:W-:Y:S04]  /*549a0*/  STL.64 [R1+0x2120], R8 ;  /* 0x0021200801007387 */ /* 0x0001e80000100a00 */
[----:B0-----:R-:W4:Y:S04]  /*549b0*/  LDL.LU R8, [R1+0x340] ;  /* 0x0003400001087983 */ /* 0x001f280000300800 */
[----:B------:R-:W4:Y:S04]  /*549c0*/  LDL.LU R9, [R1+0x344] ;  /* 0x0003440001097983 */ /* 0x000f280000300800 */
[----:B------:R-:W5:Y:S04]  /*549d0*/  LDL.LU R10, [R1+0x348] ;  /* 0x00034800010a7983 */ /* 0x000f680000300800 */
[----:B------:R-:W5:Y:S01]  /*549e0*/  LDL.LU R11, [R1+0x34c] ;  /* 0x00034c00010b7983 */ /* 0x000f620000300800 */
[----:B------:R-:W-:Y:S01]  /*549f0*/  IMAD.MOV.U32 R18, RZ, RZ, R3 ;  /* 0x000000ffff127224 */ /* 0x000fe200078e0003 */
[----:B------:R-:W-:Y:S01]  /*54a00*/  MOV R19, R2 ;  /* 0x0000000200137202 */ /* 0x000fe20000000f00 */
[----:B--2---:R-:W-:Y:S01]  /*54a10*/  IMAD.MOV.U32 R3, RZ, RZ, R14 ;  /* 0x000000ffff037224 */ /* 0x004fe200078e000e */
[----:B------:R-:W-:Y:S01]  /*54a20*/  MOV R2, R15 ;  /* 0x0000000f00027202 */ /* 0x000fe20000000f00 */
[C---:B---3--:R-:W-:Y:S01]  /*54a30*/  HMMA.16816.F32 R24, R4.reuse, R14, R24 ;  /* 0x0000000e0418723c */ /* 0x048fe20000001818 */
[----:B-----5:R0:W-:Y:S04]  /*54a40*/  STL.64 [R1+0x2138], R10 ;  /* 0x0021380a01007387 */ /* 0x0201e80000100a00 */
[----:B----4-:R-:W-:Y:S04]  /*54a50*/  STL.64 [R1+0x2130], R8 ;  /* 0x0021300801007387 */ /* 0x010fe80000100a00 */
[----:B0-----:R-:W2:Y:S10]  /*54a60*/  LDL.64 R10, [R1+0x28] ;  /* 0x00002800010a7983 */ /* 0x001eb40000100a00 */
[----:B------:R-:W-:Y:S04]  /*54a70*/  STL.64 [R1+0x280], R24 ;  /* 0x0002801801007387 */ /* 0x000fe80000100a00 */
[----:B------:R0:W-:Y:S04]  /*54a80*/  STL.64 [R1+0x288], R26 ;  /* 0x0002881a01007387 */ /* 0x0001e80000100a00 */
[----:B0-----:R-:W2:Y:S04]  /*54a90*/  LDL.LU.64 R26, [R1+0x21c8] ;  /* 0x0021c800011a7983 */ /* 0x001ea80000300a00 */
[----:B------:R-:W2:Y:S04]  /*54aa0*/  LDL.LU.64 R24, [R1+0x21c0] ;  /* 0x0021c00001187983 */ /* 0x000ea80000300a00 */
[----:B------:R-:W3:Y:S04]  /*54ab0*/  LDL.LU.64 R14, [R1+0x21b8] ;  /* 0x0021b800010e7983 */ /* 0x000ee80000300a00 */
[----:B------:R-:W3:Y:S02]  /*54ac0*/  LDL.LU.64 R12, [R1+0x21b0] ;  /* 0x0021b000010c7983 */ /* 0x000ee40000300a00 */
[C---:B---3--:R-:W-:Y:S08]  /*54ad0*/  HMMA.16816.F32 R12, R4.reuse, R18, R12 ;  /* 0x00000012040c723c */ /* 0x048ff0000000180c */
[C---:B--2---:R-:W-:Y:S11]  /*54ae0*/  HMMA.16816.F32 R24, R4.reuse, R10, R24 ;  /* 0x0000000a0418723c */ /* 0x044ff60000001818 */
[----:B------:R-:W-:Y:S04]  /*54af0*/  STL.64 [R1+0x240], R12 ;  /* 0x0002400c01007387 */ /* 0x000fe80000100a00 */
[----:B------:R0:W-:Y:S04]  /*54b00*/  STL.64 [R1+0x248], R14 ;  /* 0x0002480e01007387 */ /* 0x0001e80000100a00 */
[----:B0-----:R-:W2:Y:S04]  /*54b10*/  LDL.LU.64 R14, [R1+0x21a8] ;  /* 0x0021a800010e7983 */ /* 0x001ea80000300a00 */
[----:B------:R-:W2:Y:S04]  /*54b20*/  LDL.LU.64 R12, [R1+0x21a0] ;  /* 0x0021a000010c7983 */ /* 0x000ea80000300a00 */
[----:B------:R0:W-:Y:S04]  /*54b30*/  STL.64 [R1+0x2188], R18 ;  /* 0x0021881201007387 */ /* 0x0001e80000100a00 */
[----:B------:R-:W2:Y:S04]  /*54b40*/  LDL.LU R16, [R1+0x2c0] ;  /* 0x0002c00001107983 */ /* 0x000ea80000300800 */
[----:B------:R-:W2:Y:S04]  /*54b50*/  LDL.LU R17, [R1+0x2c4] ;  /* 0x0002c40001117983 */ /* 0x000ea80000300800 */
[----:B0-----:R-:W2:Y:S04]  /*54b60*/  LDL.LU R18, [R1+0x2c8] ;  /* 0x0002c80001127983 */ /* 0x001ea80000300800 */
[----:B------:R-:W2:Y:S04]  /*54b70*/  LDL.LU R19, [R1+0x2cc] ;  /* 0x0002cc0001137983 */ /* 0x000ea80000300800 */
[----:B------:R-:W-:Y:S04]  /*54b80*/  STL.64 [R1+0x180], R24 ;  /* 0x0001801801007387 */ /* 0x000fe80000100a00 */
[----:B------:R0:W-:Y:S04]  /*54b90*/  STL.64 [R1+0x188], R26 ;  /* 0x0001881a01007387 */ /* 0x0001e80000100a00 */
[----:B0-----:R-:W3:Y:S04]  /*54ba0*/  LDL.LU.64 R26, [R1+0x2198] ;  /* 0x00219800011a7983 */ /* 0x001ee80000300a00 */
[----:B------:R-:W3:Y:S04]  /*54bb0*/  LDL.LU.64 R24, [R1+0x2190] ;  /* 0x0021900001187983 */ /* 0x000ee80000300a00 */
[----:B------:R0:W-:Y:S04]  /*54bc0*/  STL.64 [R1+0x2180], R10 ;  /* 0x0021800a01007387 */ /* 0x0001e80000100a00 */
[----:B------:R-:W4:Y:S04]  /*54bd0*/  LDL.LU R8, [R1+0x2d0] ;  /* 0x0002d00001087983 */ /* 0x000f280000300800 */
[----:B------:R-:W4:Y:S04]  /*54be0*/  LDL.LU R9, [R1+0x2d4] ;  /* 0x0002d40001097983 */ /* 0x000f280000300800 */
[----:B0-----:R-:W4:Y:S04]  /*54bf0*/  LDL.LU R10, [R1+0x2d8] ;  /* 0x0002d800010a7983 */ /* 0x001f280000300800 */
[----:B------:R-:W4:Y:S01]  /*54c00*/  LDL.LU R11, [R1+0x2dc] ;  /* 0x0002dc00010b7983 */ /* 0x000f220000300800 */
[----:B---3--:R-:W-:-:S15]  /*54c10*/  HMMA.16816.F32 R4, R4, R22, R24 ;  /* 0x000000160404723c */ /* 0x008fde0000001818 */
[----:B------:R-:W-:-:S04]  /*54c20*/  NOP ;  /* 0x0000000000007918 */ /* 0x000fc80000000000 */
[----:B------:R-:W-:Y:S04]  /*54c30*/  STL.64 [R1+0x80], R4 ;  /* 0x0000800401007387 */ /* 0x000fe80000100a00 */
[----:B------:R-:W-:Y:S04]  /*54c40*/  STL.64 [R1+0x88], R6 ;  /* 0x0000880601007387 */ /* 0x000fe80000100a00 */
[----:B------:R-:W0:Y:S01]  /*54c50*/  LDSM.16.M88.4 R4, [R0+UR7+0x67000] ;  /* 0x067000070004783b */ /* 0x000e220008000200 */
[----:B------:R-:W-:Y:S01]  /*54c60*/  IMAD.MOV.U32 R26, RZ, RZ, R3 ;  /* 0x000000ffff1a7224 */ /* 0x000fe200078e0003 */
[----:B------:R-:W-:-:S07]  /*54c70*/  MOV R27, R2 ;  /* 0x00000002001b7202 */ /* 0x000fce0000000f00 */
[C---:B--2---:R-:W-:Y:S01]  /*54c80*/  HMMA.16816.F32 R16, R12.reuse, R26, R16 ;  /* 0x0000001a0c10723c */ /* 0x044fe20000001810 */
[----:B0-----:R-:W-:Y:S04]  /*54c90*/  STL.64 [R1+0x2100], R6 ;  /* 0x0021000601007387 */ /* 0x001fe80000100a00 */
[----:B------:R0:W-:Y:S04]  /*54ca0*/  STL.64 [R1+0x20f8], R4 ;  /* 0x0020f80401007387 */ /* 0x0001e80000100a00 */
[----:B0-----:R-:W2:Y:S04]  /*54cb0*/  LDL.LU R4, [R1+0x330] ;  /* 0x0003300001047983 */ /* 0x001ea80000300800 */
[----:B------:R-:W2:Y:S04]  /*54cc0*/  LDL.LU R5, [R1+0x334] ;  /* 0x0003340001057983 */ /* 0x000ea80000300800 */
[----:B------:R-:W2:Y:S04]  /*54cd0*/  LDL.LU R6, [R1+0x338] ;  /* 0x0003380001067983 */ /* 0x000ea80000300800 */
[----:B------:R-:W2:Y:S04]  /*54ce0*/  LDL.LU R7, [R1+0x33c] ;  /* 0x00033c0001077983 */ /* 0x000ea80000300800 */
[----:B------:R-:W-:Y:S04]  /*54cf0*/  STL.64 [R1+0xd0], R16 ;  /* 0x0000d01001007387 */ /* 0x000fe80000100a00 */
        /* <DEDUP_REMOVED lines=16> */
[----:B0-----:R-:W2:Y:S01]  /*54e00*/  LDL.64 R10, [R1+0x38] ;  /* 0x00003800010a7983 */ /* 0x001ea20000100a00 */
[----:B---3--:R-:W-:Y:S03]  /*54e10*/  HMMA.16816.F32 R12, R12, R22, R16 ;  /* 0x000000160c0c723c */ /* 0x008fe60000001810 */
[----:B------:R-:W2:Y:S04]  /*54e20*/  LDL.LU.64 R18, [R1+0x2158] ;  /* 0x0021580001127983 */ /* 0x000ea80000300a00 */
[----:B------:R-:W2:Y:S04]  /*54e30*/  LDL.LU.64 R16, [R1+0x2150] ;  /* 0x0021500001107983 */ /* 0x000ea80000300a00 */
[----:B------:R0:W-:Y:S04]  /*54e40*/  STL.64 [R1+0x2140], R22 ;  /* 0x0021401601007387 */ /* 0x0001e80000100a00 */
[----:B------:R-:W3:Y:S04]  /*54e50*/  LDL.LU R20, [R1+0x350] ;  /* 0x0003500001147983 */ /* 0x000ee80000300800 */
[----:B------:R-:W-:Y:S04]  /*54e60*/  STL.64 [R1+0xa0], R12 ;  /* 0x0000a00c01007387 */ /* 0x000fe80000100a00 */
[----:B------:R-:W-:Y:S04]  /*54e70*/  STL.64 [R1+0xa8], R14 ;  /* 0x0000a80e01007387 */ /* 0x000fe80000100a00 */
[----:B------:R-:W1:Y:S04]  /*54e80*/  LDSM.16.M88.4 R12, [R0+UR7+0x68000] ;  /* 0x06800007000c783b */ /* 0x000e680008000200 */
[----:B------:R-:W3:Y:S04]  /*54e90*/  LDL.LU R21, [R1+0x354] ;  /* 0x0003540001157983 */ /* 0x000ee80000300800 */
[----:B0-----:R-:W3:Y:S04]  /*54ea0*/  LDL.LU R22, [R1+0x358] ;  /* 0x0003580001167983 */ /* 0x001ee80000300800 */
[----:B------:R-:W3:Y:S04]  /*54eb0*/  LDL.LU R23, [R1+0x35c] ;  /* 0x00035c0001177983 */ /* 0x000ee80000300800 */
[----:B-1----:R-:W-:Y:S04]  /*54ec0*/  STL.64 [R1+0x20c0], R14 ;  /* 0x0020c00e01007387 */ /* 0x002fe80000100a00 */
[----:B------:R0:W-:Y:S04]  /*54ed0*/  STL.64 [R1+0x20b8], R12 ;  /* 0x0020b80c01007387 */ /* 0x0001e80000100a00 */
[----:B0-----:R-:W4:Y:S04]  /*54ee0*/  LDL.LU R12, [R1+0x300] ;  /* 0x00030000010c7983 */ /* 0x001f280000300800 */
[----:B------:R-:W4:Y:S04]  /*54ef0*/  LDL.LU R13, [R1+0x304] ;  /* 0x00030400010d7983 */ /* 0x000f280000300800 */
[----:B------:R-:W4:Y:S04]  /*54f00*/  LDL.LU R14, [R1+0x308] ;  /* 0x00030800010e7983 */ /* 0x000f280000300800 */
[----:B------:R-:W4:Y:S01]  /*54f10*/  LDL.LU R15, [R1+0x30c] ;  /* 0x00030c00010f7983 */ /* 0x000f220000300800 */
[C---:B--2---:R-:W-:Y:S08]  /*54f20*/  HMMA.16816.F32 R4, R16.reuse, R10, R4 ;  /* 0x0000000a1004723c */ /* 0x044ff00000001804 */
[----:B----4-:R-:W-:-:S15]  /*54f30*/  HMMA.16816.F32 R12, R16, R26, R12 ;  /* 0x0000001a100c723c */ /* 0x010fde000000180c */
[----:B------:R-:W-:-:S04]  /*54f40*/  NOP ;  /* 0x0000000000007918 */ /* 0x000fc80000000000 */
[----:B------:R0:W-:Y:S04]  /*54f50*/  STL.64 [R1+0x170], R12 ;  /* 0x0001700c01007387 */ /* 0x0001e80000100a00 */
[----:B------:R1:W-:Y:S04]  /*54f60*/  STL.64 [R1+0x178], R14 ;  /* 0x0001780e01007387 */ /* 0x0003e80000100a00 */
[----:B0-----:R-:W2:Y:S04]  /*54f70*/  LDL.LU R12, [R1+0x360] ;  /* 0x00036000010c7983 */ /* 0x001ea80000300800 */
[----:B------:R-:W2:Y:S04]  /*54f80*/  LDL.LU R13, [R1+0x364] ;  /* 0x00036400010d7983 */ /* 0x000ea80000300800 */
[----:B-1----:R-:W2:Y:S04]  /*54f90*/  LDL.LU R14, [R1+0x368] ;  /* 0x00036800010e7983 */ /* 0x002ea80000300800 */
[----:B------:R-:W2:Y:S04]  /*54fa0*/  LDL.LU R15, [R1+0x36c] ;  /* 0x00036c00010f7983 */ /* 0x000ea80000300800 */
[----:B------:R-:W-:Y:S04]  /*54fb0*/  STL.64 [R1+0x160], R4 ;  /* 0x0001600401007387 */ /* 0x000fe80000100a00 */
[----:B------:R0:W-:Y:S02]  /*54fc0*/  STL.64 [R1+0x168], R6 ;  /* 0x0001680601007387 */ /* 0x0001e40000100a00 */
[----:B0-----:R-:W-:Y:S01]  /*54fd0*/  IMAD.MOV.U32 R7, RZ, RZ, R10 ;  /* 0x000000ffff077224 */ /* 0x001fe200078e000a */
[----:B------:R-:W-:-:S02]  /*54fe0*/  MOV R6, R11 ;  /* 0x0000000b00067202 */ /* 0x000fc40000000f00 */
[----:B------:R-:W3:Y:S02]  /*54ff0*/  LDL.LU.64 R10, [R1+0x2148] ;  /* 0x00214800010a7983 */ /* 0x000ee40000300a00 */
[----:B---3--:R-:W-:Y:S01]  /*55000*/  HMMA.16816.F32 R20, R16, R10, R20 ;  /* 0x0000000a1014723c */ /* 0x008fe20000001814 */
[----:B------:R-:W-:Y:S01]  /*55010*/  IMAD.MOV.U32 R3, RZ, RZ, R10 ;  /* 0x000000ffff037224 */ /* 0x000fe200078e000a */
[----:B------:R-:W-:-:S15]  /*55020*/  MOV R2, R11 ;  /* 0x0000000b00027202 */ /* 0x000fde0000000f00 */
[----:B------:R-:W-:Y:S02]  /*55030*/  NOP ;  /* 0x0000000000007918 */ /* 0x000fe40000000000 */
[----:B------:R-:W-:Y:S04]  /*55040*/  STL.64 [R1+0x150], R20 ;  /* 0x0001501401007387 */ /* 0x000fe80000100a00 */
[----:B------:R0:W-:Y:S04]  /*55050*/  STL.64 [R1+0x158], R22 ;  /* 0x0001581601007387 */ /* 0x0001e80000100a00 */
[----:B0-----:R-:W3:Y:S04]  /*55060*/  LDL.LU.64 R22, [R1+0x2140] ;  /* 0x0021400001167983 */ /* 0x001ee80000300a00 */
[----:B------:R-:W3:Y:S04]  /*55070*/  LDL.LU.64 R10, [R1+0x2138] ;  /* 0x00213800010a7983 */ /* 0x000ee80000300a00 */
[----:B------:R-:W3:Y:S02]  /*55080*/  LDL.LU.64 R8, [R1+0x2130] ;  /* 0x0021300001087983 */ /* 0x000ee40000300a00 */
[----:B---3--:R-:W-:Y:S02]  /*55090*/  HMMA.16816.F32 R16, R16, R22, R8 ;  /* 0x000000161010723c */ /* 0x008fe40000001808 */
[----:B------:R-:W2:Y:S04]  /*550a0*/  LDL.LU.64 R10, [R1+0x2128] ;  /* 0x00212800010a7983 */ /* 0x000ea80000300a00 */
[----:B------:R-:W2:Y:S01]  /*550b0*/  LDL.LU.64 R8, [R1+0x2120] ;  /* 0x0021200001087983 */ /* 0x000ea20000300a00 */
[----:B------:R-:W-:Y:S01]  /*550c0*/  IMAD.MOV.U32 R5, RZ, RZ, R22 ;  /* 0x000000ffff057224 */ /* 0x000fe200078e0016 */
[----:B------:R-:W-:-:S02]  /*550d0*/  MOV R4, R23 ;  /* 0x0000001700047202 */ /* 0x000fc40000000f00 */
[----:B------:R-:W-:Y:S09]  /*550e0*/  LDSM.16.M88.4 R20, [R0+UR7+0x6a000] ;  /* 0x06a000070014783b */ /* 0x000ff20008000200 */
[----:B------:R-:W-:Y:S04]  /*550f0*/  STL.64 [R1+0x140], R16 ;  /* 0x0001401001007387 */ /* 0x000fe80000100a00 */
[----:B------:R-:W-:Y:S04]  /*55100*/  STL.64 [R1+0x148], R18 ;  /* 0x0001481201007387 */ /* 0x000fe80000100a00 */
[----:B------:R-:W0:Y:S04]  /*55110*/  LDSM.16.M88.4 R16, [R0+UR7+0x69000] ;  /* 0x069000070010783b */ /* 0x000e280008000200 */
[----:B0-----:R-:W-:Y:S04]  /*55120*/  STL.64 [R1+0x2088], R18 ;  /* 0x0020881201007387 */ /* 0x001fe80000100a00 */
[----:B------:R-:W-:Y:S04]  /*55130*/  STL.64 [R1+0x2080], R16 ;  /* 0x0020801001007387 */ /* 0x000fe80000100a00 */
[----:B------:R0:W-:Y:S04]  /*55140*/  STL.64 [R1+0x2060], R22 ;  /* 0x0020601601007387 */ /* 0x0001e80000100a00 */
[----:B------:R1:W-:Y:S01]  /*55150*/  STL.64 [R1+0x2058], R20 ;  /* 0x0020581401007387 */ /* 0x0003e20000100a00 */
[----:B0-----:R-:W-:Y:S01]  /*55160*/  IMAD.MOV.U32 R22, RZ, RZ, R5 ;  /* 0x000000ffff167224 */ /* 0x001fe200078e0005 */
[----:B------:R-:W-:-:S05]  /*55170*/  MOV R23, R4 ;  /* 0x0000000400177202 */ /* 0x000fca0000000f00 */
[----:B------:R0:W-:Y:S04]  /*55180*/  STL.64 [R1+0x2108], R22 ;  /* 0x0021081601007387 */ /* 0x0001e80000100a00 */
[----:B-1----:R-:W3:Y:S04]  /*55190*/  LDL.LU R20, [R1+0x3e0] ;  /* 0x0003e00001147983 */ /* 0x002ee80000300800 */
[----:B------:R-:W3:Y:S04]  /*551a0*/  LDL.LU R21, [R1+0x3e4] ;  /* 0x0003e40001157983 */ /* 0x000ee80000300800 */
[----:B0-----:R-:W4:Y:S04]  /*551b0*/  LDL.LU R22, [R1+0x3e8] ;  /* 0x0003e80001167983 */ /* 0x001f280000300800 */
[----:B------:R-:W4:Y:S01]  /*551c0*/  LDL.LU R23, [R1+0x3ec] ;  /* 0x0003ec0001177983 */ /* 0x000f220000300800 */
[----:B------:R-:W-:Y:S01]  /*551d0*/  MOV R19, R6 ;  /* 0x0000000600137202 */ /* 0x000fe20000000f00 */
[----:B------:R-:W-:Y:S01]  /*551e0*/  IMAD.MOV.U32 R18, RZ, RZ, R7 ;  /* 0x000000ffff127224 */ /* 0x000fe200078e0007 */
[C---:B--2---:R-:W-:Y:S01]  /*551f0*/  HMMA.16816.F32 R24, R8.reuse, R26, R12 ;  /* 0x0000001a0818723c */ /* 0x044fe2000000180c */
[----:B----4-:R-:W-:Y:S04]  /*55200*/  STL.64 [R1+0x2118], R22 ;  /* 0x0021181601007387 */ /* 0x010fe80000100a00 */
[----:B---3--:R0:W-:Y:S04]  /*55210*/  STL.64 [R1+0x2110], R20 ;  /* 0x0021101401007387 */ /* 0x0081e80000100a00 */
        /* <DEDUP_REMOVED lines=9> */
[----:B------:R-:W-:Y:S04]  /*552b0*/  STL.64 [R1+0x230], R24 ;  /* 0x0002301801007387 */ /* 0x000fe80000100a00 */
[----:B------:R-:W-:Y:S04]  /*552c0*/  STL.64 [R1+0x238], R26 ;  /* 0x0002381a01007387 */ /* 0x000fe80000100a00 */
        /* <DEDUP_REMOVED lines=9> */
[----:B------:R-:W5:Y:S01]  /*55360*/  LDL.LU R15, [R1+0x4bc] ;  /* 0x0004bc00010f7983 */ /* 0x000f620000300800 */
[----:B--2---:R-:W-:Y:S03]  /*55370*/  HMMA.16816.F32 R20, R8, R18, R20 ;  /* 0x000000120814723c */ /* 0x004fe60000001814 */
        /* <DEDUP_REMOVED lines=10> */
[----:B------:R-:W2:Y:S04]  /*55420*/  LDL.LU R14, [R1+0x3f8] ;  /* 0x0003f800010e7983 */ /* 0x000ea80000300800 */
[----:B------:R-:W2:Y:S04]  /*55430*/  LDL.LU R15, [R1+0x3fc] ;  /* 0x0003fc00010f7983 */ /* 0x000ea80000300800 */
[----:B0-----:R-:W-:Y:S04]  /*55440*/  STL.64 [R1+0x2010], R26 ;  /* 0x0020101a01007387 */ /* 0x001fe80000100a00 */
[----:B------:R-:W-:Y:S04]  /*55450*/  STL.64 [R1+0x2008], R24 ;  /* 0x0020081801007387 */ /* 0x000fe80000100a00 */
[----:B------:R-:W-:Y:S04]  /*55460*/  STL.64 [R1+0x220], R20 ;  /* 0x0002201401007387 */ /* 0x000fe80000100a00 */
[----:B------:R0:W-:Y:S04]  /*55470*/  STL.64 [R1+0x228], R22 ;  /* 0x0002281601007387 */ /* 0x0001e80000100a00 */
[----:B0-----:R-:W4:Y:S04]  /*55480*/  LDL.LU.64 R22, [R1+0x2118] ;  /* 0x0021180001167983 */ /* 0x001f280000300a00 */
[----:B------:R-:W4:Y:S01]  /*55490*/  LDL.LU.64 R20, [R1+0x2110] ;  /* 0x0021100001147983 */ /* 0x000f220000300a00 */
[----:B------:R-:W-:Y:S01]  /*554a0*/  IMAD.MOV.U32 R26, RZ, RZ, R3 ;  /* 0x000000ffff1a7224 */ /* 0x000fe200078e0003 */
[----:B------:R-:W-:-:S07]  /*554b0*/  MOV R27, R2 ;  /* 0x00000002001b7202 */ /* 0x000fce0000000f00 */
[----:B----4-:R-:W-:-:S15]  /*554c0*/  HMMA.16816.F32 R20, R8, R26, R20 ;  /* 0x0000001a0814723c */ /* 0x010fde0000001814 */
[----:B------:R-:W-:-:S04]  /*554d0*/  NOP ;  /* 0x0000000000007918 */ /* 0x000fc80000000000 */
[----:B------:R-:W-:Y:S04]  /*554e0*/  STL.64 [R1+0x210], R20 ;  /* 0x0002101401007387 */ /* 0x000fe80000100a00 */
[----:B------:R0:W-:Y:S04]  /*554f0*/  STL.64 [R1+0x218], R22 ;  /* 0x0002181601007387 */ /* 0x0001e80000100a00 */
[----:B0-----:R-:W3:Y:S02]  /*55500*/  LDL.LU.64 R22, [R1+0x2108] ;  /* 0x0021080001167983 */ /* 0x001ee40000300a00 */
[----:B---3--:R-:W-:Y:S02]  /*55510*/  HMMA.16816.F32 R8, R8, R22, R4 ;  /* 0x000000160808723c */ /* 0x008fe40000001804 */
[----:B------:R-:W2:Y:S04]  /*55520*/  LDL.LU.64 R6, [R1+0x2100] ;  /* 0x0021000001067983 */ /* 0x000ea80000300a00 */
[----:B------:R-:W2:-:S13]  /*55530*/  LDL.LU.64 R4, [R1+0x20f8] ;  /* 0x0020f80001047983 */ /* 0x000e9a0000300a00 */
[----:B------:R-:W-:Y:S04]  /*55540*/  STL.64 [R1+0x130], R8 ;  /* 0x0001300801007387 */ /* 0x000fe80000100a00 */
[----:B------:R0:W-:Y:S04]  /*55550*/  STL.64 [R1+0x138], R10 ;  /* 0x0001380a01007387 */ /* 0x0001e80000100a00 */
[----:B0-----:R-:W2:Y:S02]  /*55560*/  LDL.64 R10, [R1+0x48] ;  /* 0x00004800010a7983 */ /* 0x001ea40000100a00 */
[----:B--2---:R-:W-:Y:S01]  /*55570*/  HMMA.16816.F32 R12, R4, R10, R12 ;  /* 0x0000000a040c723c */ /* 0x004fe2000000180c */
[----:B------:R-:W-:Y:S01]  /*55580*/  IMAD.MOV.U32 R3, RZ, RZ, R10 ;  /* 0x000000ffff037224 */ /* 0x000fe200078e000a */
[----:B------:R-:W-:-:S02]  /*55590*/  MOV R2, R11 ;  /* 0x0000000b00027202 */ /* 0x000fc40000000f00 */
[----:B------:R-:W0:-:S15]  /*555a0*/  LDSM.16.M88.4 R8, [R0+UR7+0x6c000] ;  /* 0x06c000070008783b */ /* 0x000e1e0008000200 */
[----:B------:R-:W-:Y:S04]  /*555b0*/  STL.64 [R1+0x200], R12 ;  /* 0x0002000c01007387 */ /* 0x000fe80000100a00 */
[----:B------:R1:W-:Y:S04]  /*555c0*/  STL.64 [R1+0x208], R14 ;  /* 0x0002080e01007387 */ /* 0x0003e80000100a00 */
[----:B-1----:R-:W2:Y:S04]  /*555d0*/  LDL.LU.64 R14, [R1+0x20f0] ;  /* 0x0020f000010e7983 */ /* 0x002ea80000300a00 */
[----:B------:R-:W2:Y:S04]  /*555e0*/  LDL.LU.64 R12, [R1+0x20e8] ;  /* 0x0020e800010c7983 */ /* 0x000ea80000300a00 */
[----:B0-----:R-:W-:Y:S04]  /*555f0*/  STL.64 [R1+0x1fc8], R10 ;  /* 0x001fc80a01007387 */ /* 0x001fe80000100a00 */
[----:B------:R0:W-:Y:S04]  /*55600*/  STL.64 [R1+0x1fc0], R8 ;  /* 0x001fc00801007387 */ /* 0x0001e80000100a00 */
        /* <DEDUP_REMOVED lines=10> */
[----:B--2---:R-:W-:Y:S03]  /*556b0*/  HMMA.16816.F32 R12, R4, R18, R12 ;  /* 0x00000012040c723c */ /* 0x004fe6000000180c */
[----:B----4-:R-:W-:Y:S04]  /*556c0*/  STL.64 [R1+0x20a8], R10 ;  /* 0x0020a80a01007387 */ /* 0x010fe80000100a00 */
[----:B---3--:R-:W-:-:S12]  /*556d0*/  STL.64 [R1+0x20a0], R8 ;  /* 0x0020a00801007387 */ /* 0x008fd80000100a00 */
[----:B------:R-:W-:Y:S04]  /*556e0*/  STL.64 [R1+0x1f0], R12 ;  /* 0x0001f00c01007387 */ /* 0x000fe80000100a00 */
[----:B------:R0:W-:Y:S04]  /*556f0*/  STL.64 [R1+0x1f8], R14 ;  /* 0x0001f80e01007387 */ /* 0x0001e80000100a00 */
[----:B0-----:R-:W2:Y:S04]  /*55700*/  LDL.LU.64 R14, [R1+0x20e0] ;  /* 0x0020e000010e7983 */ /* 0x001ea80000300a00 */
[----:B------:R-:W2:Y:S04]  /*55710*/  LDL.LU.64 R12, [R1+0x20d8] ;  /* 0x0020d800010c7983 */ /* 0x000ea80000300a00 */
[----:B------:R0:W-:Y:S04]  /*55720*/  STL.64 [R1+0x20b0], R18 ;  /* 0x0020b01201007387 */ /* 0x0001e80000100a00 */
[----:B------:R-:W3:Y:S04]  /*55730*/  LDL.LU R16, [R1+0x440] ;  /* 0x0004400001107983 */ /* 0x000ee80000300800 */
[----:B------:R-:W3:Y:S04]  /*55740*/  LDL.LU R17, [R1+0x444] ;  /* 0x0004440001117983 */ /* 0x000ee80000300800 */
[----:B0-----:R-:W3:Y:S04]  /*55750*/  LDL.LU R18, [R1+0x448] ;  /* 0x0004480001127983 */ /* 0x001ee80000300800 */
[----:B------:R-:W3:Y:S01]  /*55760*/  LDL.LU R19, [R1+0x44c] ;  /* 0x00044c0001137983 */ /* 0x000ee20000300800 */
[----:B--2---:R-:W-:-:S15]  /*55770*/  HMMA.16816.F32 R12, R4, R26, R12 ;  /* 0x0000001a040c723c */ /* 0x004fde000000180c */
[----:B------:R-:W-:-:S04]  /*55780*/  NOP ;  /* 0x0000000000007918 */ /* 0x000fc80000000000 */
[----:B------:R-:W-:Y:S04]  /*55790*/  STL.64 [R1+0x1e0], R12 ;  /* 0x0001e00c01007387 */ /* 0x000fe80000100a00 */
[----:B------:R0:W-:Y:S04]  /*557a0*/  STL.64 [R1+0x1e8], R14 ;  /* 0x0001e80e01007387 */ /* 0x0001e80000100a00 */
[----:B0-----:R-:W2:Y:S04]  /*557b0*/  LDL.LU.64 R14, [R1+0x20d0] ;  /* 0x0020d000010e7983 */ /* 0x001ea80000300a00 */
[----:B------:R-:W2:Y:S01]  /*557c0*/  LDL.LU.64 R12, [R1+0x20c8] ;  /* 0x0020c800010c7983 */ /* 0x000ea20000300a00 */
[----:B------:R-:W-:Y:S01]  /*557d0*/  IMAD.MOV.U32 R10, RZ, RZ, R3 ;  /* 0x000000ffff0a7224 */ /* 0x000fe200078e0003 */
[----:B------:R-:W-:Y:S01]  /*557e0*/  MOV R11, R2 ;  /* 0x00000002000b7202 */ /* 0x000fe20000000f00 */
[----:B--2---:R-:W-:Y:S01]  /*557f0*/  HMMA.16816.F32 R4, R4, R22, R12 ;  /* 0x000000160404723c */ /* 0x004fe2000000180c */
[----:B------:R-:W3:Y:S04]  /*55800*/  LDL.LU.64 R14, [R1+0x20c0] ;  /* 0x0020c000010e7983 */ /* 0x000ee80000300a00 */
[----:B------:R-:W3:-:S14]  /*55810*/  LDL.LU.64 R12, [R1+0x20b8] ;  /* 0x0020b800010c7983 */ /* 0x000edc0000300a00 */
[----:B------:R0:W-:Y:S04]  /*55820*/  STL.64 [R1+0x120], R4 ;  /* 0x0001200401007387 */ /* 0x0001e80000100a00 */
[----:B------:R1:W-:Y:S04]  /*55830*/  STL.64 [R1+0x128], R6 ;  /* 0x0001280601007387 */ /* 0x0003e80000100a00 */
[----:B0-----:R-:W2:Y:S04]  /*55840*/  LDL.LU R4, [R1+0x4a0] ;  /* 0x0004a00001047983 */ /* 0x001ea80000300800 */
[----:B------:R-:W2:Y:S04]  /*55850*/  LDL.LU R5, [R1+0x4a4] ;  /* 0x0004a40001057983 */ /* 0x000ea80000300800 */
[----:B-1----:R-:W2:Y:S04]  /*55860*/  LDL.LU R6, [R1+0x4a8] ;  /* 0x0004a80001067983 */ /* 0x002ea80000300800 */
[----:B------:R-:W2:Y:S01]  /*55870*/  LDL.LU R7, [R1+0x4ac] ;  /* 0x0004ac0001077983 */ /* 0x000ea20000300800 */
[----:B---3--:R-:W-:Y:S03]  /*55880*/  HMMA.16816.F32 R8, R12, R10, R16 ;  /* 0x0000000a0c08723c */ /* 0x008fe60000001810 */
[----:B------:R-:W3:-:S15]  /*55890*/  LDL.LU.64 R18, [R1+0x20b0] ;  /* 0x0020b00001127983 */ /* 0x000ede0000300a00 */
[----:B------:R-:W-:Y:S01]  /*558a0*/  NOP ;  /* 0x0000000000007918 */ /* 0x000fe20000000000 */
[----:B------:R-:W-:Y:S04]  /*558b0*/  STL.64 [R1+0x1d0], R8 ;  /* 0x0001d00801007387 */ /* 0x000fe80000100a00 */
[----:B------:R0:W-:Y:S04]  /*558c0*/  STL.64 [R1+0x1d8], R10 ;  /* 0x0001d80a01007387 */ /* 0x0001e80000100a00 */
[----:B0-----:R-:W3:Y:S04]  /*558d0*/  LDL.LU.64 R10, [R1+0x20a8] ;  /* 0x0020a800010a7983 */ /* 0x001ee80000300a00 */
[----:B------:R-:W3:Y:S01]  /*558e0*/  LDL.LU.64 R8, [R1+0x20a0] ;  /* 0x0020a00001087983 */ /* 0x000ee20000300a00 */
[C---:B--2---:R-:W-:Y:S08]  /*558f0*/  HMMA.16816.F32 R4, R12.reuse, R26, R4 ;  /* 0x0000001a0c04723c */ /* 0x044ff00000001804 */
[----:B---3--:R-:W-:Y:S01]  /*55900*/  HMMA.16816.F32 R16, R12, R18, R8 ;  /* 0x000000120c10723c */ /* 0x008fe20000001808 */
[----:B------:R-:W2:Y:S04]  /*55910*/  LDL.LU.64 R10, [R1+0x2098] ;  /* 0x00209800010a7983 */ /* 0x000ea80000300a00 */
[----:B------:R-:W2:-:S14]  /*55920*/  LDL.LU.64 R8, [R1+0x2090] ;  /* 0x0020900001087983 */ /* 0x000e9c0000300a00 */
[----:B------:R-:W-:Y:S04]  /*55930*/  STL.64 [R1+0x270], R16 ;  /* 0x0002701001007387 */ /* 0x000fe80000100a00 */
[----:B------:R-:W-:Y:S04]  /*55940*/  STL.64 [R1+0x278], R18 ;  /* 0x0002781201007387 */ /* 0x000fe80000100a00 */
[----:B------:R-:W0:Y:S02]  /*55950*/  LDSM.16.M88.4 R16, [R0+UR7+0x6d000] ;  /* 0x06d000070010783b */ /* 0x000e240008000200 */
[----:B0-----:R-:W-:Y:S01]  /*55960*/  IMAD.MOV.U32 R29, RZ, RZ, R18 ;  /* 0x000000ffff1d7224 */ /* 0x001fe200078e0012 */
[----:B------:R-:W-:Y:S01]  /*55970*/  MOV R2, R19 ;  /* 0x0000001300027202 */ /* 0x000fe20000000f00 */
[----:B------:R-:W-:Y:S01]  /*55980*/  IMAD.MOV.U32 R28, RZ, RZ, R16 ;  /* 0x000000ffff1c7224 */ /* 0x000fe200078e0010 */
[----:B------:R-:W-:Y:S01]  /*55990*/  MOV R3, R17 ;  /* 0x0000001100037202 */ /* 0x000fe20000000f00 */
[----:B------:R-:W3:Y:S04]  /*559a0*/  LDL.LU.64 R18, [R1+0x2088] ;  /* 0x0020880001127983 */ /* 0x000ee80000300a00 */
[----:B------:R-:W3:Y:S04]  /*559b0*/  LDL.LU.64 R16, [R1+0x2080] ;  /* 0x0020800001107983 */ /* 0x000ee80000300a00 */
[----:B------:R-:W4:Y:S04]  /*559c0*/  LDL.LU R24, [R1+0x4e0] ;  /* 0x0004e00001187983 */ /* 0x000f280000300800 */
[----:B------:R-:W-:Y:S04]  /*559d0*/  STL.64 [R1+0x260], R4 ;  /* 0x0002600401007387 */ /* 0x000fe80000100a00 */
[----:B------:R-:W-:Y:S04]  /*559e0*/  STL.64 [R1+0x268], R6 ;  /* 0x0002680601007387 */ /* 0x000fe80000100a00 */
[----:B------:R-:W4:Y:S04]  /*559f0*/  LDL.LU R25, [R1+0x4e4] ;  /* 0x0004e40001197983 */ /* 0x000f280000300800 */
[----:B------:R-:W5:Y:S04]  /*55a00*/  LDL.LU R26, [R1+0x4e8] ;  /* 0x0004e800011a7983 */ /* 0x000f680000300800 */
[----:B------:R-:W5:Y:S04]  /*55a10*/  LDL.LU R27, [R1+0x4ec] ;  /* 0x0004ec00011b7983 */ /* 0x000f680000300800 */
[----:B-----5:R0:W-:Y:S04]  /*55a20*/  STL.64 [R1+0x2020], R26 ;  /* 0x0020201a01007387 */ /* 0x0201e80000100a00 */
[----:B----4-:R-:W-:Y:S04]  /*55a30*/  STL.64 [R1+0x2018], R24 ;  /* 0x0020181801007387 */ /* 0x010fe80000100a00 */
[----:B0-----:R-:W4:Y:S01]  /*55a40*/  LDL.64 R26, [R1+0x28] ;  /* 0x00002800011a7983 */ /* 0x001f220000100a00 */
[----:B--2---:R-:W-:Y:S03]  /*55a50*/  HMMA.16816.F32 R8, R12, R22, R8 ;  /* 0x000000160c08723c */ /* 0x004fe60000001808 */
[----:B----4-:R-:W-:Y:S04]  /*55a60*/  STL.64 [R1+0x2078], R26 ;  /* 0x0020781a01007387 */ /* 0x010fe80000100a00 */
[----:B------:R-:W2:-:S12]  /*55a70*/  LDL.LU R4, [R1+0x250] ;  /* 0x0002500001047983 */ /* 0x000e980000300800 */
[----:B------:R0:W-:Y:S04]  /*55a80*/  STL.64 [R1+0x1c0], R8 ;  /* 0x0001c00801007387 */ /* 0x0001e80000100a00 */
[----:B------:R1:W-:Y:S04]  /*55a90*/  STL.64 [R1+0x1c8], R10 ;  /* 0x0001c80a01007387 */ /* 0x0003e80000100a00 */
[----:B------:R-:W2:Y:S04]  /*55aa0*/  LDL.LU R5, [R1+0x254] ;  /* 0x0002540001057983 */ /* 0x000ea80000300800 */
[----:B------:R-:W4:Y:S04]  /*55ab0*/  LDL.LU R6, [R1+0x258] ;  /* 0x0002580001067983 */ /* 0x000f280000300800 */
[----:B------:R-:W4:Y:S04]  /*55ac0*/  LDL.LU R7, [R1+0x25c] ;  /* 0x00025c0001077983 */ /* 0x000f280000300800 */
[----:B0-----:R-:W3:Y:S04]  /*55ad0*/  LDL.LU R8, [R1+0x290] ;  /* 0x0002900001087983 */ /* 0x001ee80000300800 */
[----:B------:R-:W3:Y:S04]  /*55ae0*/  LDL.LU R9, [R1+0x294] ;  /* 0x0002940001097983 */ /* 0x000ee80000300800 */
[----:B-1----:R-:W3:Y:S04]  /*55af0*/  LDL.LU R10, [R1+0x298] ;  /* 0x00029800010a7983 */ /* 0x002ee80000300800 */
[----:B------:R-:W3:Y:S04]  /*55b00*/  LDL.LU R11, [R1+0x29c] ;  /* 0x00029c00010b7983 */ /* 0x000ee80000300800 */
        /* <DEDUP_REMOVED lines=14> */
[----:B----4-:R-:W-:Y:S04]  /*55bf0*/  STL.64 [R1+0x2030], R6 ;  /* 0x0020300601007387 */ /* 0x010fe80000100a00 */
[----:B------:R0:W-:Y:S04]  /*55c00*/  STL.64 [R1+0x2028], R4 ;  /* 0x0020280401007387 */ /* 0x0001e80000100a00 */
[----:B0-----:R-:W4:Y:S04]  /*55c10*/  LDL.LU R4, [R1+0x520] ;  /* 0x0005200001047983 */ /* 0x001f280000300800 */
[----:B------:R-:W4:Y:S04]  /*55c20*/  LDL.LU R5, [R1+0x524] ;  /* 0x0005240001057983 */ /* 0x000f280000300800 */
[----:B------:R-:W2:Y:S04]  /*55c30*/  LDL.LU R6, [R1+0x528] ;  /* 0x0005280001067983 */ /* 0x000ea80000300800 */
[----:B------:R-:W2:Y:S04]  /*55c40*/  LDL.LU R7, [R1+0x52c] ;  /* 0x00052c0001077983 */ /* 0x000ea80000300800 */
[----:B--2---:R-:W-:Y:S04]  /*55c50*/  STL.64 [R1+0x2040], R6 ;  /* 0x0020400601007387 */ /* 0x004fe80000100a00 */
[----:B----4-:R0:W-:Y:S04]  /*55c60*/  STL.64 [R1+0x2038], R4 ;  /* 0x0020380401007387 */ /* 0x0101e80000100a00 */
[----:B0-----:R-:W2:Y:S04]  /*55c70*/  LDL.LU R4, [R1+0x4f0] ;  /* 0x0004f00001047983 */ /* 0x001ea80000300800 */
[----:B------:R-:W2:Y:S04]  /*55c80*/  LDL.LU R5, [R1+0x4f4] ;  /* 0x0004f40001057983 */ /* 0x000ea80000300800 */
[----:B------:R-:W4:Y:S04]  /*55c90*/  LDL.LU R6, [R1+0x4f8] ;  /* 0x0004f80001067983 */ /* 0x000f280000300800 */
[----:B------:R-:W4:Y:S04]  /*55ca0*/  LDL.LU R7, [R1+0x4fc] ;  /* 0x0004fc0001077983 */ /* 0x000f280000300800 */
[----:B----4-:R0:W-:Y:S04]  /*55cb0*/  STL.64 [R1+0x2050], R6 ;  /* 0x0020500601007387 */ /* 0x0101e80000100a00 */
[----:B--2---:R-:W-:Y:S04]  /*55cc0*/  STL.64 [R1+0x2048], R4 ;  /* 0x0020480401007387 */ /* 0x004fe80000100a00 */
[----:B0-----:R-:W3:Y:S04]  /*55cd0*/  LDL.64 R6, [R1+0x48] ;  /* 0x0000480001067983 */ /* 0x001ee80000100a00 */
[----:B------:R-:W2:Y:S01]  /*55ce0*/  LDL.LU.64 R14, [R1+0x58] ;  /* 0x00005800010e7983 */ /* 0x000ea20000300a00 */
[----:B---3--:R-:W-:-:S15]  /*55cf0*/  HMMA.16816.F32 R8, R16, R6, R8 ;  /* 0x000000061008723c */ /* 0x008fde0000001808 */
[----:B------:R-:W-:-:S04]  /*55d00*/  NOP ;  /* 0x0000000000007918 */ /* 0x000fc80000000000 */
[----:B------:R0:W-:Y:S04]  /*55d10*/  STL.64 [R1+0x1b0], R8 ;  /* 0x0001b00801007387 */ /* 0x0001e80000100a00 */
[----:B------:R1:W-:Y:S04]  /*55d20*/  STL.64 [R1+0x1b8], R10 ;  /* 0x0001b80a01007387 */ /* 0x0003e80000100a00 */
[----:B0-----:R-:W3:Y:S04]  /*55d30*/  LDL.LU R8, [R1+0x560] ;  /* 0x0005600001087983 */ /* 0x001ee80000300800 */
[----:B------:R-:W3:Y:S04]  /*55d40*/  LDL.LU R9, [R1+0x564] ;  /* 0x0005640001097983 */ /* 0x000ee80000300800 */
[----:B-1----:R-:W4:Y:S04]  /*55d50*/  LDL.LU R10, [R1+0x568] ;  /* 0x00056800010a7983 */ /* 0x002f280000300800 */
[----:B------:R-:W4:Y:S04]  /*55d60*/  LDL.LU R11, [R1+0x56c] ;  /* 0x00056c00010b7983 */ /* 0x000f280000300800 */
[----:B----4-:R-:W-:Y:S04]  /*55d70*/  STL.64 [R1+0x1fd8], R10 ;  /* 0x001fd80a01007387 */ /* 0x010fe80000100a00 */
[----:B---3--:R0:W-:Y:S04]  /*55d80*/  STL.64 [R1+0x1fd0], R8 ;  /* 0x001fd00801007387 */ /* 0x0081e80000100a00 */
[----:B0-----:R-:W3:Y:S04]  /*55d90*/  LDL.LU R8, [R1+0x5c0] ;  /* 0x0005c00001087983 */ /* 0x001ee80000300800 */
[----:B------:R-:W3:Y:S04]  /*55da0*/  LDL.LU R9, [R1+0x5c4] ;  /* 0x0005c40001097983 */ /* 0x000ee80000300800 */
[----:B------:R-:W4:Y:S04]  /*55db0*/  LDL.LU R10, [R1+0x5c8] ;  /* 0x0005c800010a7983 */ /* 0x000f280000300800 */
[----:B------:R-:W4:Y:S04]  /*55dc0*/  LDL.LU R11, [R1+0x5cc] ;  /* 0x0005cc00010b7983 */ /* 0x000f280000300800 */
[----:B----4-:R0:W-:Y:S04]  /*55dd0*/  STL.64 [R1+0x1fe8], R10 ;  /* 0x001fe80a01007387 */ /* 0x0101e80000100a00 */
[----:B---3--:R-:W-:Y:S04]  /*55de0*/  STL.64 [R1+0x1fe0], R8 ;  /* 0x001fe00801007387 */ /* 0x008fe80000100a00 */
[----:B0-----:R-:W5:Y:S02]  /*55df0*/  LDL.64 R10, [R1+0x38] ;  /* 0x00003800010a7983 */ /* 0x001f640000100a00 */
[----:B-----5:R-:W-:-:S15]  /*55e00*/  HMMA.16816.F32 R24, R16, R10, R24 ;  /* 0x0000000a1018723c */ /* 0x020fde0000001818 */
[----:B------:R-:W-:-:S04]  /*55e10*/  NOP ;  /* 0x0000000000007918 */ /* 0x000fc80000000000 */
[----:B------:R-:W-:Y:S04]  /*55e20*/  STL.64 [R1+0x1a0], R24 ;  /* 0x0001a01801007387 */ /* 0x000fe80000100a00 */
[----:B------:R0:W-:Y:S04]  /*55e30*/  STL.64 [R1+0x1a8], R26 ;  /* 0x0001a81a01007387 */ /* 0x0001e80000100a00 */
[----:B0-----:R-:W3:Y:S02]  /*55e40*/  LDL.LU.64 R26, [R1+0x2078] ;  /* 0x00207800011a7983 */ /* 0x001ee40000300a00 */
[----:B---3--:R-:W-:-:S15]  /*55e50*/  HMMA.16816.F32 R20, R16, R26, R20 ;  /* 0x0000001a1014723c */ /* 0x008fde0000001814 */
        /* <DEDUP_REMOVED lines=13> */
[----:B------:R-:W2:Y:S02]  /*55f30*/  LDL.LU R19, [R1+0x47c] ;  /* 0x00047c0001137983 */ /* 0x000ea40000300800 */
[----:B--2---:R-:W-:-:S15]  /*55f40*/  HMMA.16816.F32 R16, R20, R6, R16 ;  /* 0x000000061410723c */ /* 0x004fde0000001810 */
[----:B------:R-:W-:-:S04]  /*55f50*/  NOP ;  /* 0x0000000000007918 */ /* 0x000fc80000000000 */
[----:B------:R0:W-:Y:S04]  /*55f60*/  STL.64 [R1+0x100], R16 ;  /* 0x0001001001007387 */ /* 0x0001e80000100a00 */
[----:B------:R-:W-:Y:S01]  /*55f70*/  STL.64 [R1+0x108], R18 ;  /* 0x0001081201007387 */ /* 0x000fe20000100a00 */
[----:B0-----:R-:W-:Y:S01]  /*55f80*/  IMAD.MOV.U32 R17, RZ, RZ, R6 ;  /* 0x000000ffff117224 */ /* 0x001fe200078e0006 */
[----:B------:R-:W-:Y:S02]  /*55f90*/  MOV R16, R7 ;  /* 0x0000000700107202 */ /* 0x000fe40000000f00 */
        /* <DEDUP_REMOVED lines=24> */
[----:B------:R1:W-:Y:S04]  /*56120*/  STL.64 [R1+0x98], R22 ;  /* 0x0000981601007387 */ /* 0x0003e80000100a00 */
[----:B------:R-:W3:Y:S04]  /*56130*/  LDL.LU R13, [R1+0x574] ;  /* 0x00057400010d7983 */ /* 0x000ee80000300800 */
[----:B0-----:R-:W3:Y:S04]  /*56140*/  LDL.LU R14, [R1+0x578] ;  /* 0x00057800010e7983 */ /* 0x001ee80000300800 */
[----:B------:R-:W3:Y:S01]  /*56150*/  LDL.LU R15, [R1+0x57c] ;  /* 0x00057c00010f7983 */ /* 0x000ee20000300800 */
[----:B-1----:R-:W-:Y:S01]  /*56160*/  IMAD.MOV.U32 R22, RZ, RZ, R17 ;  /* 0x000000ffff167224 */ /* 0x002fe200078e0011 */
[----:B------:R-:W-:-:S07]  /*56170*/  MOV R23, R16 ;  /* 0x0000001000177202 */ /* 0x000fce0000000f00 */
[----:B--2---:R-:W-:Y:S01]  /*56180*/  HMMA.16816.F32 R16, R24, R22, R4 ;  /* 0x000000161810723c */ /* 0x004fe20000001804 */
[----:B------:R-:W2:-:S15]  /*56190*/  LDL.LU R4, [R1+0x550] ;  /* 0x0005500001047983 */ /* 0x000e9e0000300800 */
[----:B------:R-:W-:-:S03]  /*561a0*/  NOP ;  /* 0x0000000000007918 */ /* 0x000fc60000000000 */
[----:B------:R-:W-:Y:S04]  /*561b0*/  STL.64 [R1+0x250], R16 ;  /* 0x0002501001007387 */ /* 0x000fe80000100a00 */
[----:B------:R-:W-:Y:S04]  /*561c0*/  STL.64 [R1+0x258], R18 ;  /* 0x0002581201007387 */ /* 0x000fe80000100a00 */
[----:B------:R-:W0:Y:S01]  /*561d0*/  LDSM.16.M88.4 R16, [R0+UR7+0x6e000] ;  /* 0x06e000070010783b */ /* 0x000e220008000200 */
[----:B---3--:R-:W-:Y:S03]  /*561e0*/  HMMA.16816.F32 R12, R24, R10, R12 ;  /* 0x0000000a180c723c */ /* 0x008fe6000000180c */
[----:B------:R-:W2:Y:S04]  /*561f0*/  LDL.LU R5, [R1+0x554] ;  /* 0x0005540001057983 */ /* 0x000ea80000300800 */
[----:B------:R-:W2:Y:S04]  /*56200*/  LDL.LU R6, [R1+0x558] ;  /* 0x0005580001067983 */ /* 0x000ea80000300800 */
[----:B------:R-:W2:Y:S04]  /*56210*/  LDL.LU R7, [R1+0x55c] ;  /* 0x00055c0001077983 */ /* 0x000ea80000300800 */
[----:B0-----:R0:W-:Y:S04]  /*56220*/  STL.64 [R1+0x1f60], R18 ;  /* 0x001f601201007387 */ /* 0x0011e80000100a00 */
        /* <DEDUP_REMOVED lines=9> */
[----:B------:R0:W-:Y:S04]  /*562c0*/  STL.64 [R1+0x1f90], R18 ;  /* 0x001f901201007387 */ /* 0x0001e80000100a00 */
[----:B------:R-:W-:Y:S04]  /*562d0*/  STL.64 [R1+0x1f88], R16 ;  /* 0x001f881001007387 */ /* 0x000fe80000100a00 */
[----:B------:R1:W-:Y:S04]  /*562e0*/  STL.64 [R1+0x290], R12 ;  /* 0x0002900c01007387 */ /* 0x0003e80000100a00 */
[----:B------:R1:W-:Y:S01]  /*562f0*/  STL.64 [R1+0x298], R14 ;  /* 0x0002980e01007387 */ /* 0x0003e20000100a00 */
[----:B0-----:R-:W-:Y:S01]  /*56300*/  IMAD.MOV.U32 R18, RZ, RZ, R9 ;  /* 0x000000ffff127224 */ /* 0x001fe200078e0009 */
[----:B------:R-:W-:Y:S01]  /*56310*/  MOV R19, R8 ;  /* 0x0000000800137202 */ /* 0x000fe20000000f00 */
[----:B-1----:R-:W-:Y:S01]  /*56320*/  IMAD.MOV.U32 R13, RZ, RZ, R10 ;  /* 0x000000ffff0d7224 */ /* 0x002fe200078e000a */
[----:B------:R-:W2:Y:S01]  /*56330*/  LDL.LU.64 R14, [R1+0x1ff0] ;  /* 0x001ff000010e7983 */ /* 0x000ea20000300a00 */
[----:B------:R-:W-:-:S03]  /*56340*/  MOV R12, R11 ;  /* 0x0000000b000c7202 */ /* 0x000fc60000000f00 */
[----:B------:R-:W2:Y:S04]  /*56350*/  LDL.LU.64 R10, [R1+0x1fe8] ;  /* 0x001fe800010a7983 */ /* 0x000ea80000300a00 */
[----:B------:R-:W2:Y:S02]  /*56360*/  LDL.LU.64 R8, [R1+0x1fe0] ;  /* 0x001fe00001087983 */ /* 0x000ea40000300a00 */
[----:B--2---:R-:W-:-:S15]  /*56370*/  HMMA.16816.F32 R8, R24, R18, R8 ;  /* 0x000000121808723c */ /* 0x004fde0000001808 */
[----:B------:R-:W-:-:S04]  /*56380*/  NOP ;  /* 0x0000000000007918 */ /* 0x000fc80000000000 */
[----:B------:R-:W-:Y:S04]  /*56390*/  STL.64 [R1+0x2e0], R8 ;  /* 0x0002e00801007387 */ /* 0x000fe80000100a00 */
[----:B------:R0:W-:Y:S04]  /*563a0*/  STL.64 [R1+0x2e8], R10 ;  /* 0x0002e80a01007387 */ /* 0x0001e80000100a00 */
[----:B0-----:R-:W2:Y:S04]  /*563b0*/  LDL.LU.64 R10, [R1+0x1fd8] ;  /* 0x001fd800010a7983 */ /* 0x001ea80000300a00 */
[----:B------:R-:W2:Y:S04]  /*563c0*/  LDL.LU.64 R8, [R1+0x1fd0] ;  /* 0x001fd00001087983 */ /* 0x000ea80000300a00 */
[----:B------:R0:W-:Y:S02]  /*563d0*/  STL.64 [R1+0x1fa0], R18 ;  /* 0x001fa01201007387 */ /* 0x0001e40000100a00 */
[----:B0-----:R-:W-:Y:S01]  /*563e0*/  MOV R19, R12 ;  /* 0x0000000c00137202 */ /* 0x001fe20000000f00 */
[----:B------:R-:W-:Y:S01]  /*563f0*/  IMAD.MOV.U32 R18, RZ, RZ, R13 ;  /* 0x000000ffff127224 */ /* 0x000fe200078e000d */
[----:B--2---:R-:W-:Y:S01]  /*56400*/  HMMA.16816.F32 R24, R24, R14, R8 ;  /* 0x0000000e1818723c */ /* 0x004fe20000001808 */
[----:B------:R-:W2:Y:S04]  /*56410*/  LDL.LU.64 R10, [R1+0x1fc8] ;  /* 0x001fc800010a7983 */ /* 0x000ea80000300a00 */
[----:B------:R-:W2:Y:S04]  /*56420*/  LDL.LU.64 R8, [R1+0x1fc0] ;  /* 0x001fc00001087983 */ /* 0x000ea80000300a00 */
[----:B------:R0:W-:Y:S04]  /*56430*/  STL.64 [R1+0x1f98], R14 ;  /* 0x001f980e01007387 */ /* 0x0001e80000100a00 */
[----:B------:R-:W2:Y:S06]  /*56440*/  LDL.LU R12, [R1+0x5a0] ;  /* 0x0005a000010c7983 */ /* 0x000eac0000300800 */
[----:B------:R-:W-:Y:S04]  /*56450*/  STL.64 [R1+0x2d0], R24 ;  /* 0x0002d01801007387 */ /* 0x000fe80000100a00 */
[----:B------:R-:W-:Y:S04]  /*56460*/  STL.64 [R1+0x2d8], R26 ;  /* 0x0002d81a01007387 */ /* 0x000fe80000100a00 */
[----:B------:R-:W2:Y:S04]  /*56470*/  LDL.LU R13, [R1+0x5a4] ;  /* 0x0005a400010d7983 */ /* 0x000ea80000300800 */
[----:B0-----:R-:W2:Y:S04]  /*56480*/  LDL.LU R14, [R1+0x5a8] ;  /* 0x0005a800010e7983 */ /* 0x001ea80000300800 */
[----:B------:R-:W2:Y:S04]  /*56490*/  LDL.LU R15, [R1+0x5ac] ;  /* 0x0005ac00010f7983 */ /* 0x000ea80000300800 */
[----:B--2---:R-:W-:Y:S04]  /*564a0*/  STL.64 [R1+0x1fb0], R14 ;  /* 0x001fb00e01007387 */ /* 0x004fe80000100a00 */
[----:B------:R0:W-:Y:S04]  /*564b0*/  STL.64 [R1+0x1fa8], R12 ;  /* 0x001fa80c01007387 */ /* 0x0001e80000100a00 */
[----:B0-----:R-:W2:Y:S04]  /*564c0*/  LDL.LU R12, [R1+0x5b0] ;  /* 0x0005b000010c7983 */ /* 0x001ea80000300800 */
[----:B------:R-:W2:Y:S04]  /*564d0*/  LDL.LU R13, [R1+0x5b4] ;  /* 0x0005b400010d7983 */ /* 0x000ea80000300800 */
[----:B------:R-:W2:Y:S04]  /*564e0*/  LDL.LU R14, [R1+0x5b8] ;  /* 0x0005b800010e7983 */ /* 0x000ea80000300800 */
[----:B------:R-:W2:Y:S01]  /*564f0*/  LDL.LU R15, [R1+0x5bc] ;  /* 0x0005bc00010f7983 */ /* 0x000ea20000300800 */
[----:B------:R-:W-:Y:S03]  /*56500*/  HMMA.16816.F32 R4, R8, R22, R4 ;  /* 0x000000160804723c */ /* 0x000fe60000001804 */
[----:B------:R-:W3:Y:S04]  /*56510*/  LDL.LU R24, [R1+0x590] ;  /* 0x0005900001187983 */ /* 0x000ee80000300800 */
[----:B------:R-:W3:Y:S04]  /*56520*/  LDL.LU R25, [R1+0x594] ;  /* 0x0005940001197983 */ /* 0x000ee80000300800 */
[----:B------:R-:W3:Y:S04]  /*56530*/  LDL.LU R26, [R1+0x598] ;  /* 0x00059800011a7983 */ /* 0x000ee80000300800 */
[----:B------:R-:W3:Y:S04]  /*56540*/  LDL.LU R27, [R1+0x59c] ;  /* 0x00059c00011b7983 */ /* 0x000ee80000300800 */
[----:B------:R-:W-:Y:S04]  /*56550*/  STL.64 [R1+0x2f0], R4 ;  /* 0x0002f00401007387 */ /* 0x000fe80000100a00 */
[----:B------:R-:W-:Y:S04]  /*56560*/  STL.64 [R1+0x2f8], R6 ;  /* 0x0002f80601007387 */ /* 0x000fe80000100a00 */
[----:B------:R-:W0:Y:S04]  /*56570*/  LDSM.16.M88.4 R4, [R0+UR7+0x6f000] ;  /* 0x06f000070004783b */ /* 0x000e280008000200 */
[----:B0-----:R-:W-:Y:S04]  /*56580*/  STL.64 [R1+0x1f30], R6 ;  /* 0x001f300601007387 */ /* 0x001fe80000100a00 */
[----:B------:R0:W-:Y:S04]  /*56590*/  STL.64 [R1+0x1f28], R4 ;  /* 0x001f280401007387 */ /* 0x0001e80000100a00 */
[----:B0-----:R-:W3:Y:S01]  /*565a0*/  LDL.LU R4, [R1+0x540] ;  /* 0x0005400001047983 */ /* 0x001ee20000300800 */
[----:B------:R-:W-:-:S03]  /*565b0*/  IMAD.MOV.U32 R5, RZ, RZ, R2 ;  /* 0x000000ffff057224 */ /* 0x000fc600078e0002 */
[----:B------:R-:W3:Y:S04]  /*565c0*/  LDL.LU R2, [R1+0x1fb8] ;  /* 0x001fb80001027983 */ /* 0x000ee80000300800 */
[----:B------:R-:W-:Y:S01]  /*565d0*/  STL [R1+0x1438], R0 ;  /* 0x0014380001007387 */ /* 0x000fe20000100800 */
[----:B--2---:R-:W-:Y:S03]  /*565e0*/  HMMA.16816.F32 R16, R8, R18, R12 ;  /* 0x000000120810723c */ /* 0x004fe6000000180c */
[----:B------:R-:W2:Y:S04]  /*565f0*/  LDL.LU.64 R14, [R1+0x1fb0] ;  /* 0x001fb000010e7983 */ /* 0x000ea80000300a00 */
[----:B------:R-:W2:-:S12]  /*56600*/  LDL.LU.64 R12, [R1+0x1fa8] ;  /* 0x001fa800010c7983 */ /* 0x000e980000300a00 */
[----:B------:R-:W-:Y:S04]  /*56610*/  STL.64 [R1+0x300], R16 ;  /* 0x0003001001007387 */ /* 0x000fe80000100a00 */
[----:B------:R0:W-:Y:S04]  /*56620*/  STL.64 [R1+0x308], R18 ;  /* 0x0003081201007387 */ /* 0x0001e80000100a00 */
[----:B0-----:R-:W2:Y:S01]  /*56630*/  LDL.LU.64 R18, [R1+0x1fa0] ;  /* 0x001fa00001127983 */ /* 0x001ea20000300a00 */
[----:B-----5:R-:W-:Y:S01]  /*56640*/  MOV R6, R29 ;  /* 0x0000001d00067202 */ /* 0x020fe20000000f00 */
[----:B----4-:R-:W-:Y:S01]  /*56650*/  IMAD.MOV.U32 R7, RZ, RZ, R3 ;  /* 0x000000ffff077224 */ /* 0x010fe200078e0003 */
[----:B--2---:R-:W-:Y:S01]  /*56660*/  HMMA.16816.F32 R16, R8, R18, R12 ;  /* 0x000000120810723c */ /* 0x004fe2000000180c */
[----:B------:R-:W3:-:S15]  /*56670*/  LDL.LU.64 R14, [R1+0x1f98] ;  /* 0x001f9800010e7983 */ /* 0x000ede0000300a00 */
[----:B------:R-:W-:-:S03]  /*56680*/  NOP ;  /* 0x0000000000007918 */ /* 0x000fc60000000000 */
[----:B------:R-:W-:Y:S04]  /*56690*/  STL.64 [R1+0x340], R16 ;  /* 0x0003401001007387 */ /* 0x000fe80000100a00 */
[----:B------:R0:W-:Y:S04]  /*566a0*/  STL.64 [R1+0x348], R18 ;  /* 0x0003481201007387 */ /* 0x0001e80000100a00 */
[----:B0-----:R-:W2:Y:S04]  /*566b0*/  LDL.LU.64 R18, [R1+0x1f90] ;  /* 0x001f900001127983 */ /* 0x001ea80000300a00 */
[----:B------:R-:W2:Y:S01]  /*566c0*/  LDL.LU.64 R16, [R1+0x1f88] ;  /* 0x001f880001107983 */ /* 0x000ea20000300a00 */
[----:B---3--:R-:W-:Y:S01]  /*566d0*/  HMMA.16816.F32 R4, R8, R14, R4 ;  /* 0x0000000e0804723c */ /* 0x008fe20000001804 */
[----:B------:R-:W-:Y:S01]  /*566e0*/  MOV R3, R14 ;  /* 0x0000000e00037202 */ /* 0x000fe20000000f00 */
[----:B------:R-:W-:Y:S01]  /*566f0*/  IMAD.MOV.U32 R0, RZ, RZ, R15 ;  /* 0x000000ffff007224 */ /* 0x000fe200078e000f */
[----:B------:R-:W-:Y:S04]  /*56700*/  LDSM.16.M88.4 R8, [R2+UR7+0x48080] ;  /* 0x048080070208783b */ /* 0x000fe80008000200 */
[----:B------:R-:W0:-:S12]  /*56710*/  LDSM.16.M88.4 R12, [R28+UR7+0x60080] ;  /* 0x060080071c0c783b */ /* 0x000e180008000200 */
[----:B------:R-:W-:Y:S04]  /*56720*/  STL.64 [R1+0x330], R4 ;  /* 0x0003300401007387 */ /* 0x000fe80000100a00 */
[----:B------:R-:W-:Y:S04]  /*56730*/  STL.64 [R1+0x338], R6 ;  /* 0x0003380601007387 */ /* 0x000fe80000100a00 */
[----:B0-----:R0:W-:Y:S04]  /*56740*/  STL.64 [R1+0x1ec8], R14 ;  /* 0x001ec80e01007387 */ /* 0x0011e80000100a00 */
[----:B------:R-:W-:Y:S01]  /*56750*/  STL.64 [R1+0x1ec0], R12 ;  /* 0x001ec00c01007387 */ /* 0x000fe20000100a00 */
[----:B0-----:R-:W-:Y:S01]  /*56760*/  MOV R14, R3 ;  /* 0x00000003000e7202 */ /* 0x001fe20000000f00 */
[----:B------:R-:W-:-:S05]  /*56770*/  IMAD.MOV.U32 R15, RZ, RZ, R0 ;  /* 0x000000ffff0f7224 */ /* 0x000fca00078e0000 */
[----:B------:R-:W-:Y:S04]  /*56780*/  STL.64 [R1+0x1f70], R14 ;  /* 0x001f700e01007387 */ /* 0x000fe80000100a00 */
[----:B------:R-:W0:Y:S01]  /*56790*/  LDSM.16.M88.4 R12, [R2+UR7+0x40080] ;  /* 0x04008007020c783b */ /* 0x000e220008000200 */
[----:B--2---:R-:W-:Y:S03]  /*567a0*/  HMMA.16816.F32 R4, R16, R22, R24 ;  /* 0x000000161004723c */ /* 0x004fe60000001818 */
[----:B------:R-:W1:Y:S04]  /*567b0*/  LDSM.16.M88.4 R20, [R2+UR7+0x50080] ;  /* 0x050080070214783b */ /* 0x000e680008000200 */
[----:B------:R-:W2:-:S12]  /*567c0*/  LDSM.16.M88.4 R24, [R2+UR7+0x58080] ;  /* 0x058080070218783b */ /* 0x000e980008000200 */
[----:B------:R-:W-:Y:S01]  /*567d0*/  IMAD.MOV.U32 R3, RZ, RZ, R7 ;  /* 0x000000ffff037224 */ /* 0x000fe200078e0007 */
[----:B------:R-:W-:Y:S01]  /*567e0*/  MOV R29, R6 ;  /* 0x00000006001d7202 */ /* 0x000fe20000000f00 */
[----:B------:R3:W-:Y:S04]  /*567f0*/  STL.64 [R1+0x360], R4 ;  /* 0x0003600401007387 */ /* 0x0007e80000100a00 */
[----:B------:R-:W-:Y:S04]  /*56800*/  STL [R1+0x1ca4], R3 ;  /* 0x001ca40301007387 */ /* 0x000fe80000100800 */
[----:B------:R-:W-:Y:S01]  /*56810*/  STL [R1+0x1ca0], R29 ;  /* 0x001ca01d01007387 */ /* 0x000fe20000100800 */
[----:B---3--:R-:W-:Y:S01]  /*56820*/  MOV R5, R8 ;  /* 0x0000000800057202 */ /* 0x008fe20000000f00 */
[----:B------:R-:W-:-:S02]  /*56830*/  IMAD.MOV.U32 R4, RZ, RZ, R9 ;  /* 0x000000ffff047224 */ /* 0x000fc400078e0009 */
[----:B0-----:R-:W-:Y:S04]  /*56840*/  STL.64 [R1+0x10], R12 ;  /* 0x0000100c01007387 */ /* 0x001fe80000100a00 */
[----:B------:R-:W-:Y:S04]  /*56850*/  STL.64 [R1+0x18], R14 ;  /* 0x0000180e01007387 */ /* 0x000fe80000100a00 */
[----:B------:R-:W-:Y:S04]  /*56860*/  STL.64 [R1], R8 ;  /* 0x0000000801007387 */ /* 0x000fe80000100a00 */
[----:B------:R-:W-:Y:S04]  /*56870*/  STL.64 [R1+0x8], R10 ;  /* 0x0000080a01007387 */ /* 0x000fe80000100a00 */
[----:B------:R0:W-:Y:S04]  /*56880*/  STL.64 [R1+0x1f40], R4 ;  /* 0x001f400401007387 */ /* 0x0001e80000100a00 */
[----:B------:R-:W3:Y:S04]  /*56890*/  LDL.LU.64 R6, [R1+0x48] ;  /* 0x0000480001067983 */ /* 0x000ee80000300a00 */
[----:B------:R-:W4:Y:S04]  /*568a0*/  LDSM.16.M88.4 R8, [R28+UR7+0x61080] ;  /* 0x061080071c08783b */ /* 0x000f280008000200 */
[----:B---3--:R3:W-:Y:S04]  /*568b0*/  STL.64 [R1+0x1f68], R6 ;  /* 0x001f680601007387 */ /* 0x0087e80000100a00 */
[----:B0-----:R-:W5:Y:S04]  /*568c0*/  LDL.LU R4, [R1+0x5f0] ;  /* 0x0005f00001047983 */ /* 0x001f680000300800 */
[----:B------:R-:W5:Y:S04]  /*568d0*/  LDL.LU R5, [R1+0x5f4] ;  /* 0x0005f40001057983 */ /* 0x000f680000300800 */
[----:B---3--:R-:W3:Y:S04]  /*568e0*/  LDL.LU R6, [R1+0x5f8] ;  /* 0x0005f80001067983 */ /* 0x008ee80000300800 */
[----:B------:R-:W3:Y:S04]  /*568f0*/  LDL.LU R7, [R1+0x5fc] ;  /* 0x0005fc0001077983 */ /* 0x000ee80000300800 */
[----:B---3--:R-:W-:Y:S04]  /*56900*/  STL.64 [R1+0x1f80], R6 ;  /* 0x001f800601007387 */ /* 0x008fe80000100a00 */
[----:B-----5:R0:W-:Y:S04]  /*56910*/  STL.64 [R1+0x1f78], R4 ;  /* 0x001f780401007387 */ /* 0x0201e80000100a00 */
[----:B0-----:R-:W3:Y:S04]  /*56920*/  LDL.LU R4, [R1+0x600] ;  /* 0x0006000001047983 */ /* 0x001ee80000300800 */
[----:B------:R-:W3:Y:S04]  /*56930*/  LDL.LU R5, [R1+0x604] ;  /* 0x0006040001057983 */ /* 0x000ee80000300800 */
[----:B------:R-:W3:Y:S04]  /*56940*/  LDL.LU R6, [R1+0x608] ;  /* 0x0006080001067983 */ /* 0x000ee80000300800 */
[----:B------:R-:W3:Y:S04]  /*56950*/  LDL.LU R7, [R1+0x60c] ;  /* 0x00060c0001077983 */ /* 0x000ee80000300800 */
[----:B------:R-:W5:Y:S04]  /*56960*/  LDL.LU R12, [R1+0x610] ;  /* 0x00061000010c7983 */ /* 0x000f680000300800 */
[----:B------:R-:W5:Y:S04]  /*56970*/  LDL.LU R13, [R1+0x614] ;  /* 0x00061400010d7983 */ /* 0x000f680000300800 */
[----:B------:R-:W5:Y:S04]  /*56980*/  LDL.LU R14, [R1+0x618] ;  /* 0x00061800010e7983 */ /* 0x000f680000300800 */
[----:B------:R-:W5:Y:S04]  /*56990*/  LDL.LU R15, [R1+0x61c] ;  /* 0x00061c00010f7983 */ /* 0x000f680000300800 */
[----:B-1----:R-:W-:Y:S04]  /*569a0*/  STL [R1+0x1b6c], R22 ;  /* 0x001b6c1601007387 */ /* 0x002fe80000100800 */
[----:B------:R-:W-:Y:S04]  /*569b0*/  STL [R1+0x1b68], R23 ;  /* 0x001b681701007387 */ /* 0x000fe80000100800 */
        /* <DEDUP_REMOVED lines=11> */
[----:B------:R-:W-:Y:S04]  /*56a70*/  STL [R1+0x1d48], R26 ;  /* 0x001d481a01007387 */ /* 0x000fe80000100800 */
[----:B------:R0:W-:Y:S04]  /*56a80*/  STL [R1+0x1ac0], R27 ;  /* 0x001ac01b01007387 */ /* 0x0001e80000100800 */
[----:B------:R-:W-:Y:S04]  /*56a90*/  STL.64 [R1+0x1ea8], R24 ;  /* 0x001ea81801007387 */ /* 0x000fe80000100a00 */
[----:B0-----:R-:W3:Y:S04]  /*56aa0*/  LDL.LU.64 R26, [R1+0x38] ;  /* 0x00003800011a7983 */ /* 0x001ee80000300a00 */
[----:B----4-:R-:W-:Y:S04]  /*56ab0*/  STL.64 [R1+0x1ea0], R10 ;  /* 0x001ea00a01007387 */ /* 0x010fe80000100a00 */
[----:B------:R3:W-:Y:S02]  /*56ac0*/  STL.64 [R1+0x1e98], R8 ;  /* 0x001e980801007387 */ /* 0x0007e40000100a00 */
[----:B---3--:R-:W-:Y:S02]  /*56ad0*/  HMMA.16816.F32 R8, R16, R26, R4 ;  /* 0x0000001a1008723c */ /* 0x008fe40000001804 */
[----:B------:R-:W0:-:S15]  /*56ae0*/  LDSM.16.M88.4 R4, [R28+UR7+0x62080] ;  /* 0x062080071c04783b */ /* 0x000e1e0008000200 */
[----:B------:R-:W-:Y:S02]  /*56af0*/  NOP ;  /* 0x0000000000007918 */ /* 0x000fe40000000000 */
[----:B------:R-:W-:Y:S04]  /*56b00*/  STL.64 [R1+0x3f0], R8 ;  /* 0x0003f00801007387 */ /* 0x000fe80000100a00 */
[----:B------:R0:W-:Y:S02]  /*56b10*/  STL.64 [R1+0x3f8], R10 ;  /* 0x0003f80a01007387 */ /* 0x0001e40000100a00 */
[----:B0-----:R-:W-:Y:S01]  /*56b20*/  MOV R10, R4 ;  /* 0x00000004000a7202 */ /* 0x001fe20000000f00 */
[----:B------:R-:W-:Y:S01]  /*56b30*/  IMAD.MOV.U32 R9, RZ, RZ, R5 ;  /* 0x000000ffff097224 */ /* 0x000fe200078e0005 */
[----:B------:R-:W-:Y:S01]  /*56b40*/  MOV R8, R6 ;  /* 0x0000000600087202 */ /* 0x000fe20000000f00 */
[----:B------:R-:W-:Y:S02]  /*56b50*/  IMAD.MOV.U32 R3, RZ, RZ, R7 ;  /* 0x000000ffff037224 */ /* 0x000fe400078e0007 */
[----:B------:R-:W3:Y:S04]  /*56b60*/  LDL.LU.64 R6, [R1+0x1f80] ;  /* 0x001f800001067983 */ /* 0x000ee80000300a00 */
[----:B------:R-:W3:Y:S04]  /*56b70*/  LDL.LU.64 R4, [R1+0x1f78] ;  /* 0x001f780001047983 */ /* 0x000ee80000300a00 */
[----:B------:R0:W-:Y:S04]  /*56b80*/  STL [R1+0x1eb8], R10 ;  /* 0x001eb80a01007387 */ /* 0x0001e80000100800 */
[----:B------:R-:W-:Y:S04]  /*56b90*/  STL.64 [R1+0x1eb0], R8 ;  /* 0x001eb00801007387 */ /* 0x000fe80000100a00 */
[----:B0-----:R-:W5:Y:S02]  /*56ba0*/  LDL.LU.64 R10, [R1+0x28] ;  /* 0x00002800010a7983 */ /* 0x001f640000300a00 */
[----:B-----5:R-:W-:-:S15]  /*56bb0*/  HMMA.16816.F32 R12, R16, R10, R12 ;  /* 0x0000000a100c723c */ /* 0x020fde000000180c */
[----:B------:R-:W-:-:S04]  /*56bc0*/  NOP ;  /* 0x0000000000007918 */ /* 0x000fc80000000000 */
[----:B------:R-:W-:Y:S04]  /*56bd0*/  STL.64 [R1+0x640], R12 ;  /* 0x0006400c01007387 */ /* 0x000fe80000100a00 */
[----:B------:R0:W-:Y:S01]  /*56be0*/  STL [R1+0x64c], R15 ;  /* 0x00064c0f01007387 */ /* 0x0001e20000100800 */
[----:B------:R-:W-:-:S03]  /*56bf0*/  MOV R2, R14 ;  /* 0x0000000e00027202 */ /* 0x000fc60000000f00 */
[----:B0-----:R-:W3:Y:S04]  /*56c00*/  LDL.LU.64 R14, [R1+0x1f70] ;  /* 0x001f7000010e7983 */ /* 0x001ee80000300a00 */
[----:B------:R-:W-:Y:S01]  /*56c10*/  STL [R1+0x1bc8], R2 ;  /* 0x001bc80201007387 */ /* 0x000fe20000100800 */
[----:B---3--:R-:W-:Y:S03]  /*56c20*/  HMMA.16816.F32 R16, R16, R14, R4 ;  /* 0x0000000e1010723c */ /* 0x008fe60000001804 */
[----:B------:R-:W2:-:S15]  /*56c30*/  LDL.LU.64 R6, [R1+0x1f68] ;  /* 0x001f680001067983 */ /* 0x000e9e0000300a00 */
[----:B------:R-:W-:Y:S01]  /*56c40*/  NOP ;  /* 0x0000000000007918 */ /* 0x000fe20000000000 */
[----:B------:R-:W-:Y:S04]  /*56c50*/  STL.64 [R1+0x610], R16 ;  /* 0x0006101001007387 */ /* 0x000fe80000100a00 */
[----:B------:R0:W-:Y:S01]  /*56c60*/  STL [R1+0x618], R18 ;  /* 0x0006181201007387 */ /* 0x0001e20000100800 */
        /* <DEDUP_REMOVED lines=9> */
[----:B------:R-:W2:Y:S04]  /*56d00*/  LDL.LU.64 R20, [R1+0x1f48] ;  /* 0x001f480001147983 */ /* 0x000ea80000300a00 */
[----:B------:R-:W3:Y:S01]  /*56d10*/  LDL.LU.64 R4, [R1+0x1f40] ;  /* 0x001f400001047983 */ /* 0x000ee20000300a00 */
[----:B------:R-:W-:Y:S01]  /*56d20*/  MOV R9, R6 ;  /* 0x0000000600097202 */ /* 0x000fe20000000f00 */
[----:B------:R-:W-:Y:S01]  /*56d30*/  IMAD.MOV.U32 R8, RZ, RZ, R7 ;  /* 0x000000ffff087224 */ /* 0x000fe200078e0007 */
[----:B------:R-:W-:Y:S01]  /*56d40*/  MOV R13, R26 ;  /* 0x0000001a000d7202 */ /* 0x000fe20000000f00 */
[----:B------:R-:W-:Y:S01]  /*56d50*/  IMAD.MOV.U32 R12, RZ, RZ, R27 ;  /* 0x000000ffff0c7224 */ /* 0x000fe200078e001b */
[----:B---3--:R-:W-:Y:S01]  /*56d60*/  MOV R24, R5 ;  /* 0x0000000500187202 */ /* 0x008fe20000000f00 */
[----:B------:R-:W-:-:S02]  /*56d70*/  IMAD.MOV.U32 R25, RZ, RZ, R4 ;  /* 0x000000ffff197224 */ /* 0x000fc400078e0004 */
[----:B------:R-:W0:Y:S01]  /*56d80*/  LDSM.16.M88.4 R4, [R28+UR7+0x63080] ;  /* 0x063080071c04783b */ /* 0x000e220008000200 */
[----:B--2---:R-:W-:-:S15]  /*56d90*/  HMMA.16816.F32 R20, R16, R26, R20 ;  /* 0x0000001a1014723c */ /* 0x004fde0000001814 */
[----:B------:R-:W-:-:S04]  /*56da0*/  NOP ;  /* 0x0000000000007918 */ /* 0x000fc80000000000 */
[----:B------:R1:W-:Y:S01]  /*56db0*/  STL [R1+0x5f4], R21 ;  /* 0x0005f41501007387 */ /* 0x0003e20000100800 */
[----:B------:R-:W-:-:S03]  /*56dc0*/  MOV R2, R20 ;  /* 0x0000001400027202 */ /* 0x000fc60000000f00 */
[----:B------:R2:W-:Y:S01]  /*56dd0*/  STL [R1+0x5f8], R22 ;  /* 0x0005f81601007387 */ /* 0x0005e20000100800 */
[----:B------:R-:W-:-:S03]  /*56de0*/  IMAD.MOV.U32 R0, RZ, RZ, R23 ;  /* 0x000000ffff007224 */ /* 0x000fc600078e0017 */
[----:B------:R-:W3:Y:S04]  /*56df0*/  LDL.LU R20, [R1+0x620] ;  /* 0x0006200001147983 */ /* 0x000ee80000300800 */
[----:B-1----:R-:W3:Y:S04]  /*56e00*/  LDL.LU R21, [R1+0x624] ;  /* 0x0006240001157983 */ /* 0x002ee80000300800 */
[----:B--2---:R-:W3:Y:S04]  /*56e10*/  LDL.LU R22, [R1+0x628] ;  /* 0x0006280001167983 */ /* 0x004ee80000300800 */
[----:B------:R-:W3:Y:S04]  /*56e20*/  LDL.LU R23, [R1+0x62c] ;  /* 0x00062c0001177983 */ /* 0x000ee80000300800 */
[----:B------:R-:W-:Y:S04]  /*56e30*/  STL [R1+0x1d50], R0 ;  /* 0x001d500001007387 */ /* 0x000fe80000100800 */
[----:B------:R-:W-:Y:S01]  /*56e40*/  STL [R1+0x1d4c], R2 ;  /* 0x001d4c0201007387 */ /* 0x000fe20000100800 */
[----:B0-----:R-:W-:Y:S01]  /*56e50*/  MOV R27, R4 ;  /* 0x00000004001b7202 */ /* 0x001fe20000000f00 */
[----:B------:R-:W-:-:S05]  /*56e60*/  IMAD.MOV.U32 R26, RZ, RZ, R5 ;  /* 0x000000ffff1a7224 */ /* 0x000fca00078e0005 */
[----:B------:R-:W-:Y:S04]  /*56e70*/  STL.64 [R1+0x1ed8], R26 ;  /* 0x001ed81a01007387 */ /* 0x000fe80000100a00 */
[----:B------:R0:W-:Y:S04]  /*56e80*/  STL.64 [R1+0x1ed0], R24 ;  /* 0x001ed01801007387 */ /* 0x0001e80000100a00 */
[----:B0-----:R-:W2:Y:S04]  /*56e90*/  LDL.LU R24, [R1+0x460] ;  /* 0x0004600001187983 */ /* 0x001ea80000300800 */
[----:B------:R-:W2:Y:S04]  /*56ea0*/  LDL.LU R25, [R1+0x464] ;  /* 0x0004640001197983 */ /* 0x000ea80000300800 */
[----:B------:R-:W4:Y:S04]  /*56eb0*/  LDL.LU R26, [R1+0x468] ;  /* 0x00046800011a7983 */ /* 0x000f280000300800 */
[----:B------:R-:W4:Y:S04]  /*56ec0*/  LDL.LU R27, [R1+0x46c] ;  /* 0x00046c00011b7983 */ /* 0x000f280000300800 */
[----:B------:R-:W5:Y:S01]  /*56ed0*/  LDL.LU R4, [R1+0x580] ;  /* 0x0005800001047983 */ /* 0x000f620000300800 */
[----:B------:R-:W-:-:S03]  /*56ee0*/  MOV R2, R6 ;  /* 0x0000000600027202 */ /* 0x000fc60000000f00 */
[----:B------:R-:W5:Y:S01]  /*56ef0*/  LDL.LU R5, [R1+0x584] ;  /* 0x0005840001057983 */ /* 0x000f620000300800 */
[----:B------:R-:W-:-:S03]  /*56f00*/  IMAD.MOV.U32 R0, RZ, RZ, R7 ;  /* 0x000000ffff007224 */ /* 0x000fc600078e0007 */
[----:B------:R-:W5:Y:S04]  /*56f10*/  LDL.LU R6, [R1+0x588] ;  /* 0x0005880001067983 */ /* 0x000f680000300800 */
[----:B------:R-:W5:Y:S04]  /*56f20*/  LDL.LU R7, [R1+0x58c] ;  /* 0x00058c0001077983 */ /* 0x000f680000300800 */
[----:B----4-:R-:W-:Y:S04]  /*56f30*/  STL.64 [R1+0x1ee8], R26 ;  /* 0x001ee81a01007387 */ /* 0x010fe80000100a00 */
[----:B--2---:R0:W-:Y:S04]  /*56f40*/  STL.64 [R1+0x1ee0], R24 ;  /* 0x001ee01801007387 */ /* 0x0041e80000100a00 */
[----:B0-----:R-:W2:Y:S04]  /*56f50*/  LDL.LU R24, [R1+0x4d0] ;  /* 0x0004d00001187983 */ /* 0x001ea80000300800 */
[----:B------:R-:W2:Y:S04]  /*56f60*/  LDL.LU R25, [R1+0x4d4] ;  /* 0x0004d40001197983 */ /* 0x000ea80000300800 */
[----:B------:R-:W4:Y:S04]  /*56f70*/  LDL.LU R26, [R1+0x4d8] ;  /* 0x0004d800011a7983 */ /* 0x000f280000300800 */
[----:B------:R-:W4:Y:S01]  /*56f80*/  LDL.LU R27, [R1+0x4dc] ;  /* 0x0004dc00011b7983 */ /* 0x000f220000300800 */
[----:B---3--:R-:W-:Y:S03]  /*56f90*/  HMMA.16816.F32 R20, R16, R10, R20 ;  /* 0x0000000a1014723c */ /* 0x008fe60000001814 */
[----:B----4-:R0:W-:Y:S04]  /*56fa0*/  STL.64 [R1+0x1ef8], R26 ;  /* 0x001ef81a01007387 */ /* 0x0101e80000100a00 */
[----:B--2---:R-:W-:Y:S01]  /*56fb0*/  STL.64 [R1+0x1ef0], R24 ;  /* 0x001ef01801007387 */ /* 0x004fe20000100a00 */
[----:B0-----:R-:W-:Y:S01]  /*56fc0*/  MOV R26, R13 ;  /* 0x0000000d001a7202 */ /* 0x001fe20000000f00 */
[----:B------:R-:W-:-:S05]  /*56fd0*/  IMAD.MOV.U32 R27, RZ, RZ, R12 ;  /* 0x000000ffff1b7224 */ /* 0x000fca00078e000c */
[----:B------:R0:W-:Y:S05]  /*56fe0*/  STL.64 [R1+0x1f10], R26 ;  /* 0x001f101a01007387 */ /* 0x0001ea0000100a00 */
[----:B------:R1:W-:Y:S04]  /*56ff0*/  STL.64 [R1+0x630], R20 ;  /* 0x0006301401007387 */ /* 0x0003e80000100a00 */
[----:B------:R-:W-:Y:S01]  /*57000*/  STL.64 [R1+0x638], R22 ;  /* 0x0006381601007387 */ /* 0x000fe20000100a00 */
[----:B------:R-:W-:Y:S01]  /*57010*/  MOV R13, R10 ;  /* 0x0000000a000d7202 */ /* 0x000fe20000000f00 */
[----:B------:R-:W-:-:S02]  /*57020*/  IMAD.MOV.U32 R12, RZ, RZ, R11 ;  /* 0x000000ffff0c7224 */ /* 0x000fc400078e000b */
[----:B0-----:R-:W-:Y:S01]  /*57030*/  IMAD.MOV.U32 R27, RZ, RZ, R8 ;  /* 0x000000ffff1b7224 */ /* 0x001fe200078e0008 */
[----:B-1----:R-:W2:Y:S01]  /*57040*/  LDL.LU.64 R20, [R1+0x1f38] ;  /* 0x001f380001147983 */ /* 0x002ea20000300a00 */
[----:B------:R-:W-:-:S03]  /*57050*/  MOV R26, R9 ;  /* 0x00000009001a7202 */ /* 0x000fc60000000f00 */
        /* <DEDUP_REMOVED lines=10> */
[----:B-----5:R-:W-:Y:S03]  /*57100*/  HMMA.16816.F32 R16, R16, R14, R4 ;  /* 0x0000000e1010723c */ /* 0x020fe60000001804 */
[----:B----4-:R-:W-:Y:S04]  /*57110*/  STL.64 [R1+0x1f20], R10 ;  /* 0x001f200a01007387 */ /* 0x010fe80000100a00 */
[----:B---3--:R0:W-:Y:S04]  /*57120*/  STL.64 [R1+0x1f18], R8 ;  /* 0x001f180801007387 */ /* 0x0081e80000100a00 */
[----:B0-----:R-:W3:Y:S04]  /*57130*/  LDL.LU R8, [R1+0x530] ;  /* 0x0005300001087983 */ /* 0x001ee80000300800 */
[----:B------:R-:W3:Y:S04]  /*57140*/  LDL.LU R9, [R1+0x534] ;  /* 0x0005340001097983 */ /* 0x000ee80000300800 */
[----:B------:R-:W3:Y:S04]  /*57150*/  LDL.LU R10, [R1+0x538] ;  /* 0x00053800010a7983 */ /* 0x000ee80000300800 */
[----:B------:R-:W3:Y:S04]  /*57160*/  LDL.LU R11, [R1+0x53c] ;  /* 0x00053c00010b7983 */ /* 0x000ee80000300800 */
[----:B------:R-:W3:Y:S04]  /*57170*/  LDL.LU.64 R6, [R1+0x1f30] ;  /* 0x001f300001067983 */ /* 0x000ee80000300a00 */
[----:B------:R-:W3:Y:S01]  /*57180*/  LDL.LU.64 R4, [R1+0x1f28] ;  /* 0x001f280001047983 */ /* 0x000ee20000300a00 */
[----:B------:R-:W-:Y:S01]  /*57190*/  IMAD.MOV.U32 R23, RZ, RZ, R19 ;  /* 0x000000ffff177224 */ /* 0x000fe200078e0013 */
[----:B------:R-:W-:-:S02]  /*571a0*/  MOV R22, R18 ;  /* 0x0000001200167202 */ /* 0x000fc40000000f00 */
[----:B------:R-:W-:Y:S04]  /*571b0*/  STL.64 [R1+0x620], R16 ;  /* 0x0006201001007387 */ /* 0x000fe80000100a00 */
[----:B------:R-:W-:Y:S04]  /*571c0*/  STL [R1+0x1b74], R23 ;  /* 0x001b741701007387 */ /* 0x000fe80000100800 */
[----:B------:R-:W-:Y:S01]  /*571d0*/  STL [R1+0x1b70], R22 ;  /* 0x001b701601007387 */ /* 0x000fe20000100800 */
[----:B---3--:R-:W-:Y:S03]  /*571e0*/  HMMA.16816.F32 R24, R4, R26, R8 ;  /* 0x0000001a0418723c */ /* 0x008fe60000001808 */
[----:B------:R-:W3:Y:S04]  /*571f0*/  LDL.LU.64 R10, [R1+0x1f20] ;  /* 0x001f2000010a7983 */ /* 0x000ee80000300a00 */
[----:B------:R-:W3:-:S12]  /*57200*/  LDL.LU.64 R8, [R1+0x1f18] ;  /* 0x001f180001087983 */ /* 0x000ed80000300a00 */
[----:B------:R-:W-:Y:S04]  /*57210*/  STL.64 [R1+0x5e0], R24 ;  /* 0x0005e01801007387 */ /* 0x000fe80000100a00 */
[----:B------:R0:W-:Y:S04]  /*57220*/  STL.64 [R1+0x5e8], R26 ;  /* 0x0005e81a01007387 */ /* 0x0001e80000100a00 */
[----:B0-----:R-:W3:Y:S02]  /*57230*/  LDL.LU.64 R26, [R1+0x1f10] ;  /* 0x001f1000011a7983 */ /* 0x001ee40000300a00 */
[----:B---3--:R-:W-:Y:S02]  /*57240*/  HMMA.16816.F32 R24, R4, R26, R8 ;  /* 0x0000001a0418723c */ /* 0x008fe40000001808 */
[----:B------:R-:W3:Y:S04]  /*57250*/  LDL.LU.64 R10, [R1+0x1f08] ;  /* 0x001f0800010a7983 */ /* 0x000ee80000300a00 */
[----:B------:R-:W3:-:S13]  /*57260*/  LDL.LU.64 R8, [R1+0x1f00] ;  /* 0x001f000001087983 */ /* 0x000eda0000300a00 */
[----:B------:R-:W-:Y:S01]  /*57270*/  MOV R23, R26 ;  /* 0x0000001a00177202 */ /* 0x000fe20000000f00 */
[----:B------:R0:W-:Y:S01]  /*57280*/  STL.64 [R1+0x5d0], R24 ;  /* 0x0005d01801007387 */ /* 0x0001e20000100a00 */
[----:B------:R-:W-:-:S03]  /*57290*/  IMAD.MOV.U32 R22, RZ, RZ, R27 ;  /* 0x000000ffff167224 */ /* 0x000fc600078e001b */
[----:B------:R-:W4:Y:S04]  /*572a0*/  LDL.LU.64 R26, [R1+0x1ef8] ;  /* 0x001ef800011a7983 */ /* 0x000f280000300a00 */
[----:B0-----:R-:W4:Y:S01]  /*572b0*/  LDL.LU.64 R24, [R1+0x1ef0] ;  /* 0x001ef00001187983 */ /* 0x001f220000300a00 */
[----:B------:R-:W-:Y:S01]  /*572c0*/  MOV R18, R13 ;  /* 0x0000000d00127202 */ /* 0x000fe20000000f00 */
[----:B------:R-:W-:Y:S02]  /*572d0*/  IMAD.MOV.U32 R19, RZ, RZ, R12 ;  /* 0x000000ffff137224 */ /* 0x000fe400078e000c */
[----:B------:R-:W-:Y:S04]  /*572e0*/  STL [R1+0x1b7c], R22 ;  /* 0x001b7c1601007387 */ /* 0x000fe80000100800 */
[----:B------:R-:W-:Y:S01]  /*572f0*/  STL [R1+0x1b78], R23 ;  /* 0x001b781701007387 */ /* 0x000fe20000100800 */
[----:B----4-:R-:W-:Y:S03]  /*57300*/  HMMA.16816.F32 R16, R4, R18, R24 ;  /* 0x000000120410723c */ /* 0x010fe60000001818 */
[----:B------:R-:W4:Y:S04]  /*57310*/  LDL.LU.64 R26, [R1+0x1ee8] ;  /* 0x001ee800011a7983 */ /* 0x000f280000300a00 */
[----:B------:R-:W4:-:S12]  /*57320*/  LDL.LU.64 R24, [R1+0x1ee0] ;  /* 0x001ee00001187983 */ /* 0x000f180000300a00 */
[----:B------:R-:W-:Y:S04]  /*57330*/  STL.64 [R1+0x5c0], R16 ;  /* 0x0005c01001007387 */ /* 0x000fe80000100a00 */
[----:B------:R-:W-:Y:S04]  /*57340*/  STL.64 [R1+0x5c8], R18 ;  /* 0x0005c81201007387 */ /* 0x000fe80000100a00 */
[----:B------:R-:W0:Y:S04]  /*57350*/  LDSM.16.M88.4 R16, [R28+UR7+0x64080] ;  /* 0x064080071c10783b */ /* 0x000e280008000200 */
[----:B0-----:R-:W-:Y:S04]  /*57360*/  STL.64 [R1+0x1df8], R18 ;  /* 0x001df81201007387 */ /* 0x001fe80000100a00 */
[----:B------:R0:W-:Y:S04]  /*57370*/  STL.64 [R1+0x1df0], R16 ;  /* 0x001df01001007387 */ /* 0x0001e80000100a00 */
[----:B0-----:R-:W5:Y:S04]  /*57380*/  LDL.LU R16, [R1+0x410] ;  /* 0x0004100001107983 */ /* 0x001f680000300800 */
[----:B------:R-:W5:Y:S04]  /*57390*/  LDL.LU R17, [R1+0x414] ;  /* 0x0004140001117983 */ /* 0x000f680000300800 */
[----:B------:R-:W5:Y:S04]  /*573a0*/  LDL.LU R18, [R1+0x418] ;  /* 0x0004180001127983 */ /* 0x000f680000300800 */
[----:B------:R-:W5:Y:S01]  /*573b0*/  LDL.LU R19, [R1+0x41c] ;  /* 0x00041c0001137983 */ /* 0x000f620000300800 */
[----:B----4-:R-:W-:Y:S03]  /*573c0*/  HMMA.16816.F32 R4, R4, R14, R24 ;  /* 0x0000000e0404723c */ /* 0x010fe60000001818 */
[----:B------:R-:W4:Y:S04]  /*573d0*/  LDL.LU.64 R26, [R1+0x1ed8] ;  /* 0x001ed800011a7983 */ /* 0x000f280000300a00 */
[----:B------:R-:W5:Y:S04]  /*573e0*/  LDL.LU.64 R24, [R1+0x1ed0] ;  /* 0x001ed00001187983 */ /* 0x000f680000300a00 */
[----:B------:R-:W3:Y:S04]  /*573f0*/  LDL.LU.64 R14, [R1+0x1ec8] ;  /* 0x001ec800010e7983 */ /* 0x000ee80000300a00 */
[----:B------:R-:W3:Y:S04]  /*57400*/  LDL.LU.64 R12, [R1+0x1ec0] ;  /* 0x001ec000010c7983 */ /* 0x000ee80000300a00 */
[----:B------:R-:W-:Y:S01]  /*57410*/  MOV R22, R6 ;  /* 0x0000000600167202 */ /* 0x000fe20000000f00 */
[----:B------:R-:W-:Y:S01]  /*57420*/  IMAD.MOV.U32 R23, RZ, RZ, R7 ;  /* 0x000000ffff177224 */ /* 0x000fe200078e0007 */
[----:B------:R4:W-:Y:S01]  /*57430*/  STL.64 [R1+0x5b0], R4 ;  /* 0x0005b00401007387 */ /* 0x0009e20000100a00 */
[----:B------:R-:W-:Y:S01]  /*57440*/  MOV R6, R2 ;  /* 0x0000000200067202 */ /* 0x000fe20000000f00 */
[----:B------:R-:W-:-:S05]  /*57450*/  IMAD.MOV.U32 R7, RZ, RZ, R0 ;  /* 0x000000ffff077224 */ /* 0x000fca00078e0000 */
[----:B------:R-:W-:Y:S01]  /*57460*/  STL.64 [R1+0x1e38], R6 ;  /* 0x001e380601007387 */ /* 0x000fe20000100a00 */
[----:B----4-:R-:W-:Y:S01]  /*57470*/  MOV R4, R27 ;  /* 0x0000001b00047202 */ /* 0x010fe20000000f00 */
[----:B------:R-:W-:-:S05]  /*57480*/  IMAD.MOV.U32 R5, RZ, RZ, R26 ;  /* 0x000000ffff057224 */ /* 0x000fca00078e001a */
[----:B------:R0:W-:Y:S04]  /*57490*/  STL.64 [R1+0x1e30], R4 ;  /* 0x001e300401007387 */ /* 0x0001e80000100a00 */
[----:B0-----:R-:W3:Y:S04]  /*574a0*/  LDL.64 R4, [R1+0x10] ;  /* 0x0000100001047983 */ /* 0x001ee80000100a00 */
[----:B------:R-:W-:Y:S04]  /*574b0*/  STL [R1+0x1b84], R23 ;  /* 0x001b841701007387 */ /* 0x000fe80000100800 */
[----:B------:R-:W-:Y:S01]  /*574c0*/  STL [R1+0x1b80], R22 ;  /* 0x001b801601007387 */ /* 0x000fe20000100800 */
[----:B---3--:R-:W-:-:S15]  /*574d0*/  HMMA.16816.F32 R8, R12, R4, R8 ;  /* 0x000000040c08723c */ /* 0x008fde0000001808 */
[----:B------:R-:W-:-:S04]  /*574e0*/  NOP ;  /* 0x0000000000007918 */ /* 0x000fc80000000000 */
[----:B------:R-:W-:Y:S04]  /*574f0*/  STL.64 [R1+0x5a0], R8 ;  /* 0x0005a00801007387 */ /* 0x000fe80000100a00 */
[----:B------:R0:W-:Y:S04]  /*57500*/  STL.64 [R1+0x5a8], R10 ;  /* 0x0005a80a01007387 */ /* 0x0001e80000100a00 */
[----:B0-----:R-:W3:Y:S04]  /*57510*/  LDL.LU R10, [R1+0x1eb8] ;  /* 0x001eb800010a7983 */ /* 0x001ee80000300800 */
[----:B------:R-:W4:Y:S01]  /*57520*/  LDL.LU.64 R8, [R1+0x1eb0] ;  /* 0x001eb00001087983 */ /* 0x000f220000300a00 */
[----:B------:R-:W-:Y:S01]  /*57530*/  MOV R2, R4 ;  /* 0x0000000400027202 */ /* 0x000fe20000000f00 */
[----:B------:R-:W-:-:S02]  /*57540*/  IMAD.MOV.U32 R0, RZ, RZ, R5 ;  /* 0x000000ffff007224 */ /* 0x000fc400078e0005 */
[----:B-----5:R-:W-:-:S15]  /*57550*/  HMMA.16816.F32 R4, R12, R24, R16 ;  /* 0x000000180c04723c */ /* 0x020fde0000001810 */
[----:B------:R-:W-:-:S04]  /*57560*/  NOP ;  /* 0x0000000000007918 */ /* 0x000fc80000000000 */
[----:B------:R-:W-:Y:S01]  /*57570*/  MOV R23, R6 ;  /* 0x0000000600177202 */ /* 0x000fe20000000f00 */
[----:B------:R-:W-:Y:S01]  /*57580*/  IMAD.MOV.U32 R22, RZ, RZ, R7 ;  /* 0x000000ffff167224 */ /* 0x000fe200078e0007 */
[----:B------:R3:W-:Y:S01]  /*57590*/  STL.64 [R1+0x590], R4 ;  /* 0x0005900401007387 */ /* 0x0007e20000100a00 */
[----:B------:R-:W-:Y:S01]  /*575a0*/  IMAD.MOV.U32 R7, RZ, RZ, R3 ;  /* 0x000000ffff077224 */ /* 0x000fe200078e0003 */
[----:B---3--:R-:W-:Y:S02]  /*575b0*/  MOV R4, R10 ;  /* 0x0000000a00047202 */ /* 0x008fe40000000f00 */
[----:B----4-:R-:W-:Y:S01]  /*575c0*/  MOV R6, R8 ;  /* 0x0000000800067202 */ /* 0x010fe20000000f00 */
[----:B------:R-:W-:-:S04]  /*575d0*/  IMAD.MOV.U32 R5, RZ, RZ, R9 ;  /* 0x000000ffff057224 */ /* 0x000fc800078e0009 */
[----:B------:R-:W-:Y:S04]  /*575e0*/  STL.64 [R1+0x1e60], R6 ;  /* 0x001e600601007387 */ /* 0x000fe80000100a00 */
[----:B------:R0:W-:Y:S04]  /*575f0*/  STL.64 [R1+0x1e58], R4 ;  /* 0x001e580401007387 */ /* 0x0001e80000100a00 */
[----:B------:R-:W3:Y:S04]  /*57600*/  LDL.LU R16, [R1+0x180] ;  /* 0x0001800001107983 */ /* 0x000ee80000300800 */
[----:B------:R-:W3:Y:S04]  /*57610*/  LDL.LU R17, [R1+0x184] ;  /* 0x0001840001117983 */ /* 0x000ee80000300800 */
[----:B------:R-:W4:Y:S04]  /*57620*/  LDL.LU R18, [R1+0x188] ;  /* 0x0001880001127983 */ /* 0x000f280000300800 */
[----:B------:R-:W4:Y:S04]  /*57630*/  LDL.LU R19, [R1+0x18c] ;  /* 0x00018c0001137983 */ /* 0x000f280000300800 */
[----:B0-----:R-:W5:Y:S04]  /*57640*/  LDL.LU R4, [R1+0x370] ;  /* 0x0003700001047983 */ /* 0x001f680000300800 */
[----:B------:R-:W5:Y:S04]  /*57650*/  LDL.LU R5, [R1+0x374] ;  /* 0x0003740001057983 */ /* 0x000f680000300800 */
[----:B------:R-:W2:Y:S04]  /*57660*/  LDL.LU R6, [R1+0x378] ;  /* 0x0003780001067983 */ /* 0x000ea80000300800 */
[----:B------:R-:W2:Y:S04]  /*57670*/  LDL.LU R7, [R1+0x37c] ;  /* 0x00037c0001077983 */ /* 0x000ea80000300800 */
        /* <DEDUP_REMOVED lines=20> */
[C---:B---3--:R-:W-:Y:S03]  /*577c0*/  HMMA.16816.F32 R24, R12.reuse, R20, R24 ;  /* 0x000000140c18723c */ /* 0x048fe60000001818 */
[----:B-----5:R-:W-:Y:S04]  /*577d0*/  STL.64 [R1+0x1e90], R6 ;  /* 0x001e900601007387 */ /* 0x020fe80000100a00 */
[----:B--2---:R0:W-:Y:S04]  /*577e0*/  STL.64 [R1+0x1e88], R4 ;  /* 0x001e880401007387 */ /* 0x0041e80000100a00 */
[----:B0-----:R-:W2:Y:S04]  /*577f0*/  LDL.LU R4, [R1+0x3a0] ;  /* 0x0003a00001047983 */ /* 0x001ea80000300800 */
[----:B------:R-:W2:Y:S04]  /*57800*/  LDL.LU R5, [R1+0x3a4] ;  /* 0x0003a40001057983 */ /* 0x000ea80000300800 */
[----:B------:R-:W2:Y:S04]  /*57810*/  LDL.LU R6, [R1+0x3a8] ;  /* 0x0003a80001067983 */ /* 0x000ea80000300800 */
[----:B------:R-:W2:Y:S04]  /*57820*/  LDL.LU R7, [R1+0x3ac] ;  /* 0x0003ac0001077983 */ /* 0x000ea80000300800 */
[----:B----4-:R-:W-:Y:S04]  /*57830*/  STL.64 [R1+0x1e08], R18 ;  /* 0x001e081201007387 */ /* 0x010fe80000100a00 */
[----:B------:R0:W-:Y:S04]  /*57840*/  STL.64 [R1+0x1e00], R16 ;  /* 0x001e001001007387 */ /* 0x0001e80000100a00 */
[----:B0-----:R-:W3:Y:S04]  /*57850*/  LDL.LU R16, [R1+0x240] ;  /* 0x0002400001107983 */ /* 0x001ee80000300800 */
[----:B------:R-:W3:Y:S04]  /*57860*/  LDL.LU R17, [R1+0x244] ;  /* 0x0002440001117983 */ /* 0x000ee80000300800 */
[----:B------:R-:W4:Y:S04]  /*57870*/  LDL.LU R18, [R1+0x248] ;  /* 0x0002480001127983 */ /* 0x000f280000300800 */
[----:B------:R-:W4:Y:S04]  /*57880*/  LDL.LU R19, [R1+0x24c] ;  /* 0x00024c0001137983 */ /* 0x000f280000300800 */
[----:B----4-:R-:W-:Y:S04]  /*57890*/  STL.64 [R1+0x1e18], R18 ;  /* 0x001e181201007387 */ /* 0x010fe80000100a00 */
[----:B---3--:R-:W-:Y:S04]  /*578a0*/  STL.64 [R1+0x1e10], R16 ;  /* 0x001e101001007387 */ /* 0x008fe80000100a00 */
[----:B------:R-:W-:Y:S04]  /*578b0*/  STL [R1+0x1b8c], R22 ;  /* 0x001b8c1601007387 */ /* 0x000fe80000100800 */
[----:B------:R-:W-:Y:S04]  /*578c0*/  STL [R1+0x1b88], R23 ;  /* 0x001b881701007387 */ /* 0x000fe80000100800 */
[----:B------:R0:W-:Y:S04]  /*578d0*/  STL.64 [R1+0x580], R24 ;  /* 0x0005801801007387 */ /* 0x0001e80000100a00 */
[----:B------:R-:W-:Y:S04]  /*578e0*/  STL.64 [R1+0x588], R26 ;  /* 0x0005881a01007387 */ /* 0x000fe80000100a00 */
[----:B0-----:R-:W3:Y:S02]  /*578f0*/  LDL.LU.64 R24, [R1+0x1ea8] ;  /* 0x001ea80001187983 */ /* 0x001ee40000300a00 */
[----:B---3--:R-:W-:Y:S02]  /*57900*/  HMMA.16816.F32 R12, R12, R24, R8 ;  /* 0x000000180c0c723c */ /* 0x008fe40000001808 */
[----:B------:R-:W2:Y:S04]  /*57910*/  LDL.LU.64 R10, [R1+0x1ea0] ;  /* 0x001ea000010a7983 */ /* 0x000ea80000300a00 */
[----:B------:R-:W2:-:S13]  /*57920*/  LDL.LU.64 R8, [R1+0x1e98] ;  /* 0x001e980001087983 */ /* 0x000e9a0000300a00 */
[----:B------:R0:W-:Y:S04]  /*57930*/  STL.64 [R1+0x570], R12 ;  /* 0x0005700c01007387 */ /* 0x0001e80000100a00 */
[----:B------:R1:W-:Y:S04]  /*57940*/  STL.64 [R1+0x578], R14 ;  /* 0x0005780e01007387 */ /* 0x0003e80000100a00 */
[----:B0-----:R-:W3:Y:S04]  /*57950*/  LDL.LU R12, [R1+0xb0] ;  /* 0x0000b000010c7983 */ /* 0x001ee80000300800 */
[----:B------:R-:W3:Y:S04]  /*57960*/  LDL.LU R13, [R1+0xb4] ;  /* 0x0000b400010d7983 */ /* 0x000ee80000300800 */
[----:B-1----:R-:W4:Y:S04]  /*57970*/  LDL.LU R14, [R1+0xb8] ;  /* 0x0000b800010e7983 */ /* 0x002f280000300800 */
[----:B------:R-:W4:Y:S01]  /*57980*/  LDL.LU R15, [R1+0xbc] ;  /* 0x0000bc00010f7983 */ /* 0x000f220000300800 */
[----:B------:R-:W-:Y:S01]  /*57990*/  MOV R16, R2 ;  /* 0x0000000200107202 */ /* 0x000fe20000000f00 */
[----:B------:R-:W-:-:S07]  /*579a0*/  IMAD.MOV.U32 R17, RZ, RZ, R0 ;  /* 0x000000ffff117224 */ /* 0x000fce00078e0000 */
[----:B--2---:R-:W-:-:S15]  /*579b0*/  HMMA.16816.F32 R4, R8, R16, R4 ;  /* 0x000000100804723c */ /* 0x004fde0000001804 */
[----:B------:R-:W-:-:S04]  /*579c0*/  NOP ;  /* 0x0000000000007918 */ /* 0x000fc80000000000 */
[----:B------:R-:W-:Y:S01]  /*579d0*/  MOV R27, R4 ;  /* 0x00000004001b7202 */ /* 0x000fe20000000f00 */
[----:B----4-:R-:W-:Y:S04]  /*579e0*/  STL.64 [R1+0x1dd8], R14 ;  /* 0x001dd80e01007387 */ /* 0x010fe80000100a00 */
[----:B---3--:R0:W-:Y:S04]  /*579f0*/  STL.64 [R1+0x1dd0], R12 ;  /* 0x001dd00c01007387 */ /* 0x0081e80000100a00 */
[----:B0-----:R-:W2:Y:S04]  /*57a00*/  LDL.64 R12, [R1] ;  /* 0x00000000010c7983 */ /* 0x001ea80000100a00 */
[----:B------:R-:W-:Y:S04]  /*57a10*/  STL [R1+0x564], R5 ;  /* 0x0005640501007387 */ /* 0x000fe80000100800 */
[----:B------:R0:W-:Y:S04]  /*57a20*/  STL.64 [R1+0x568], R6 ;  /* 0x0005680601007387 */ /* 0x0001e80000100a00 */
        /* <DEDUP_REMOVED lines=23> */
[----:B------:R0:W-:Y:S04]  /*57ba0*/  STL.64 [R1+0x500], R8 ;  /* 0x0005000801007387 */ /* 0x0001e80000100a00 */
[----:B------:R1:W-:Y:S04]  /*57bb0*/  STL.64 [R1+0x508], R10 ;  /* 0x0005080a01007387 */ /* 0x0003e80000100a00 */
[----:B0-----:R-:W2:Y:S04]  /*57bc0*/  LDL.LU R8, [R1+0x320] ;  /* 0x0003200001087983 */ /* 0x001ea80000300800 */
[----:B------:R-:W2:Y:S04]  /*57bd0*/  LDL.LU R9, [R1+0x324] ;  /* 0x0003240001097983 */ /* 0x000ea80000300800 */
[----:B-1----:R-:W2:Y:S04]  /*57be0*/  LDL.LU R10, [R1+0x328] ;  /* 0x00032800010a7983 */ /* 0x002ea80000300800 */
[----:B------:R-:W2:Y:S04]  /*57bf0*/  LDL.LU R11, [R1+0x32c] ;  /* 0x00032c00010b7983 */ /* 0x000ea80000300800 */
[----:B------:R0:W-:Y:S04]  /*57c00*/  STL.64 [R1+0x1e48], R24 ;  /* 0x001e481801007387 */ /* 0x0001e80000100a00 */
[----:B0-----:R-:W4:Y:S04]  /*57c10*/  LDL.LU R24, [R1+0x2b0] ;  /* 0x0002b00001187983 */ /* 0x001f280000300800 */
[----:B------:R-:W4:Y:S04]  /*57c20*/  LDL.LU R25, [R1+0x2b4] ;  /* 0x0002b40001197983 */ /* 0x000f280000300800 */
[----:B------:R-:W4:Y:S04]  /*57c30*/  LDL.LU R26, [R1+0x2b8] ;  /* 0x0002b800011a7983 */ /* 0x000f280000300800 */
[----:B------:R-:W4:Y:S04]  /*57c40*/  LDL.LU R27, [R1+0x2bc] ;  /* 0x0002bc00011b7983 */ /* 0x000f280000300800 */
[----:B------:R0:W-:Y:S01]  /*57c50*/  STL.64 [R1+0x1e40], R16 ;  /* 0x001e401001007387 */ /* 0x0001e20000100a00 */
[----:B--2---:R-:W-:Y:S03]  /*57c60*/  HMMA.16816.F32 R8, R4, R16, R8 ;  /* 0x000000100408723c */ /* 0x004fe60000001808 */
[----:B0-----:R-:W2:-:S15]  /*57c70*/  LDL.LU R16, [R1+0x2a0] ;  /* 0x0002a00001107983 */ /* 0x001e9e0000300800 */
[----:B------:R-:W-:Y:S01]  /*57c80*/  NOP ;  /* 0x0000000000007918 */ /* 0x000fe20000000000 */
[----:B------:R-:W-:Y:S04]  /*57c90*/  STL.64 [R1+0x4f0], R8 ;  /* 0x0004f00801007387 */ /* 0x000fe80000100a00 */
[----:B------:R-:W-:Y:S04]  /*57ca0*/  STL.64 [R1+0x4f8], R10 ;  /* 0x0004f80a01007387 */ /* 0x000fe80000100a00 */
[----:B------:R-:W0:Y:S04]  /*57cb0*/  LDSM.16.M88.4 R8, [R28+UR7+0x65080] ;  /* 0x065080071c08783b */ /* 0x000e280008000200 */
[----:B------:R-:W2:Y:S04]  /*57cc0*/  LDL.LU R17, [R1+0x2a4] ;  /* 0x0002a40001117983 */ /* 0x000ea80000300800 */
[----:B------:R-:W2:Y:S04]  /*57cd0*/  LDL.LU R18, [R1+0x2a8] ;  /* 0x0002a80001127983 */ /* 0x000ea80000300800 */
[----:B------:R-:W2:Y:S04]  /*57ce0*/  LDL.LU R19, [R1+0x2ac] ;  /* 0x0002ac0001137983 */ /* 0x000ea80000300800 */
[----:B0-----:R-:W-:Y:S04]  /*57cf0*/  STL.64 [R1+0x1dc8], R10 ;  /* 0x001dc80a01007387 */ /* 0x001fe80000100a00 */
[----:B------:R0:W-:Y:S04]  /*57d00*/  STL.64 [R1+0x1dc0], R8 ;  /* 0x001dc00801007387 */ /* 0x0001e80000100a00 */
[----:B0-----:R-:W5:Y:S04]  /*57d10*/  LDL.LU R8, [R1+0x80] ;  /* 0x0000800001087983 */ /* 0x001f680000300800 */
[----:B------:R-:W5:Y:S04]  /*57d20*/  LDL.LU R9, [R1+0x84] ;  /* 0x0000840001097983 */ /* 0x000f680000300800 */
[----:B------:R-:W2:Y:S04]  /*57d30*/  LDL.LU R10, [R1+0x88] ;  /* 0x00008800010a7983 */ /* 0x000ea80000300800 */
[----:B------:R-:W2:Y:S01]  /*57d40*/  LDL.LU R11, [R1+0x8c] ;  /* 0x00008c00010b7983 */ /* 0x000ea20000300800 */
[C---:B---3--:R-:W-:Y:S03]  /*57d50*/  HMMA.16816.F32 R20, R4.reuse, R12, R20 ;  /* 0x0000000c0414723c */ /* 0x048fe60000001814 */
[----:B--2---:R-:W-:Y:S04]  /*57d60*/  STL.64 [R1+0x1e28], R10 ;  /* 0x001e280a01007387 */ /* 0x004fe80000100a00 */
[----:B-----5:R0:W-:Y:S04]  /*57d70*/  STL.64 [R1+0x1e20], R8 ;  /* 0x001e200801007387 */ /* 0x0201e80000100a00 */
[----:B0-----:R-:W2:Y:S04]  /*57d80*/  LDL.LU R8, [R1+0x280] ;  /* 0x0002800001087983 */ /* 0x001ea80000300800 */
[----:B------:R-:W2:Y:S04]  /*57d90*/  LDL.LU R9, [R1+0x284] ;  /* 0x0002840001097983 */ /* 0x000ea80000300800 */
[----:B------:R-:W2:Y:S04]  /*57da0*/  LDL.LU R10, [R1+0x288] ;  /* 0x00028800010a7983 */ /* 0x000ea80000300800 */
[----:B------:R-:W2:Y:S04]  /*57db0*/  LDL.LU R11, [R1+0x28c] ;  /* 0x00028c00010b7983 */ /* 0x000ea80000300800 */
[----:B------:R0:W-:Y:S04]  /*57dc0*/  STL.64 [R1+0x530], R20 ;  /* 0x0005301401007387 */ /* 0x0001e80000100a00 */
[----:B------:R-:W-:Y:S04]  /*57dd0*/  STL.64 [R1+0x538], R22 ;  /* 0x0005381601007387 */ /* 0x000fe80000100a00 */
[----:B0-----:R-:W4:Y:S02]  /*57de0*/  LDL.LU.64 R20, [R1+0x1e50] ;  /* 0x001e500001147983 */ /* 0x001f240000300a00 */
[----:B----4-:R-:W-:-:S15]  /*57df0*/  HMMA.16816.F32 R24, R4, R20, R24 ;  /* 0x000000140418723c */ /* 0x010fde0000001818 */
[----:B------:R-:W-:-:S04]  /*57e00*/  NOP ;  /* 0x0000000000007918 */ /* 0x000fc80000000000 */
[----:B------:R0:W-:Y:S04]  /*57e10*/  STL.64 [R1+0x520], R24 ;  /* 0x0005201801007387 */ /* 0x0001e80000100a00 */
[----:B------:R-:W-:Y:S04]  /*57e20*/  STL.64 [R1+0x528], R26 ;  /* 0x0005281a01007387 */ /* 0x000fe80000100a00 */
[----:B0-----:R-:W3:Y:S02]  /*57e30*/  LDL.LU.64 R24, [R1+0x1e48] ;  /* 0x001e480001187983 */ /* 0x001ee40000300a00 */
[----:B---3--:R-:W-:Y:S02]  /*57e40*/  HMMA.16816.F32 R4, R4, R24, R16 ;  /* 0x000000180404723c */ /* 0x008fe40000001810 */
[----:B------:R-:W2:-:S15]  /*57e50*/  LDL.LU.64 R16, [R1+0x1e40] ;  /* 0x001e400001107983 */ /* 0x000e9e0000300a00 */
[----:B------:R-:W-:Y:S02]  /*57e60*/  NOP ;  /* 0x0000000000007918 */ /* 0x000fe40000000000 */
        /* <DEDUP_REMOVED lines=18> */
[----:B0-----:R-:W4:Y:S01]  /*57f90*/  LDL.64 R12, [R1+0x10] ;  /* 0x00001000010c7983 */ /* 0x001f220000100a00 */
[----:B---3--:R-:W-:-:S15]  /*57fa0*/  HMMA.16816.F32 R16, R4, R20, R16 ;  /* 0x000000140410723c */ /* 0x008fde0000001810 */
[----:B------:R-:W-:-:S04]  /*57fb0*/  NOP ;  /* 0x0000000000007918 */ /* 0x000fc80000000000 */
[----:B------:R-:W-:Y:S04]  /*57fc0*/  STL.64 [R1+0x2b0], R16 ;  /* 0x0002b01001007387 */ /* 0x000fe80000100a00 */
[----:B------:R0:W-:Y:S04]  /*57fd0*/  STL.64 [R1+0x2b8], R18 ;  /* 0x0002b81201007387 */ /* 0x0001e80000100a00 */
[----:B0-----:R-:W3:Y:S04]  /*57fe0*/  LDL.LU.64 R18, [R1+0x1df8] ;  /* 0x001df80001127983 */ /* 0x001ee80000300a00 */
[----:B------:R-:W3:Y:S04]  /*57ff0*/  LDL.LU.64 R16, [R1+0x1df0] ;  /* 0x001df00001107983 */ /* 0x000ee80000300a00 */
[----:B------:R0:W-:Y:S04]  /*58000*/  STL.64 [R1+0x1de8], R20 ;  /* 0x001de81401007387 */ /* 0x0001e80000100a00 */
[----:B0-----:R-:W3:Y:S04]  /*58010*/  LDL.LU R20, [R1+0xd0] ;  /* 0x0000d00001147983 */ /* 0x001ee80000300800 */
[----:B------:R-:W3:Y:S04]  /*58020*/  LDL.LU R21, [R1+0xd4] ;  /* 0x0000d40001157983 */ /* 0x000ee80000300800 */
[----:B------:R-:W3:Y:S04]  /*58030*/  LDL.LU R22, [R1+0xd8] ;  /* 0x0000d80001167983 */ /* 0x000ee80000300800 */
[----:B------:R-:W3:Y:S01]  /*58040*/  LDL.LU R23, [R1+0xdc] ;  /* 0x0000dc0001177983 */ /* 0x000ee20000300800 */
[----:B--2---:R-:W-:Y:S03]  /*58050*/  HMMA.16816.F32 R4, R4, R24, R8 ;  /* 0x000000180404723c */ /* 0x004fe60000001808 */
[----:B------:R-:W2:-:S15]  /*58060*/  LDL.LU R8, [R1+0xa0] ;  /* 0x0000a00001087983 */ /* 0x000e9e0000300800 */
[----:B------:R-:W-:Y:S01]  /*58070*/  NOP ;  /* 0x0000000000007918 */ /* 0x000fe20000000000 */
[----:B------:R-:W-:Y:S04]  /*58080*/  STL.64 [R1+0x2a0], R4 ;  /* 0x0002a00401007387 */ /* 0x000fe80000100a00 */
[----:B------:R-:W-:Y:S04]  /*58090*/  STL.64 [R1+0x2a8], R6 ;  /* 0x0002a80601007387 */ /* 0x000fe80000100a00 */
[----:B------:R-:W0:Y:S04]  /*580a0*/  LDSM.16.M88.4 R4, [R28+UR7+0x66080] ;  /* 0x066080071c04783b */ /* 0x000e280008000200 */
[----:B------:R-:W2:Y:S04]  /*580b0*/  LDL.LU R9, [R1+0xa4] ;  /* 0x0000a40001097983 */ /* 0x000ea80000300800 */
[----:B------:R-:W2:Y:S04]  /*580c0*/  LDL.LU R10, [R1+0xa8] ;  /* 0x0000a800010a7983 */ /* 0x000ea80000300800 */
[----:B------:R-:W2:Y:S01]  /*580d0*/  LDL.LU R11, [R1+0xac] ;  /* 0x0000ac00010b7983 */ /* 0x000ea20000300800 */
[----:B----4-:R-:W-:Y:S01]  /*580e0*/  IMAD.MOV.U32 R2, RZ, RZ, R12 ;  /* 0x000000ffff027224 */ /* 0x010fe200078e000c */
[----:B------:R-:W-:-:S02]  /*580f0*/  MOV R0, R13 ;  /* 0x0000000d00007202 */ /* 0x000fc40000000f00 */
[----:B0-----:R-:W-:Y:S04]  /*58100*/  STL.64 [R1+0x1d88], R6 ;  /* 0x001d880601007387 */ /* 0x001fe80000100a00 */
[----:B------:R0:W-:Y:S04]  /*58110*/  STL.64 [R1+0x1d80], R4 ;  /* 0x001d800401007387 */ /* 0x0001e80000100a00 */
[----:B0-----:R-:W4:Y:S04]  /*58120*/  LDL.LU R4, [R1+0xc0] ;  /* 0x0000c00001047983 */ /* 0x001f280000300800 */
[----:B------:R-:W4:Y:S04]  /*58130*/  LDL.LU R5, [R1+0xc4] ;  /* 0x0000c40001057983 */ /* 0x000f280000300800 */
[----:B------:R-:W4:Y:S04]  /*58140*/  LDL.LU R6, [R1+0xc8] ;  /* 0x0000c80001067983 */ /* 0x000f280000300800 */
[----:B------:R-:W4:Y:S01]  /*58150*/  LDL.LU R7, [R1+0xcc] ;  /* 0x0000cc0001077983 */ /* 0x000f220000300800 */
[----:B---3--:R-:W-:-:S15]  /*58160*/  HMMA.16816.F32 R20, R16, R12, R20 ;  /* 0x0000000c1014723c */ /* 0x008fde0000001814 */
[----:B------:R-:W-:-:S04]  /*58170*/  NOP ;  /* 0x0000000000007918 */ /* 0x000fc80000000000 */
[----:B------:R0:W-:Y:S04]  /*58180*/  STL.64 [R1+0x4b0], R20 ;  /* 0x0004b01401007387 */ /* 0x0001e80000100a00 */
[----:B------:R-:W-:Y:S04]  /*58190*/  STL.64 [R1+0x4b8], R22 ;  /* 0x0004b81601007387 */ /* 0x000fe80000100a00 */
[----:B0-----:R-:W3:Y:S04]  /*581a0*/  LDL.LU.64 R20, [R1+0x1de8] ;  /* 0x001de80001147983 */ /* 0x001ee80000300a00 */
[----:B------:R-:W4:Y:S02]  /*581b0*/  LDL.LU.64 R12, [R1+0x1de0] ;  /* 0x001de000010c7983 */ /* 0x000f240000300a00 */
[----:B----4-:R-:W-:Y:S01]  /*581c0*/  HMMA.16816.F32 R4, R16, R12, R4 ;  /* 0x0000000c1004723c */ /* 0x010fe20000001804 */
[----:B------:R-:W-:-:S15]  /*581d0*/  MOV R3, R13 ;  /* 0x0000000d00037202 */ /* 0x000fde0000000f00 */
[----:B------:R-:W-:-:S03]  /*581e0*/  NOP ;  /* 0x0000000000007918 */ /* 0x000fc60000000000 */
[----:B------:R0:W-:Y:S04]  /*581f0*/  STL.64 [R1+0x4a0], R4 ;  /* 0x0004a00401007387 */ /* 0x0001e80000100a00 */
[----:B------:R-:W-:Y:S04]  /*58200*/  STL.64 [R1+0x4a8], R6 ;  /* 0x0004a80601007387 */ /* 0x000fe80000100a00 */
[----:B------:R-:W4:Y:S01]  /*58210*/  LDL.LU.64 R14, [R1+0x1dd8] ;  /* 0x001dd800010e7983 */ /* 0x000f220000300a00 */
[----:B0-----:R-:W-:-:S03]  /*58220*/  IMAD.MOV.U32 R4, RZ, RZ, R12 ;  /* 0x000000ffff047224 */ /* 0x001fc600078e000c */
[----:B------:R-:W4:Y:S04]  /*58230*/  LDL.LU.64 R12, [R1+0x1dd0] ;  /* 0x001dd000010c7983 */ /* 0x000f280000300a00 */
[----:B---3--:R0:W-:Y:S01]  /*58240*/  STL.64 [R1+0x1d90], R20 ;  /* 0x001d901401007387 */ /* 0x0081e20000100a00 */
[----:B----4-:R-:W-:Y:S01]  /*58250*/  HMMA.16816.F32 R12, R16, R20, R12 ;  /* 0x00000014100c723c */ /* 0x010fe2000000180c */
[----:B0-----:R-:W-:Y:S02]  /*58260*/  IMAD.MOV.U32 R20, RZ, RZ, R4 ;  /* 0x000000ffff147224 */ /* 0x001fe400078e0004 */
[----:B------:R-:W0:Y:S01]  /*58270*/  LDSM.16.M88.4 R4, [R28+UR7+0x67080] ;  /* 0x067080071c04783b */ /* 0x000e220008000200 */
[----:B------:R-:W-:-:S15]  /*58280*/  MOV R21, R3 ;  /* 0x0000000300157202 */ /* 0x000fde0000000f00 */
[----:B------:R-:W-:Y:S04]  /*58290*/  STL.64 [R1+0x490], R12 ;  /* 0x0004900c01007387 */ /* 0x000fe80000100a00 */
[----:B------:R0:W-:Y:S04]  /*582a0*/  STL.64 [R1+0x498], R14 ;  /* 0x0004980e01007387 */ /* 0x0001e80000100a00 */
[----:B------:R-:W-:Y:S01]  /*582b0*/  STL.64 [R1+0x1da8], R20 ;  /* 0x001da81401007387 */ /* 0x000fe20000100a00 */
[----:B0-----:R-:W-:Y:S01]  /*582c0*/  IMAD.MOV.U32 R14, RZ, RZ, R4 ;  /* 0x000000ffff0e7224 */ /* 0x001fe200078e0004 */
[----:B------:R-:W-:Y:S01]  /*582d0*/  MOV R13, R5 ;  /* 0x00000005000d7202 */ /* 0x000fe20000000f00 */
[----:B------:R-:W-:-:S03]  /*582e0*/  IMAD.MOV.U32 R12, RZ, RZ, R6 ;  /* 0x000000ffff0c7224 */ /* 0x000fc600078e0006 */
[----:B------:R-:W-:Y:S04]  /*582f0*/  STL [R1+0x1da0], R14 ;  /* 0x001da00e01007387 */ /* 0x000fe80000100800 */
[----:B------:R0:W-:Y:S04]  /*58300*/  STL.64 [R1+0x1d98], R12 ;  /* 0x001d980c01007387 */ /* 0x0001e80000100a00 */
[----:B0-----:R-:W3:Y:S04]  /*58310*/  LDL.LU R12, [R1+0x160] ;  /* 0x00016000010c7983 */ /* 0x001ee80000300800 */
[----:B------:R-:W3:Y:S04]  /*58320*/  LDL.LU R13, [R1+0x164] ;  /* 0x00016400010d7983 */ /* 0x000ee80000300800 */
[----:B------:R-:W4:Y:S04]  /*58330*/  LDL.LU R14, [R1+0x168] ;  /* 0x00016800010e7983 */ /* 0x000f280000300800 */
[----:B------:R-:W4:Y:S01]  /*58340*/  LDL.LU R15, [R1+0x16c] ;  /* 0x00016c00010f7983 */ /* 0x000f220000300800 */
[----:B--2---:R-:W-:Y:S01]  /*58350*/  HMMA.16816.F32 R8, R16, R24, R8 ;  /* 0x000000181008723c */ /* 0x004fe20000001808 */
[----:B------:R-:W-:Y:S01]  /*58360*/  MOV R3, R7 ;  /* 0x0000000700037202 */ /* 0x000fe20000000f00 */
[----:B------:R-:W-:Y:S01]  /*58370*/  IMAD.MOV.U32 R20, RZ, RZ, R2 ;  /* 0x000000ffff147224 */ /* 0x000fe200078e0002 */
[----:B------:R-:W-:Y:S01]  /*58380*/  MOV R21, R0 ;  /* 0x0000000000157202 */ /* 0x000fe20000000f00 */
        /* <DEDUP_REMOVED lines=13> */
[----:B------:R-:W0:Y:S04]  /*58460*/  LDSM.16.M88.4 R8, [R28+UR7+0x68080] ;  /* 0x068080071c08783b */ /* 0x000e280008000200 */
[----:B------:R-:W4:Y:S04]  /*58470*/  LDL.LU R17, [R1+0x154] ;  /* 0x0001540001117983 */ /* 0x000f280000300800 */
[----:B------:R-:W4:Y:S04]  /*58480*/  LDL.LU R18, [R1+0x158] ;  /* 0x0001580001127983 */ /* 0x000f280000300800 */
[----:B------:R-:W4:Y:S01]  /*58490*/  LDL.LU R19, [R1+0x15c] ;  /* 0x00015c0001137983 */ /* 0x000f220000300800 */
        /* <DEDUP_REMOVED lines=9> */
[----:B------:R0:W-:Y:S04]  /*58530*/  STL.64 [R1+0x510], R20 ;  /* 0x0005101401007387 */ /* 0x0001e80000100a00 */
[----:B------:R2:W-:Y:S04]  /*58540*/  STL.64 [R1+0x518], R22 ;  /* 0x0005181601007387 */ /* 0x0005e80000100a00 */
[----:B0-----:R-:W2:Y:S02]  /*58550*/  LDL.LU.64 R20, [R1+0x1da8] ;  /* 0x001da80001147983 */ /* 0x001ea40000300a00 */
[----:B--2---:R-:W-:Y:S02]  /*58560*/  HMMA.16816.F32 R20, R8, R20, R12 ;  /* 0x000000140814723c */ /* 0x004fe4000000180c */
[----:B------:R-:W2:Y:S04]  /*58570*/  LDL.LU R14, [R1+0x1da0] ;  /* 0x001da000010e7983 */ /* 0x000ea80000300800 */
[----:B------:R-:W5:-:S13]  /*58580*/  LDL.LU.64 R12, [R1+0x1d98] ;  /* 0x001d9800010c7983 */ /* 0x000f5a0000300a00 */
[----:B------:R0:W-:Y:S04]  /*58590*/  STL.64 [R1+0x470], R20 ;  /* 0x0004701401007387 */ /* 0x0001e80000100a00 */
[----:B------:R-:W-:Y:S04]  /*585a0*/  STL.64 [R1+0x478], R22 ;  /* 0x0004781601007387 */ /* 0x000fe80000100a00 */
[----:B0-----:R-:W4:Y:S02]  /*585b0*/  LDL.LU.64 R20, [R1+0x1d90] ;  /* 0x001d900001147983 */ /* 0x001f240000300a00 */
[----:B----4-:R-:W-:Y:S02]  /*585c0*/  HMMA.16816.F32 R16, R8, R20, R16 ;  /* 0x000000140810723c */ /* 0x010fe40000001810 */
[----:B------:R0:W-:Y:S04]  /*585d0*/  STL.64 [R1+0x1d58], R20 ;  /* 0x001d581401007387 */ /* 0x0001e80000100a00 */
[----:B0-----:R-:W4:-:S13]  /*585e0*/  LDL.LU R20, [R1+0x220] ;  /* 0x0002200001147983 */ /* 0x001f1a0000300800 */
[----:B------:R-:W-:Y:S04]  /*585f0*/  STL.64 [R1+0x460], R16 ;  /* 0x0004601001007387 */ /* 0x000fe80000100a00 */
[----:B------:R-:W-:Y:S04]  /*58600*/  STL.64 [R1+0x468], R18 ;  /* 0x0004681201007387 */ /* 0x000fe80000100a00 */
[----:B------:R-:W4:Y:S04]  /*58610*/  LDL.LU R21, [R1+0x224] ;  /* 0x0002240001157983 */ /* 0x000f280000300800 */
[----:B------:R-:W2:Y:S04]  /*58620*/  LDL.LU R22, [R1+0x228] ;  /* 0x0002280001167983 */ /* 0x000ea80000300800 */
[----:B------:R-:W2:Y:S04]  /*58630*/  LDL.LU R23, [R1+0x22c] ;  /* 0x00022c0001177983 */ /* 0x000ea80000300800 */
[----:B------:R-:W0:Y:S04]  /*58640*/  LDSM.16.M88.4 R16, [R28+UR7+0x69080] ;  /* 0x069080071c10783b */ /* 0x000e280008000200 */
[----:B--2---:R-:W-:Y:S04]  /*58650*/  STL.64 [R1+0x1d68], R22 ;  /* 0x001d681601007387 */ /* 0x004fe80000100a00 */
[----:B----4-:R1:W-:Y:S04]  /*58660*/  STL.64 [R1+0x1d60], R20 ;  /* 0x001d601401007387 */ /* 0x0103e80000100a00 */
[----:B-1----:R-:W2:Y:S04]  /*58670*/  LDL.64 R20, [R1+0x10] ;  /* 0x0000100001147983 */ /* 0x002ea80000100a00 */
[----:B0-----:R-:W-:Y:S04]  /*58680*/  STL.64 [R1+0x1cf0], R18 ;  /* 0x001cf01201007387 */ /* 0x001fe80000100a00 */
[----:B------:R0:W-:Y:S04]  /*58690*/  STL.64 [R1+0x1ce8], R16 ;  /* 0x001ce81001007387 */ /* 0x0001e80000100a00 */
[----:B0-----:R-:W4:Y:S04]  /*586a0*/  LDL.LU R16, [R1+0x130] ;  /* 0x0001300001107983 */ /* 0x001f280000300800 */
[----:B------:R-:W4:Y:S04]  /*586b0*/  LDL.LU R17, [R1+0x134] ;  /* 0x0001340001117983 */ /* 0x000f280000300800 */
[----:B------:R-:W2:Y:S04]  /*586c0*/  LDL.LU R18, [R1+0x138] ;  /* 0x0001380001127983 */ /* 0x000ea80000300800 */
[----:B------:R-:W2:Y:S01]  /*586d0*/  LDL.LU R19, [R1+0x13c] ;  /* 0x00013c0001137983 */ /* 0x000ea20000300800 */
[----:B---3--:R-:W-:Y:S03]  /*586e0*/  HMMA.16816.F32 R8, R8, R24, R4 ;  /* 0x000000180808723c */ /* 0x008fe60000001804 */
[----:B--2---:R-:W-:Y:S04]  /*586f0*/  STL.64 [R1+0x1d78], R18 ;  /* 0x001d781201007387 */ /* 0x004fe80000100a00 */
[----:B----4-:R0:W-:Y:S04]  /*58700*/  STL.64 [R1+0x1d70], R16 ;  /* 0x001d701001007387 */ /* 0x0101e80000100a00 */
[----:B0-----:R-:W2:Y:S04]  /*58710*/  LDL.LU R16, [R1+0x230] ;  /* 0x0002300001107983 */ /* 0x001ea80000300800 */
[----:B------:R-:W2:Y:S04]  /*58720*/  LDL.LU R17, [R1+0x234] ;  /* 0x0002340001117983 */ /* 0x000ea80000300800 */
[----:B------:R-:W2:Y:S04]  /*58730*/  LDL.LU R18, [R1+0x238] ;  /* 0x0002380001127983 */ /* 0x000ea80000300800 */
[----:B------:R-:W2:Y:S04]  /*58740*/  LDL.LU R19, [R1+0x23c] ;  /* 0x00023c0001137983 */ /* 0x000ea80000300800 */
[----:B------:R-:W2:Y:S04]  /*58750*/  LDL.LU.64 R6, [R1+0x1d88] ;  /* 0x001d880001067983 */ /* 0x000ea80000300a00 */
[----:B------:R-:W2:Y:S04]  /*58760*/  LDL.LU.64 R4, [R1+0x1d80] ;  /* 0x001d800001047983 */ /* 0x000ea80000300a00 */
[----:B------:R0:W-:Y:S04]  /*58770*/  STL.64 [R1+0x450], R8 ;  /* 0x0004500801007387 */ /* 0x0001e80000100a00 */
[----:B------:R1:W-:Y:S01]  /*58780*/  STL.64 [R1+0x458], R10 ;  /* 0x0004580a01007387 */ /* 0x0003e20000100a00 */
[----:B0-----:R-:W-:Y:S01]  /*58790*/  IMAD.MOV.U32 R8, RZ, RZ, R14 ;  /* 0x000000ffff087224 */ /* 0x001fe200078e000e */
[----:B-----5:R-:W-:Y:S01]  /*587a0*/  MOV R9, R13 ;  /* 0x0000000d00097202 */ /* 0x020fe20000000f00 */
[----:B-1----:R-:W-:-:S02]  /*587b0*/  IMAD.MOV.U32 R10, RZ, RZ, R12 ;  /* 0x000000ffff0a7224 */ /* 0x002fc400078e000c */
[----:B------:R-:W0:Y:S01]  /*587c0*/  LDSM.16.M88.4 R12, [R28+UR7+0x6a080] ;  /* 0x06a080071c0c783b */ /* 0x000e220008000200 */
[----:B------:R-:W-:Y:S01]  /*587d0*/  MOV R11, R3 ;  /* 0x00000003000b7202 */ /* 0x000fe20000000f00 */
[----:B------:R-:W-:Y:S01]  /*587e0*/  IMAD.MOV.U32 R29, RZ, RZ, R20 ;  /* 0x000000ffff1d7224 */ /* 0x000fe200078e0014 */
[----:B------:R-:W-:Y:S01]  /*587f0*/  MOV R3, R21 ;  /* 0x0000001500037202 */ /* 0x000fe20000000f00 */
[----:B0-----:R-:W-:Y:S04]  /*58800*/  STL.64 [R1+0x1cb0], R14 ;  /* 0x001cb00e01007387 */ /* 0x001fe80000100a00 */
[----:B------:R0:W-:Y:S04]  /*58810*/  STL.64 [R1+0x1ca8], R12 ;  /* 0x001ca80c01007387 */ /* 0x0001e80000100a00 */
[----:B0-----:R-:W3:Y:S01]  /*58820*/  LDL.64 R12, [R1] ;  /* 0x00000000010c7983 */ /* 0x001ee20000100a00 */
        /* <DEDUP_REMOVED lines=8> */
[----:B---3--:R-:W-:-:S15]  /*588b0*/  HMMA.16816.F32 R20, R4, R12, R20 ;  /* 0x0000000c0414723c */ /* 0x008fde0000001814 */
[----:B------:R-:W-:-:S04]  /*588c0*/  NOP ;  /* 0x0000000000007918 */ /* 0x000fc80000000000 */
[----:B------:R0:W-:Y:S04]  /*588d0*/  STL.64 [R1+0x430], R20 ;  /* 0x0004301401007387 */ /* 0x0001e80000100a00 */
[----:B------:R-:W-:Y:S04]  /*588e0*/  STL.64 [R1+0x438], R22 ;  /* 0x0004381601007387 */ /* 0x000fe80000100a00 */
[----:B0-----:R-:W3:Y:S04]  /*588f0*/  LDL.LU.64 R20, [R1+0x1d58] ;  /* 0x001d580001147983 */ /* 0x001ee80000300a00 */
[----:B------:R0:W-:Y:S04]  /*58900*/  STL.64 [R1+0x1d40], R12 ;  /* 0x001d400c01007387 */ /* 0x0001e80000100a00 */
[----:B0-----:R-:W3:Y:S04]  /*58910*/  LDL.LU R12, [R1+0x210] ;  /* 0x00021000010c7983 */ /* 0x001ee80000300800 */
[----:B------:R-:W3:Y:S04]  /*58920*/  LDL.LU R13, [R1+0x214] ;  /* 0x00021400010d7983 */ /* 0x000ee80000300800 */
[----:B------:R-:W3:Y:S04]  /*58930*/  LDL.LU R14, [R1+0x218] ;  /* 0x00021800010e7983 */ /* 0x000ee80000300800 */
[----:B------:R-:W3:Y:S02]  /*58940*/  LDL.LU R15, [R1+0x21c] ;  /* 0x00021c00010f7983 */ /* 0x000ee40000300800 */
[C---:B---3--:R-:W-:Y:S08]  /*58950*/  HMMA.16816.F32 R12, R4.reuse, R20, R12 ;  /* 0x00000014040c723c */ /* 0x048ff0000000180c */
[----:B--2---:R-:W-:Y:S01]  /*58960*/  HMMA.16816.F32 R4, R4, R24, R16 ;  /* 0x000000180404723c */ /* 0x004fe20000001810 */
[----:B------:R-:W-:-:S10]  /*58970*/  IMAD.MOV.U32 R16, RZ, RZ, R27 ;  /* 0x000000ffff107224 */ /* 0x000fd400078e001b */
[----:B------:R0:W-:Y:S04]  /*58980*/  STL.64 [R1+0x420], R12 ;  /* 0x0004200c01007387 */ /* 0x0001e80000100a00 */
[----:B------:R1:W-:Y:S04]  /*58990*/  STL.64 [R1+0x428], R14 ;  /* 0x0004280e01007387 */ /* 0x0003e80000100a00 */
[----:B0-----:R-:W2:Y:S04]  /*589a0*/  LDL.LU R12, [R1+0x200] ;  /* 0x00020000010c7983 */ /* 0x001ea80000300800 */
[----:B------:R-:W2:Y:S04]  /*589b0*/  LDL.LU R13, [R1+0x204] ;  /* 0x00020400010d7983 */ /* 0x000ea80000300800 */
[----:B-1----:R-:W2:Y:S04]  /*589c0*/  LDL.LU R14, [R1+0x208] ;  /* 0x00020800010e7983 */ /* 0x002ea80000300800 */
[----:B------:R-:W2:Y:S04]  /*589d0*/  LDL.LU R15, [R1+0x20c] ;  /* 0x00020c00010f7983 */ /* 0x000ea80000300800 */
[----:B------:R0:W-:Y:S04]  /*589e0*/  STL.64 [R1+0x1d38], R20 ;  /* 0x001d381401007387 */ /* 0x0001e80000100a00 */
[----:B0-----:R-:W3:Y:S04]  /*589f0*/  LDL.LU R20, [R1+0x1f0] ;  /* 0x0001f00001147983 */ /* 0x001ee80000300800 */
[----:B------:R-:W3:Y:S04]  /*58a00*/  LDL.LU R21, [R1+0x1f4] ;  /* 0x0001f40001157983 */ /* 0x000ee80000300800 */
[----:B------:R-:W3:Y:S04]  /*58a10*/  LDL.LU R22, [R1+0x1f8] ;  /* 0x0001f80001167983 */ /* 0x000ee80000300800 */
[----:B------:R-:W3:Y:S04]  /*58a20*/  LDL.LU R23, [R1+0x1fc] ;  /* 0x0001fc0001177983 */ /* 0x000ee80000300800 */
[----:B------:R-:W4:Y:S04]  /*58a30*/  LDL.LU R27, [R1+0x1d54] ;  /* 0x001d5400011b7983 */ /* 0x000f280000300800 */
[----:B------:R-:W-:Y:S04]  /*58a40*/  STL.64 [R1+0x410], R4 ;  /* 0x0004100401007387 */ /* 0x000fe80000100a00 */
[----:B------:R-:W-:Y:S04]  /*58a50*/  STL.64 [R1+0x418], R6 ;  /* 0x0004180601007387 */ /* 0x000fe80000100a00 */
[----:B------:R-:W0:Y:S01]  /*58a60*/  LDSM.16.M88.4 R4, [R28+UR7+0x6b080] ;  /* 0x06b080071c04783b */ /* 0x000e220008000200 */
[----:B------:R-:W-:Y:S01]  /*58a70*/  IMAD.MOV.U32 R18, RZ, RZ, R2 ;  /* 0x000000ffff127224 */ /* 0x000fe200078e0002 */
[----:B------:R-:W-:-:S02]  /*58a80*/  MOV R19, R26 ;  /* 0x0000001a00137202 */ /* 0x000fc40000000f00 */
[----:B------:R-:W-:Y:S02]  /*58a90*/  MOV R17, R0 ;  /* 0x0000000000117202 */ /* 0x000fe40000000f00 */
[----:B------:R-:W5:Y:S04]  /*58aa0*/  LDL.LU R0, [R1+0x1d50] ;  /* 0x001d500001007983 */ /* 0x000f680000300800 */
[----:B------:R-:W2:Y:S04]  /*58ab0*/  LDL.LU R2, [R1+0x1d4c] ;  /* 0x001d4c0001027983 */ /* 0x000ea80000300800 */
[----:B------:R-:W4:Y:S04]  /*58ac0*/  LDL.LU R26, [R1+0x1d48] ;  /* 0x001d4800011a7983 */ /* 0x000f280000300800 */
[----:B------:R-:W-:Y:S04]  /*58ad0*/  STL.64 [R1+0x1d30], R18 ;  /* 0x001d301201007387 */ /* 0x000fe80000100a00 */
[----:B------:R1:W-:Y:S04]  /*58ae0*/  STL.64 [R1+0x1d28], R16 ;  /* 0x001d281001007387 */ /* 0x0003e80000100a00 */
[----:B-1----:R-:W2:Y:S04]  /*58af0*/  LDL.LU R16, [R1+0x120] ;  /* 0x0001200001107983 */ /* 0x002ea80000300800 */
[----:B------:R-:W2:Y:S04]  /*58b00*/  LDL.LU R17, [R1+0x124] ;  /* 0x0001240001117983 */ /* 0x000ea80000300800 */
[----:B------:R-:W2:Y:S04]  /*58b10*/  LDL.LU R18, [R1+0x128] ;  /* 0x0001280001127983 */ /* 0x000ea80000300800 */
[----:B------:R-:W2:Y:S04]  /*58b20*/  LDL.LU R19, [R1+0x12c] ;  /* 0x00012c0001137983 */ /* 0x000ea80000300800 */
        /* <DEDUP_REMOVED lines=13> */
[----:B------:R0:W-:Y:S02]  /*58c00*/  STL.64 [R1+0x1cc8], R4 ;  /* 0x001cc80401007387 */ /* 0x0001e40000100a00 */
[----:B0-----:R-:W-:Y:S01]  /*58c10*/  IMAD.MOV.U32 R4, RZ, RZ, R29 ;  /* 0x000000ffff047224 */ /* 0x001fe200078e001d */
[----:B------:R-:W-:-:S07]  /*58c20*/  MOV R5, R3 ;  /* 0x0000000300057202 */ /* 0x000fce0000000f00 */
[----:B------:R-:W-:-:S15]  /*58c30*/  HMMA.16816.F32 R12, R8, R4, R12 ;  /* 0x00000004080c723c */ /* 0x000fde000000180c */
[----:B------:R-:W-:-:S04]  /*58c40*/  NOP ;  /* 0x0000000000007918 */ /* 0x000fc80000000000 */
[----:B------:R0:W-:Y:S04]  /*58c50*/  STL.64 [R1+0x400], R12 ;  /* 0x0004000c01007387 */ /* 0x0001e80000100a00 */
[----:B------:R-:W-:Y:S04]  /*58c60*/  STL.64 [R1+0x408], R14 ;  /* 0x0004080e01007387 */ /* 0x000fe80000100a00 */
[----:B0-----:R-:W3:Y:S02]  /*58c70*/  LDL.LU.64 R12, [R1+0x1d40] ;  /* 0x001d4000010c7983 */ /* 0x001ee40000300a00 */
[----:B---3--:R-:W-:-:S15]  /*58c80*/  HMMA.16816.F32 R20, R8, R12, R20 ;  /* 0x0000000c0814723c */ /* 0x008fde0000001814 */
[----:B------:R-:W-:-:S04]  /*58c90*/  NOP ;  /* 0x0000000000007918 */ /* 0x000fc80000000000 */
[----:B------:R0:W-:Y:S04]  /*58ca0*/  STL.64 [R1+0x3e0], R20 ;  /* 0x0003e01401007387 */ /* 0x0001e80000100a00 */
[----:B------:R-:W-:Y:S04]  /*58cb0*/  STL.64 [R1+0x3e8], R22 ;  /* 0x0003e81601007387 */ /* 0x000fe80000100a00 */
[----:B0-----:R-:W2:Y:S04]  /*58cc0*/  LDL.LU.64 R20, [R1+0x1d38] ;  /* 0x001d380001147983 */ /* 0x001ea80000300a00 */
[----:B------:R0:W-:Y:S04]  /*58cd0*/  STL.64 [R1+0x1d20], R12 ;  /* 0x001d200c01007387 */ /* 0x0001e80000100a00 */
[----:B0-----:R-:W2:Y:S04]  /*58ce0*/  LDL.LU R12, [R1+0x1e0] ;  /* 0x0001e000010c7983 */ /* 0x001ea80000300800 */
[----:B------:R-:W2:Y:S04]  /*58cf0*/  LDL.LU R13, [R1+0x1e4] ;  /* 0x0001e400010d7983 */ /* 0x000ea80000300800 */
[----:B------:R-:W2:Y:S04]  /*58d00*/  LDL.LU R14, [R1+0x1e8] ;  /* 0x0001e800010e7983 */ /* 0x000ea80000300800 */
[----:B------:R-:W2:Y:S02]  /*58d10*/  LDL.LU R15, [R1+0x1ec] ;  /* 0x0001ec00010f7983 */ /* 0x000ea40000300800 */
[C---:B--2---:R-:W-:Y:S08]  /*58d20*/  HMMA.16816.F32 R12, R8.reuse, R20, R12 ;  /* 0x00000014080c723c */ /* 0x044ff0000000180c */
[----:B------:R-:W-:Y:S11]  /*58d30*/  HMMA.16816.F32 R8, R8, R24, R16 ;  /* 0x000000180808723c */ /* 0x000ff60000001810 */
        /* <DEDUP_REMOVED lines=11> */
[----:B------:R-:W2:Y:S04]  /*58df0*/  LDL.LU.64 R18, [R1+0x1d30] ;  /* 0x001d300001127983 */ /* 0x000ea80000300a00 */
[----:B------:R-:W2:Y:S04]  /*58e00*/  LDL.LU.64 R16, [R1+0x1d28] ;  /* 0x001d280001107983 */ /* 0x000ea80000300a00 */
[----:B----4-:R-:W-:Y:S04]  /*58e10*/  STL.64 [R1+0x1d10], R26 ;  /* 0x001d101a01007387 */ /* 0x010fe80000100a00 */
[----:B------:R0:W-:Y:S04]  /*58e20*/  STL.64 [R1+0x1d08], R24 ;  /* 0x001d081801007387 */ /* 0x0001e80000100a00 */
[----:B------:R-:W-:Y:S04]  /*58e30*/  STL.64 [R1+0x3c0], R8 ;  /* 0x0003c00801007387 */ /* 0x000fe80000100a00 */
[----:B------:R-:W-:Y:S04]  /*58e40*/  STL.64 [R1+0x3c8], R10 ;  /* 0x0003c80a01007387 */ /* 0x000fe80000100a00 */
[----:B------:R-:W1:Y:S04]  /*58e50*/  LDSM.16.M88.4 R8, [R28+UR7+0x6c080] ;  /* 0x06c080071c08783b */ /* 0x000e680008000200 */
[----:B0-----:R-:W4:Y:S04]  /*58e60*/  LDL.LU R24, [R1+0x260] ;  /* 0x0002600001187983 */ /* 0x001f280000300800 */
[----:B------:R-:W4:Y:S04]  /*58e70*/  LDL.LU R25, [R1+0x264] ;  /* 0x0002640001197983 */ /* 0x000f280000300800 */
[----:B------:R-:W4:Y:S04]  /*58e80*/  LDL.LU R26, [R1+0x268] ;  /* 0x00026800011a7983 */ /* 0x000f280000300800 */
[----:B------:R-:W4:Y:S04]  /*58e90*/  LDL.LU R27, [R1+0x26c] ;  /* 0x00026c00011b7983 */ /* 0x000f280000300800 */
[----:B-1----:R-:W-:Y:S04]  /*58ea0*/  STL.64 [R1+0x1c20], R10 ;  /* 0x001c200a01007387 */ /* 0x002fe80000100a00 */
        /* <DEDUP_REMOVED lines=11> */
[C---:B------:R-:W-:Y:S03]  /*58f60*/  HMMA.16816.F32 R12, R16.reuse, R4, R12 ;  /* 0x00000004100c723c */ /* 0x040fe6000000180c */
[----:B--2---:R-:W-:Y:S04]  /*58f70*/  STL.64 [R1+0x1d00], R10 ;  /* 0x001d000a01007387 */ /* 0x004fe80000100a00 */
[----:B------:R0:W-:Y:S04]  /*58f80*/  STL.64 [R1+0x1cf8], R8 ;  /* 0x001cf80801007387 */ /* 0x0001e80000100a00 */
[----:B0-----:R-:W2:Y:S04]  /*58f90*/  LDL.LU R8, [R1+0x1c0] ;  /* 0x0001c00001087983 */ /* 0x001ea80000300800 */
[----:B------:R-:W2:Y:S04]  /*58fa0*/  LDL.LU R9, [R1+0x1c4] ;  /* 0x0001c40001097983 */ /* 0x000ea80000300800 */
[----:B------:R-:W2:Y:S04]  /*58fb0*/  LDL.LU R10, [R1+0x1c8] ;  /* 0x0001c800010a7983 */ /* 0x000ea80000300800 */
[----:B------:R-:W2:Y:S04]  /*58fc0*/  LDL.LU R11, [R1+0x1cc] ;  /* 0x0001cc00010b7983 */ /* 0x000ea80000300800 */
[----:B------:R-:W-:Y:S04]  /*58fd0*/  STL.64 [R1+0x3b0], R12 ;  /* 0x0003b00c01007387 */ /* 0x000fe80000100a00 */
[----:B------:R-:W-:Y:S04]  /*58fe0*/  STL.64 [R1+0x3b8], R14 ;  /* 0x0003b80e01007387 */ /* 0x000fe80000100a00 */
[----:B------:R-:W0:Y:S04]  /*58ff0*/  LDSM.16.M88.4 R12, [R28+UR7+0x6d080] ;  /* 0x06d080071c0c783b */ /* 0x000e280008000200 */
[----:B0-----:R0:W-:Y:S04]  /*59000*/  STL.64 [R1+0x40], R12 ;  /* 0x0000400c01007387 */ /* 0x0011e80000100a00 */
[----:B------:R-:W-:Y:S04]  /*59010*/  STL.64 [R1+0x48], R14 ;  /* 0x0000480e01007387 */ /* 0x000fe80000100a00 */
[----:B0-----:R-:W3:Y:S02]  /*59020*/  LDL.LU.64 R12, [R1+0x1d20] ;  /* 0x001d2000010c7983 */ /* 0x001ee40000300a00 */
[----:B---3--:R-:W-:-:S15]  /*59030*/  HMMA.16816.F32 R20, R16, R12, R20 ;  /* 0x0000000c1014723c */ /* 0x008fde0000001814 */
[----:B------:R-:W-:-:S04]  /*59040*/  NOP ;  /* 0x0000000000007918 */ /* 0x000fc80000000000 */
[----:B------:R0:W-:Y:S04]  /*59050*/  STL.64 [R1+0x3a0], R20 ;  /* 0x0003a01401007387 */ /* 0x0001e80000100a00 */
[----:B------:R-:W-:Y:S04]  /*59060*/  STL.64 [R1+0x3a8], R22 ;  /* 0x0003a81601007387 */ /* 0x000fe80000100a00 */
[----:B0-----:R-:W4:Y:S02]  /*59070*/  LDL.LU.64 R20, [R1+0x1d18] ;  /* 0x001d180001147983 */ /* 0x001f240000300a00 */
[----:B----4-:R-:W-:-:S15]  /*59080*/  HMMA.16816.F32 R24, R16, R20, R24 ;  /* 0x000000141018723c */ /* 0x010fde0000001818 */
[----:B------:R-:W-:-:S04]  /*59090*/  NOP ;  /* 0x0000000000007918 */ /* 0x000fc80000000000 */
[----:B------:R-:W-:Y:S04]  /*590a0*/  STL.64 [R1+0x390], R24 ;  /* 0x0003901801007387 */ /* 0x000fe80000100a00 */
[----:B------:R0:W-:Y:S04]  /*590b0*/  STL.64 [R1+0x398], R26 ;  /* 0x0003981a01007387 */ /* 0x0001e80000100a00 */
[----:B0-----:R-:W3:Y:S04]  /*590c0*/  LDL.LU.64 R26, [R1+0x1d10] ;  /* 0x001d1000011a7983 */ /* 0x001ee80000300a00 */
        /* <DEDUP_REMOVED lines=13> */
[----:B0-----:R-:W4:Y:S04]  /*591a0*/  LDL.LU.64 R6, [R1+0x1cd0] ;  /* 0x001cd00001067983 */ /* 0x001f280000300a00 */
[----:B------:R-:W4:Y:S02]  /*591b0*/  LDL.LU.64 R4, [R1+0x1cc8] ;  /* 0x001cc80001047983 */ /* 0x000f240000300a00 */
[----:B----4-:R-:W-:-:S15]  /*591c0*/  HMMA.16816.F32 R4, R16, R12, R4 ;  /* 0x0000000c1004723c */ /* 0x010fde0000001804 */
[----:B------:R-:W-:-:S04]  /*591d0*/  NOP ;  /* 0x0000000000007918 */ /* 0x000fc80000000000 */
[----:B------:R-:W-:Y:S04]  /*591e0*/  STL.64 [R1+0x350], R4 ;  /* 0x0003500401007387 */ /* 0x000fe80000100a00 */
[----:B------:R0:W-:Y:S04]  /*591f0*/  STL.64 [R1+0x358], R6 ;  /* 0x0003580601007387 */ /* 0x0001e80000100a00 */
[----:B0-----:R-:W4:Y:S04]  /*59200*/  LDL.LU.64 R6, [R1+0x1cc0] ;  /* 0x001cc00001067983 */ /* 0x001f280000300a00 */
[----:B------:R-:W4:Y:S01]  /*59210*/  LDL.LU.64 R4, [R1+0x1cb8] ;  /* 0x001cb80001047983 */ /* 0x000f220000300a00 */
[C---:B--2---:R-:W-:Y:S01]  /*59220*/  HMMA.16816.F32 R8, R16.reuse, R20, R8 ;  /* 0x000000141008723c */ /* 0x044fe20000001808 */
[----:B------:R-:W-:Y:S01]  /*59230*/  IMAD.MOV.U32 R3, RZ, RZ, R12 ;  /* 0x000000ffff037224 */ /* 0x000fe200078e000c */
[----:B------:R-:W-:Y:S01]  /*59240*/  MOV R29, R13 ;  /* 0x0000000d001d7202 */ /* 0x000fe20000000f00 */
[----:B------:R-:W2:Y:S04]  /*59250*/  LDL.LU.64 R14, [R1+0x1cb0] ;  /* 0x001cb000010e7983 */ /* 0x000ea80000300a00 */
[----:B------:R-:W2:Y:S04]  /*59260*/  LDL.LU.64 R12, [R1+0x1ca8] ;  /* 0x001ca800010c7983 */ /* 0x000ea80000300a00 */
[----:B------:R-:W-:Y:S08]  /*59270*/  STL.64 [R1+0x1c88], R20 ;  /* 0x001c881401007387 */ /* 0x000ff00000100a00 */
[----:B------:R0:W-:Y:S04]  /*59280*/  STL.64 [R1+0x320], R8 ;  /* 0x0003200801007387 */ /* 0x0001e80000100a00 */
[----:B------:R1:W-:Y:S04]  /*59290*/  STL.64 [R1+0x328], R10 ;  /* 0x0003280a01007387 */ /* 0x0003e80000100a00 */
[----:B---3--:R-:W-:Y:S04]  /*592a0*/  STL.64 [R1+0x1c80], R26 ;  /* 0x001c801a01007387 */ /* 0x008fe80000100a00 */
[----:B------:R-:W-:Y:S01]  /*592b0*/  STL.64 [R1+0x1c78], R24 ;  /* 0x001c781801007387 */ /* 0x000fe20000100a00 */
[----:B----4-:R-:W-:-:S15]  /*592c0*/  HMMA.16816.F32 R4, R16, R24, R4 ;  /* 0x000000181004723c */ /* 0x010fde0000001804 */
[----:B------:R-:W-:-:S04]  /*592d0*/  NOP ;  /* 0x0000000000007918 */ /* 0x000fc80000000000 */
[----:B------:R-:W-:Y:S04]  /*592e0*/  STL.64 [R1+0x310], R4 ;  /* 0x0003100401007387 */ /* 0x000fe80000100a00 */
[----:B------:R-:W-:Y:S04]  /*592f0*/  STL.64 [R1+0x318], R6 ;  /* 0x0003180601007387 */ /* 0x000fe80000100a00 */
        /* <DEDUP_REMOVED lines=15> */
[----:B------:R-:W4:Y:S04]  /*593f0*/  LDL.LU R11, [R1+0x29c] ;  /* 0x00029c00010b7983 */ /* 0x000f280000300800 */
[----:B------:R-:W2:Y:S04]  /*59400*/  LDL.LU R24, [R1+0xe0] ;  /* 0x0000e00001187983 */ /* 0x000ea80000300800 */
        /* <DEDUP_REMOVED lines=13> */
[----:B0-----:R-:W2:Y:S04]  /*594e0*/  LDL.64 R24, [R1+0x10] ;  /* 0x0000100001187983 */ /* 0x001ea80000100a00 */
        /* <DEDUP_REMOVED lines=12> */
[----:B------:R-:W4:Y:S04]  /*595b0*/  LDL.LU.64 R16, [R1+0x40] ;  /* 0x0000400001107983 */ /* 0x000f280000300a00 */
[----:B------:R-:W2:Y:S04]  /*595c0*/  LDL.64 R18, [R1+0x48] ;  /* 0x0000480001127983 */ /* 0x000ea80000100a00 */
[----:B--2---:R-:W-:Y:S04]  /*595d0*/  STL.64 [R1+0x1bd8], R18 ;  /* 0x001bd81201007387 */ /* 0x004fe80000100a00 */
        /* <DEDUP_REMOVED lines=11> */
[C---:B------:R-:W-:Y:S03]  /*59690*/  HMMA.16816.F32 R4, R12.reuse, R24, R4 ;  /* 0x000000180c04723c */ /* 0x040fe60000001804 */
[----:B----4-:R-:W-:Y:S04]  /*596a0*/  STL.64 [R1+0x1bf8], R18 ;  /* 0x001bf81201007387 */ /* 0x010fe80000100a00 */
[----:B--2---:R0:W-:Y:S02]  /*596b0*/  STL.64 [R1+0x1bf0], R16 ;  /* 0x001bf01001007387 */ /* 0x0041e40000100a00 */
[----:B0-----:R-:W-:Y:S01]  /*596c0*/  IMAD.MOV.U32 R16, RZ, RZ, R3 ;  /* 0x000000ffff107224 */ /* 0x001fe200078e0003 */
[----:B------:R-:W-:Y:S01]  /*596d0*/  MOV R17, R29 ;  /* 0x0000001d00117202 */ /* 0x000fe20000000f00 */
[----:B------:R-:W2:Y:S04]  /*596e0*/  LDL.LU R3, [R1+0x1ca4] ;  /* 0x001ca40001037983 */ /* 0x000ea80000300800 */
[----:B------:R-:W4:Y:S02]  /*596f0*/  LDL.LU R29, [R1+0x1ca0] ;  /* 0x001ca000011d7983 */ /* 0x000f240000300800 */
[----:B------:R-:W-:Y:S02]  /*59700*/  HMMA.16816.F32 R20, R12, R16, R20 ;  /* 0x000000100c14723c */ /* 0x000fe40000001814 */
[----:B------:R0:W-:Y:S04]  /*59710*/  STL.64 [R1+0x50], R4 ;  /* 0x0000500401007387 */ /* 0x0001e80000100a00 */
[----:B------:R-:W-:Y:S04]  /*59720*/  STL.64 [R1+0x58], R6 ;  /* 0x0000580601007387 */ /* 0x000fe80000100a00 */
[----:B------:R-:W2:Y:S01]  /*59730*/  LDL.LU.64 R26, [R1+0x1c98] ;  /* 0x001c9800011a7983 */ /* 0x000ea20000300a00 */
[----:B0-----:R-:W-:Y:S01]  /*59740*/  IMAD.MOV.U32 R5, RZ, RZ, R24 ;  /* 0x000000ffff057224 */ /* 0x001fe200078e0018 */
[----:B------:R-:W-:-:S02]  /*59750*/  MOV R4, R25 ;  /* 0x0000001900047202 */ /* 0x000fc40000000f00 */
[----:B------:R-:W2:Y:S05]  /*59760*/  LDL.LU.64 R24, [R1+0x1c90] ;  /* 0x001c900001187983 */ /* 0x000eaa0000300a00 */
[----:B------:R0:W-:Y:S04]  /*59770*/  STL.64 [R1+0x2c0], R20 ;  /* 0x0002c01401007387 */ /* 0x0001e80000100a00 */
[----:B------:R-:W-:Y:S04]  /*59780*/  STL.64 [R1+0x2c8], R22 ;  /* 0x0002c81601007387 */ /* 0x000fe80000100a00 */
[----:B0-----:R-:W2:Y:S02]  /*59790*/  LDL.LU.64 R20, [R1+0x1c88] ;  /* 0x001c880001147983 */ /* 0x001ea40000300a00 */
[----:B--2---:R-:W-:-:S15]  /*597a0*/  HMMA.16816.F32 R24, R12, R20, R24 ;  /* 0x000000140c18723c */ /* 0x004fde0000001818 */
[----:B------:R-:W-:-:S04]  /*597b0*/  NOP ;  /* 0x0000000000007918 */ /* 0x000fc80000000000 */
[----:B------:R-:W-:Y:S04]  /*597c0*/  STL.64 [R1+0x130], R24 ;  /* 0x0001301801007387 */ /* 0x000fe80000100a00 */
[----:B------:R0:W-:Y:S04]  /*597d0*/  STL.64 [R1+0x138], R26 ;  /* 0x0001381a01007387 */ /* 0x0001e80000100a00 */
[----:B0-----:R-:W2:Y:S04]  /*597e0*/  LDL.LU.64 R26, [R1+0x1c80] ;  /* 0x001c8000011a7983 */ /* 0x001ea80000300a00 */
[----:B------:R-:W3:Y:S02]  /*597f0*/  LDL.LU.64 R24, [R1+0x1c78] ;  /* 0x001c780001187983 */ /* 0x000ee40000300a00 */
[----:B---3--:R-:W-:Y:S02]  /*59800*/  HMMA.16816.F32 R12, R12, R24, R8 ;  /* 0x000000180c0c723c */ /* 0x008fe40000001808 */
[----:B------:R-:W3:Y:S04]  /*59810*/  LDL.LU.64 R10, [R1+0x1c70] ;  /* 0x001c7000010a7983 */ /* 0x000ee80000300a00 */
[----:B------:R-:W3:-:S13]  /*59820*/  LDL.LU.64 R8, [R1+0x1c68] ;  /* 0x001c680001087983 */ /* 0x000eda0000300a00 */
[----:B------:R0:W-:Y:S02]  /*59830*/  STL.64 [R1+0x100], R12 ;  /* 0x0001000c01007387 */ /* 0x0001e40000100a00 */
[----:B0-----:R-:W-:Y:S01]  /*59840*/  IMAD.MOV.U32 R12, RZ, RZ, R5 ;  /* 0x000000ffff0c7224 */ /* 0x001fe200078e0005 */
[----:B------:R-:W-:Y:S02]  /*59850*/  MOV R13, R4 ;  /* 0x00000004000d7202 */ /* 0x000fe40000000f00 */
[----:B------:R-:W0:Y:S04]  /*59860*/  LDSM.16.M88.4 R4, [R28+UR7+0x6e080] ;  /* 0x06e080071c04783b */ /* 0x000e280008000200 */
[----:B------:R-:W-:Y:S04]  /*59870*/  STL.64 [R1+0x108], R14 ;  /* 0x0001080e01007387 */ /* 0x000fe80000100a00 */
        /* <DEDUP_REMOVED lines=27> */
[----:B--2---:R-:W-:Y:S04]  /*59a30*/  STL.64 [R1+0x1c08], R26 ;  /* 0x001c081a01007387 */ /* 0x004fe80000100a00 */
[----:B------:R0:W-:Y:S01]  /*59a40*/  STL.64 [R1+0x1c00], R24 ;  /* 0x001c001801007387 */ /* 0x0001e20000100a00 */
[----:B---3--:R-:W-:Y:S03]  /*59a50*/  HMMA.16816.F32 R4, R4, R24, R8 ;  /* 0x000000180404723c */ /* 0x008fe60000001808 */
[----:B------:R-:W1:-:S15]  /*59a60*/  LDSM.16.M88.4 R8, [R28+UR7+0x6f080] ;  /* 0x06f080071c08783b */ /* 0x000e5e0008000200 */
[----:B------:R-:W-:Y:S01]  /*59a70*/  NOP ;  /* 0x0000000000007918 */ /* 0x000fe20000000000 */
[----:B------:R2:W-:Y:S04]  /*59a80*/  STL.64 [R1+0xe0], R4 ;  /* 0x0000e00401007387 */ /* 0x0005e80000100a00 */
[----:B------:R-:W-:Y:S04]  /*59a90*/  STL.64 [R1+0xe8], R6 ;  /* 0x0000e80601007387 */ /* 0x000fe80000100a00 */
[----:B0-----:R-:W3:Y:S04]  /*59aa0*/  LDL.LU R24, [R1+0x300] ;  /* 0x0003000001187983 */ /* 0x001ee80000300800 */
[----:B------:R-:W3:Y:S04]  /*59ab0*/  LDL.LU R25, [R1+0x304] ;  /* 0x0003040001197983 */ /* 0x000ee80000300800 */
[----:B------:R-:W3:Y:S04]  /*59ac0*/  LDL.LU R26, [R1+0x308] ;  /* 0x00030800011a7983 */ /* 0x000ee80000300800 */
[----:B------:R-:W3:Y:S04]  /*59ad0*/  LDL.LU R27, [R1+0x30c] ;  /* 0x00030c00011b7983 */ /* 0x000ee80000300800 */
[----:B--2---:R-:W2:Y:S04]  /*59ae0*/  LDL.LU R4, [R1+0x360] ;  /* 0x0003600001047983 */ /* 0x004ea80000300800 */
[----:B------:R-:W2:Y:S01]  /*59af0*/  LDL.LU R5, [R1+0x364] ;  /* 0x0003640001057983 */ /* 0x000ea20000300800 */
[----:B-1----:R-:W-:-:S03]  /*59b00*/  MOV R23, R10 ;  /* 0x0000000a00177202 */ /* 0x002fc60000000f00 */
[----:B------:R0:W-:Y:S01]  /*59b10*/  STL [R1+0x20], R8 ;  /* 0x0000200801007387 */ /* 0x0001e20000100800 */
[----:B------:R-:W-:Y:S02]  /*59b20*/  IMAD.MOV.U32 R28, RZ, RZ, R11 ;  /* 0x000000ffff1c7224 */ /* 0x000fe400078e000b */
[----:B------:R-:W-:Y:S01]  /*59b30*/  IMAD.MOV.U32 R22, RZ, RZ, R9 ;  /* 0x000000ffff167224 */ /* 0x000fe200078e0009 */
[----:B------:R-:W2:Y:S04]  /*59b40*/  LDL.LU.64 R10, [R1+0x1c20] ;  /* 0x001c2000010a7983 */ /* 0x000ea80000300a00 */
[----:B0-----:R-:W2:Y:S02]  /*59b50*/  LDL.LU.64 R8, [R1+0x1c18] ;  /* 0x001c180001087983 */ /* 0x001ea40000300a00 */
[----:B--2---:R-:W-:-:S15]  /*59b60*/  HMMA.16816.F32 R16, R8, R12, R16 ;  /* 0x0000000c0810723c */ /* 0x004fde0000001810 */
[----:B------:R-:W-:-:S04]  /*59b70*/  NOP ;  /* 0x0000000000007918 */ /* 0x000fc80000000000 */
[----:B------:R0:W-:Y:S04]  /*59b80*/  STL.64 [R1+0xd0], R16 ;  /* 0x0000d01001007387 */ /* 0x0001e80000100a00 */
[----:B------:R3:W-:Y:S04]  /*59b90*/  STL.64 [R1+0xd8], R18 ;  /* 0x0000d81201007387 */ /* 0x0007e80000100a00 */
[----:B0-----:R-:W3:Y:S02]  /*59ba0*/  LDL.LU.64 R16, [R1+0x1c10] ;  /* 0x001c100001107983 */ /* 0x001ee40000300a00 */
[----:B---3--:R-:W-:Y:S02]  /*59bb0*/  HMMA.16816.F32 R16, R8, R16, R24 ;  /* 0x000000100810723c */ /* 0x008fe40000001818 */
[----:B------:R-:W2:Y:S04]  /*59bc0*/  LDL.LU.64 R26, [R1+0x1c08] ;  /* 0x001c0800011a7983 */ /* 0x000ea80000300a00 */
[----:B------:R-:W3:-:S13]  /*59bd0*/  LDL.LU.64 R24, [R1+0x1c00] ;  /* 0x001c000001187983 */ /* 0x000eda0000300a00 */
        /* <DEDUP_REMOVED lines=9> */
[----:B------:R-:W3:Y:S01]  /*59c70*/  LDL.LU.64 R16, [R1+0x1be0] ;  /* 0x001be00001107983 */ /* 0x000ee20000300a00 */
[----:B----4-:R-:W-:Y:S01]  /*59c80*/  IMAD.MOV.U32 R6, RZ, RZ, R29 ;  /* 0x000000ffff067224 */ /* 0x010fe200078e001d */
[----:B------:R-:W-:Y:S01]  /*59c90*/  MOV R7, R3 ;  /* 0x0000000300077202 */ /* 0x000fe20000000f00 */
[----:B---3--:R-:W-:Y:S01]  /*59ca0*/  HMMA.16816.F32 R8, R8, R24, R16 ;  /* 0x000000180808723c */ /* 0x008fe20000001810 */
[----:B------:R-:W2:Y:S04]  /*59cb0*/  LDL.LU.64 R18, [R1+0x1bd8] ;  /* 0x001bd80001127983 */ /* 0x000ea80000300a00 */
[----:B------:R-:W2:Y:S04]  /*59cc0*/  LDL.LU.64 R16, [R1+0x1bd0] ;  /* 0x001bd00001107983 */ /* 0x000ea80000300a00 */
[----:B------:R-:W-:Y:S04]  /*59cd0*/  STL.64 [R1+0x1bb8], R26 ;  /* 0x001bb81a01007387 */ /* 0x000fe80000100a00 */
[----:B------:R-:W-:Y:S06]  /*59ce0*/  STL.64 [R1+0x1bb0], R24 ;  /* 0x001bb01801007387 */ /* 0x000fec0000100a00 */
[----:B------:R-:W-:Y:S04]  /*59cf0*/  STL.64 [R1+0xa0], R8 ;  /* 0x0000a00801007387 */ /* 0x000fe80000100a00 */
[----:B------:R-:W-:Y:S01]  /*59d00*/  STL.64 [R1+0xa8], R10 ;  /* 0x0000a80a01007387 */ /* 0x000fe20000100a00 */
[----:B--2---:R-:W-:Y:S01]  /*59d10*/  HMMA.16816.F32 R12, R16, R12, R4 ;  /* 0x0000000c100c723c */ /* 0x004fe20000001804 */
[----:B------:R-:W-:Y:S01]  /*59d20*/  MOV R7, R16 ;  /* 0x0000001000077202 */ /* 0x000fe20000000f00 */
[----:B------:R-:W-:Y:S01]  /*59d30*/  IMAD.MOV.U32 R6, RZ, RZ, R17 ;  /* 0x000000ffff067224 */ /* 0x000fe200078e0011 */
[----:B------:R-:W-:Y:S01]  /*59d40*/  MOV R5, R18 ;  /* 0x0000001200057202 */ /* 0x000fe20000000f00 */
[----:B------:R-:W-:-:S15]  /*59d50*/  IMAD.MOV.U32 R4, RZ, RZ, R19 ;  /* 0x000000ffff047224 */ /* 0x000fde00078e0013 */
[----:B------:R0:W-:Y:S04]  /*59d60*/  STL.64 [R1+0x90], R12 ;  /* 0x0000900c01007387 */ /* 0x0001e80000100a00 */
[----:B------:R-:W2:Y:S04]  /*59d70*/  LDL.LU R16, [R1+0x3f0] ;  /* 0x0003f00001107983 */ /* 0x000ea80000300800 */
[----:B------:R-:W2:Y:S04]  /*59d80*/  LDL.LU R17, [R1+0x3f4] ;  /* 0x0003f40001117983 */ /* 0x000ea80000300800 */
[----:B------:R-:W2:Y:S04]  /*59d90*/  LDL.LU R18, [R1+0x3f8] ;  /* 0x0003f80001127983 */ /* 0x000ea80000300800 */
[----:B------:R-:W2:Y:S01]  /*59da0*/  LDL.LU R19, [R1+0x3fc] ;  /* 0x0003fc0001137983 */ /* 0x000ea20000300800 */
[----:B0-----:R-:W-:-:S03]  /*59db0*/  MOV R12, R2 ;  /* 0x00000002000c7202 */ /* 0x001fc60000000f00 */
[----:B------:R-:W3:Y:S01]  /*59dc0*/  LDL.LU R2, [R1+0x1bc8] ;  /* 0x001bc80001027983 */ /* 0x000ee20000300800 */
[----:B------:R-:W-:Y:S01]  /*59dd0*/  MOV R3, R14 ;  /* 0x0000000e00037202 */ /* 0x000fe20000000f00 */
[----:B------:R-:W-:Y:S02]  /*59de0*/  IMAD.MOV.U32 R29, RZ, RZ, R15 ;  /* 0x000000ffff1d7224 */ /* 0x000fe400078e000f */
[----:B------:R-:W4:Y:S04]  /*59df0*/  LDL.LU R13, [R1+0x5f4] ;  /* 0x0005f400010d7983 */ /* 0x000f280000300800 */
[----:B------:R-:W2:Y:S01]  /*59e00*/  LDL.LU R14, [R1+0x5f8] ;  /* 0x0005f800010e7983 */ /* 0x000ea20000300800 */
[----:B-----5:R-:W-:-:S03]  /*59e10*/  IMAD.MOV.U32 R15, RZ, RZ, R0 ;  /* 0x000000ffff0f7224 */ /* 0x020fc600078e0000 */
[----:B------:R-:W5:Y:S04]  /*59e20*/  LDL.LU R0, [R1+0x1bc4] ;  /* 0x001bc40001007983 */ /* 0x000f680000300800 */
[----:B------:R-:W5:Y:S04]  /*59e30*/  LDL.LU R24, [R1+0x640] ;  /* 0x0006400001187983 */ /* 0x000f680000300800 */
[----:B------:R-:W5:Y:S01]  /*59e40*/  LDL.LU R25, [R1+0x644] ;  /* 0x0006440001197983 */ /* 0x000f620000300800 */
[----:B---3--:R-:W-:-:S03]  /*59e50*/  MOV R26, R2 ;  /* 0x00000002001a7202 */ /* 0x008fc60000000f00 */
[----:B------:R-:W3:Y:S04]  /*59e60*/  LDL.LU R2, [R1+0x1bc0] ;  /* 0x001bc00001027983 */ /* 0x000ee80000300800 */
[----:B------:R-:W5:Y:S04]  /*59e70*/  LDL.LU R27, [R1+0x64c] ;  /* 0x00064c00011b7983 */ /* 0x000f680000300800 */
[----:B--2---:R0:W-:Y:S04]  /*59e80*/  STL.64 [R1+0x1b98], R14 ;  /* 0x001b980e01007387 */ /* 0x0041e80000100a00 */
[----:B----4-:R1:W-:Y:S01]  /*59e90*/  STL.64 [R1+0x1b90], R12 ;  /* 0x001b900c01007387 */ /* 0x0103e20000100a00 */
[----:B0-----:R-:W-:-:S02]  /*59ea0*/  IMAD.MOV.U32 R14, RZ, RZ, R5 ;  /* 0x000000ffff0e7224 */ /* 0x001fc400078e0005 */
[----:B-1----:R-:W-:Y:S01]  /*59eb0*/  IMAD.MOV.U32 R12, RZ, RZ, R7 ;  /* 0x000000ffff0c7224 */ /* 0x002fe200078e0007 */
[----:B------:R-:W-:Y:S02]  /*59ec0*/  MOV R13, R6 ;  /* 0x00000006000d7202 */ /* 0x000fe40000000f00 */
[----:B------:R-:W-:Y:S01]  /*59ed0*/  MOV R15, R4 ;  /* 0x00000004000f7202 */ /* 0x000fe20000000f00 */
[----:B------:R-:W-:Y:S04]  /*59ee0*/  STL [R1+0x182c], R29 ;  /* 0x00182c1d01007387 */ /* 0x000fe80000100800 */
[----:B------:R-:W-:Y:S04]  /*59ef0*/  STL [R1+0x1828], R3 ;  /* 0x0018280301007387 */ /* 0x000fe80000100800 */
[----:B---3--:R-:W0:Y:S04]  /*59f00*/  LDSM.16.M88.4 R8, [R2+UR7+0x60080] ;  /* 0x060080070208783b */ /* 0x008e280008000200 */
[----:B------:R-:W1:Y:S04]  /*59f10*/  LDSM.16.M88.4 R4, [R2+UR7+0x61080] ;  /* 0x061080070204783b */ /* 0x000e680008000200 */
[----:B0-----:R-:W-:Y:S04]  /*59f20*/  STL.64 [R1+0x1af0], R10 ;  /* 0x001af00a01007387 */ /* 0x001fe80000100a00 */
[----:B------:R0:W-:Y:S04]  /*59f30*/  STL.64 [R1+0x1ae8], R8 ;  /* 0x001ae80801007387 */ /* 0x0001e80000100a00 */
[----:B0-----:R-:W2:Y:S04]  /*59f40*/  LDL.LU.64 R8, [R1] ;  /* 0x0000000001087983 */ /* 0x001ea80000300a00 */
[----:B-1----:R0:W-:Y:S04]  /*59f50*/  STL.64 [R1+0x1aa8], R6 ;  /* 0x001aa80601007387 */ /* 0x0021e80000100a00 */
[----:B------:R1:W-:Y:S04]  /*59f60*/  STL.64 [R1+0x1aa0], R4 ;  /* 0x001aa00401007387 */ /* 0x0003e80000100a00 */
[----:B0-----:R-:W3:Y:S04]  /*59f70*/  LDL.64 R6, [R1+0x38] ;  /* 0x0000380001067983 */ /* 0x001ee80000100a00 */
[----:B-1----:R-:W4:Y:S01]  /*59f80*/  LDL.64 R4, [R1+0x30] ;  /* 0x0000300001047983 */ /* 0x002f220000100a00 */
[----:B-----5:R-:W-:-:S15]  /*59f90*/  HMMA.16816.F32 R24, R12, R20, R24 ;  /* 0x000000140c18723c */ /* 0x020fde0000001818 */
[----:B------:R-:W-:-:S04]  /*59fa0*/  NOP ;  /* 0x0000000000007918 */ /* 0x000fc80000000000 */
[----:B------:R-:W-:Y:S01]  /*59fb0*/  IMAD.MOV.U32 R29, RZ, RZ, R26 ;  /* 0x000000ffff1d7224 */ /* 0x000fe200078e001a */
[----:B------:R-:W-:Y:S01]  /*59fc0*/  MOV R3, R27 ;  /* 0x0000001b00037202 */ /* 0x000fe20000000f00 */
[----:B--2---:R-:W-:Y:S01]  /*59fd0*/  HMMA.16816.F32 R16, R12, R8, R16 ;  /* 0x000000080c10723c */ /* 0x004fe20000001810 */
[----:B---3--:R-:W-:Y:S04]  /*59fe0*/  STL.64 [R1+0x1ba8], R6 ;  /* 0x001ba80601007387 */ /* 0x008fe80000100a00 */
[----:B----4-:R0:W-:Y:S04]  /*59ff0*/  STL.64 [R1+0x1ba0], R4 ;  /* 0x001ba00401007387 */ /* 0x0101e80000100a00 */
[----:B0-----:R-:W2:Y:S04]  /*5a000*/  LDL.LU R4, [R1+0x610] ;  /* 0x0006100001047983 */ /* 0x001ea80000300800 */
[----:B------:R-:W2:Y:S04]  /*5a010*/  LDL.LU R5, [R1+0x614] ;  /* 0x0006140001057983 */ /* 0x000ea80000300800 */
[----:B------:R-:W2:Y:S01]  /*5a020*/  LDL.LU R6, [R1+0x618] ;  /* 0x0006180001067983 */ /* 0x000ea20000300800 */
[----:B------:R-:W-:-:S03]  /*5a030*/  IMAD.MOV.U32 R7, RZ, RZ, R0 ;  /* 0x000000ffff077224 */ /* 0x000fc600078e0000 */
[----:B------:R-:W-:Y:S04]  /*5a040*/  STL.64 [R1+0x80], R16 ;  /* 0x0000801001007387 */ /* 0x000fe80000100a00 */
[----:B------:R-:W-:Y:S01]  /*5a050*/  STL [R1+0x88], R18 ;  /* 0x0000881201007387 */ /* 0x000fe20000100800 */
[----:B------:R-:W-:-:S03]  /*5a060*/  MOV R0, R19 ;  /* 0x0000001300007202 */ /* 0x000fc60000000f00 */
[----:B------:R-:W0:Y:S04]  /*5a070*/  LDSM.16.M88.4 R16, [R2+UR7+0x62080] ;  /* 0x062080070210783b */ /* 0x000e280008000200 */
[----:B------:R-:W-:Y:S04]  /*5a080*/  STL [R1+0x1898], R0 ;  /* 0x0018980001007387 */ /* 0x000fe80000100800 */
[----:B0-----:R-:W-:Y:S04]  /*5a090*/  STL.64 [R1+0x1a78], R18 ;  /* 0x001a781201007387 */ /* 0x001fe80000100a00 */
[----:B------:R0:W-:Y:S04]  /*5a0a0*/  STL.64 [R1+0x1a70], R16 ;  /* 0x001a701001007387 */ /* 0x0001e80000100a00 */
[----:B0-----:R-:W3:Y:S04]  /*5a0b0*/  LDL.LU.64 R16, [R1+0x10] ;  /* 0x0000100001107983 */ /* 0x001ee80000300a00 */
[----:B------:R0:W-:Y:S04]  /*5a0c0*/  STL.64 [R1+0x70], R24 ;  /* 0x0000701801007387 */ /* 0x0001e80000100a00 */
[----:B------:R-:W4:Y:S04]  /*5a0d0*/  LDL.LU.64 R26, [R1+0x1bb8] ;  /* 0x001bb800011a7983 */ /* 0x000f280000300a00 */
[----:B0-----:R-:W2:Y:S04]  /*5a0e0*/  LDL.LU.64 R24, [R1+0x1bb0] ;  /* 0x001bb00001187983 */ /* 0x001ea80000300a00 */
        /* <DEDUP_REMOVED lines=10> */
[----:B----4-:R-:W-:Y:S04]  /*5a190*/  STL.64 [R1+0x1b60], R26 ;  /* 0x001b601a01007387 */ /* 0x010fe80000100a00 */
[----:B------:R0:W-:Y:S04]  /*5a1a0*/  STL.64 [R1+0x1b58], R24 ;  /* 0x001b581801007387 */ /* 0x0001e80000100a00 */
[----:B0-----:R-:W4:Y:S04]  /*5a1b0*/  LDL.LU R24, [R1+0x600] ;  /* 0x0006000001187983 */ /* 0x001f280000300800 */
[----:B------:R-:W4:Y:S04]  /*5a1c0*/  LDL.LU R25, [R1+0x604] ;  /* 0x0006040001197983 */ /* 0x000f280000300800 */
[----:B------:R-:W4:Y:S04]  /*5a1d0*/  LDL.LU R26, [R1+0x608] ;  /* 0x00060800011a7983 */ /* 0x000f280000300800 */
[----:B------:R-:W4:Y:S04]  /*5a1e0*/  LDL.LU R27, [R1+0x60c] ;  /* 0x00060c00011b7983 */ /* 0x000f280000300800 */
[----:B------:R0:W-:Y:S01]  /*5a1f0*/  STL [R1+0x1964], R0 ;  /* 0x0019640001007387 */ /* 0x0001e20000100800 */
[----:B---3--:R-:W-:Y:S01]  /*5a200*/  MOV R3, R16 ;  /* 0x0000001000037202 */ /* 0x008fe20000000f00 */
[----:B0-----:R-:W-:Y:S01]  /*5a210*/  IMAD.MOV.U32 R0, RZ, RZ, R17 ;  /* 0x000000ffff007224 */ /* 0x001fe200078e0011 */
[C---:B--2---:R-:W-:Y:S08]  /*5a220*/  HMMA.16816.F32 R12, R4.reuse, R8, R12 ;  /* 0x00000008040c723c */ /* 0x044ff0000000180c */
[----:B----4-:R-:W-:-:S15]  /*5a230*/  HMMA.16816.F32 R24, R4, R16, R24 ;  /* 0x000000100418723c */ /* 0x010fde0000001818 */
[----:B------:R-:W-:-:S04]  /*5a240*/  NOP ;  /* 0x0000000000007918 */ /* 0x000fc80000000000 */
[----:B------:R0:W-:Y:S04]  /*5a250*/  STL.64 [R1+0x1a0], R24 ;  /* 0x0001a01801007387 */ /* 0x0001e80000100a00 */
[----:B------:R-:W-:Y:S04]  /*5a260*/  STL.64 [R1+0x1a8], R26 ;  /* 0x0001a81a01007387 */ /* 0x000fe80000100a00 */
[----:B------:R-:W-:Y:S04]  /*5a270*/  STL.64 [R1+0x290], R12 ;  /* 0x0002900c01007387 */ /* 0x000fe80000100a00 */
[----:B------:R1:W-:Y:S04]  /*5a280*/  STL.64 [R1+0x298], R14 ;  /* 0x0002980e01007387 */ /* 0x0003e80000100a00 */
[----:B------:R-:W2:Y:S04]  /*5a290*/  LDL.LU R16, [R1+0x540] ;  /* 0x0005400001107983 */ /* 0x000ea80000300800 */
[----:B------:R-:W2:Y:S04]  /*5a2a0*/  LDL.LU R17, [R1+0x544] ;  /* 0x0005440001117983 */ /* 0x000ea80000300800 */
[----:B------:R-:W3:Y:S04]  /*5a2b0*/  LDL.LU R18, [R1+0x548] ;  /* 0x0005480001127983 */ /* 0x000ee80000300800 */
[----:B------:R-:W3:Y:S01]  /*5a2c0*/  LDL.LU R19, [R1+0x54c] ;  /* 0x00054c0001137983 */ /* 0x000ee20000300800 */
[----:B0-----:R-:W-:Y:S01]  /*5a2d0*/  MOV R25, R4 ;  /* 0x0000000400197202 */ /* 0x001fe20000000f00 */
[----:B------:R-:W-:-:S02]  /*5a2e0*/  IMAD.MOV.U32 R24, RZ, RZ, R5 ;  /* 0x000000ffff187224 */ /* 0x000fc400078e0005 */
[----:B------:R-:W4:Y:S01]  /*5a2f0*/  LDL.LU R4, [R1+0x570] ;  /* 0x0005700001047983 */ /* 0x000f220000300800 */
[----:B-1----:R-:W-:-:S03]  /*5a300*/  MOV R15, R6 ;  /* 0x00000006000f7202 */ /* 0x002fc60000000f00 */
[----:B------:R-:W4:Y:S01]  /*5a310*/  LDL.LU R5, [R1+0x574] ;  /* 0x0005740001057983 */ /* 0x000f220000300800 */
[----:B------:R-:W-:-:S03]  /*5a320*/  IMAD.MOV.U32 R14, RZ, RZ, R7 ;  /* 0x000000ffff0e7224 */ /* 0x000fc600078e0007 */
[----:B------:R-:W5:Y:S01]  /*5a330*/  LDL.LU R6, [R1+0x578] ;  /* 0x0005780001067983 */ /* 0x000f620000300800 */
[----:B------:R-:W-:-:S03]  /*5a340*/  MOV R13, R8 ;  /* 0x00000008000d7202 */ /* 0x000fc60000000f00 */
[----:B------:R-:W5:Y:S04]  /*5a350*/  LDL.LU R7, [R1+0x57c] ;  /* 0x00057c0001077983 */ /* 0x000f680000300800 */
[----:B------:R-:W2:Y:S01]  /*5a360*/  LDL.LU R8, [R1+0x20] ;  /* 0x0000200001087983 */ /* 0x000ea20000300800 */
[----:B------:R-:W-:Y:S02]  /*5a370*/  IMAD.MOV.U32 R12, RZ, RZ, R9 ;  /* 0x000000ffff0c7224 */ /* 0x000fe400078e0009 */
[----:B------:R-:W-:Y:S01]  /*5a380*/  IMAD.MOV.U32 R10, RZ, RZ, R23 ;  /* 0x000000ffff0a7224 */ /* 0x000fe200078e0017 */
[----:B------:R-:W-:Y:S02]  /*5a390*/  MOV R11, R28 ;  /* 0x0000001c000b7202 */ /* 0x000fe40000000f00 */
[----:B------:R-:W-:-:S02]  /*5a3a0*/  MOV R9, R22 ;  /* 0x0000001600097202 */ /* 0x000fc40000000f00 */
[----:B------:R-:W3:Y:S04]  /*5a3b0*/  LDL.LU R22, [R1+0x1b8c] ;  /* 0x001b8c0001167983 */ /* 0x000ee80000300800 */
[----:B------:R-:W3:Y:S04]  /*5a3c0*/  LDL.LU R23, [R1+0x1b88] ;  /* 0x001b880001177983 */ /* 0x000ee80000300800 */
[----:B------:R-:W-:Y:S04]  /*5a3d0*/  STL.64 [R1+0x1b40], R10 ;  /* 0x001b400a01007387 */ /* 0x000fe80000100a00 */
[----:B--2---:R-:W-:Y:S04]  /*5a3e0*/  STL.64 [R1+0x1b38], R8 ;  /* 0x001b380801007387 */ /* 0x004fe80000100a00 */
        /* <DEDUP_REMOVED lines=9> */
[----:B------:R-:W2:Y:S01]  /*5a480*/  LDL.LU R5, [R1+0x594] ;  /* 0x0005940001057983 */ /* 0x000ea20000300800 */
[----:B---3--:R-:W-:Y:S01]  /*5a490*/  IMAD.MOV.U32 R6, RZ, RZ, R23 ;  /* 0x000000ffff067224 */ /* 0x008fe200078e0017 */
[----:B------:R-:W-:-:S02]  /*5a4a0*/  MOV R7, R22 ;  /* 0x0000001600077202 */ /* 0x000fc40000000f00 */
[----:B------:R-:W3:Y:S04]  /*5a4b0*/  LDL.LU R23, [R1+0x1b84] ;  /* 0x001b840001177983 */ /* 0x000ee80000300800 */
[----:B------:R-:W4:Y:S04]  /*5a4c0*/  LDL.LU R22, [R1+0x1b80] ;  /* 0x001b800001167983 */ /* 0x000f280000300800 */
[----:B------:R-:W-:Y:S04]  /*5a4d0*/  STL.64 [R1+0x1ae0], R6 ;  /* 0x001ae00601007387 */ /* 0x000fe80000100a00 */
[----:B--2---:R0:W-:Y:S04]  /*5a4e0*/  STL.64 [R1+0x1ad8], R4 ;  /* 0x001ad80401007387 */ /* 0x0041e80000100a00 */
[----:B0-----:R-:W2:Y:S04]  /*5a4f0*/  LDL.LU R4, [R1+0x5a0] ;  /* 0x0005a00001047983 */ /* 0x001ea80000300800 */
[----:B------:R-:W2:Y:S04]  /*5a500*/  LDL.LU R5, [R1+0x5a4] ;  /* 0x0005a40001057983 */ /* 0x000ea80000300800 */
[----:B------:R-:W5:Y:S04]  /*5a510*/  LDL.LU R6, [R1+0x5a8] ;  /* 0x0005a80001067983 */ /* 0x000f680000300800 */
[----:B------:R-:W5:Y:S04]  /*5a520*/  LDL.LU R7, [R1+0x5ac] ;  /* 0x0005ac0001077983 */ /* 0x000f680000300800 */
[----:B-----5:R-:W-:Y:S04]  /*5a530*/  STL.64 [R1+0x1b00], R6 ;  /* 0x001b000601007387 */ /* 0x020fe80000100a00 */
[----:B--2---:R0:W-:Y:S04]  /*5a540*/  STL.64 [R1+0x1af8], R4 ;  /* 0x001af80401007387 */ /* 0x0041e80000100a00 */
[----:B0-----:R-:W2:Y:S04]  /*5a550*/  LDL.LU R4, [R1+0x5b0] ;  /* 0x0005b00001047983 */ /* 0x001ea80000300800 */
[----:B------:R-:W2:Y:S01]  /*5a560*/  LDL.LU R5, [R1+0x5b4] ;  /* 0x0005b40001057983 */ /* 0x000ea20000300800 */
[----:B----4-:R-:W-:Y:S01]  /*5a570*/  IMAD.MOV.U32 R6, RZ, RZ, R22 ;  /* 0x000000ffff067224 */ /* 0x010fe200078e0016 */
[----:B---3--:R-:W-:-:S02]  /*5a580*/  MOV R7, R23 ;  /* 0x0000001700077202 */ /* 0x008fc40000000f00 */
[----:B------:R-:W3:Y:S04]  /*5a590*/  LDL.LU R22, [R1+0x1b7c] ;  /* 0x001b7c0001167983 */ /* 0x000ee80000300800 */
[----:B------:R-:W4:Y:S04]  /*5a5a0*/  LDL.LU R23, [R1+0x1b78] ;  /* 0x001b780001177983 */ /* 0x000f280000300800 */
[----:B------:R-:W-:Y:S04]  /*5a5b0*/  STL.64 [R1+0x1b10], R6 ;  /* 0x001b100601007387 */ /* 0x000fe80000100a00 */
[----:B--2---:R0:W-:Y:S04]  /*5a5c0*/  STL.64 [R1+0x1b08], R4 ;  /* 0x001b080401007387 */ /* 0x0041e80000100a00 */
[----:B0-----:R-:W2:Y:S04]  /*5a5d0*/  LDL.LU R4, [R1+0x5c0] ;  /* 0x0005c00001047983 */ /* 0x001ea80000300800 */
[----:B------:R-:W2:Y:S04]  /*5a5e0*/  LDL.LU R5, [R1+0x5c4] ;  /* 0x0005c40001057983 */ /* 0x000ea80000300800 */
[----:B------:R-:W5:Y:S04]  /*5a5f0*/  LDL.LU R6, [R1+0x5c8] ;  /* 0x0005c80001067983 */ /* 0x000f680000300800 */
[----:B------:R-:W5:Y:S01]  /*5a600*/  LDL.LU R7, [R1+0x5cc] ;  /* 0x0005cc0001077983 */ /* 0x000f620000300800 */
[----:B------:R-:W-:Y:S01]  /*5a610*/  MOV R9, R24 ;  /* 0x0000001800097202 */ /* 0x000fe20000000f00 */
[----:B------:R-:W-:-:S02]  /*5a620*/  IMAD.MOV.U32 R8, RZ, RZ, R25 ;  /* 0x000000ffff087224 */ /* 0x000fc400078e0019 */
[----:B------:R-:W2:Y:S04]  /*5a630*/  LDL.LU R24, [R1+0x630] ;  /* 0x0006300001187983 */ /* 0x000ea80000300800 */
[----:B------:R-:W3:Y:S04]  /*5a640*/  LDL.LU R25, [R1+0x634] ;  /* 0x0006340001197983 */ /* 0x000ee80000300800 */
[----:B------:R-:W3:Y:S04]  /*5a650*/  LDL.LU R26, [R1+0x638] ;  /* 0x00063800011a7983 */ /* 0x000ee80000300800 */
[----:B------:R-:W3:Y:S04]  /*5a660*/  LDL.LU R27, [R1+0x63c] ;  /* 0x00063c00011b7983 */ /* 0x000ee80000300800 */
        /* <DEDUP_REMOVED lines=14> */
[----:B------:R-:W-:Y:S01]  /*5a750*/  IMAD.MOV.U32 R10, RZ, RZ, R15 ;  /* 0x000000ffff0a7224 */ /* 0x000fe200078e000f */
[----:B------:R-:W-:-:S07]  /*5a760*/  MOV R11, R14 ;  /* 0x0000000e000b7202 */ /* 0x000fce0000000f00 */
[----:B------:R-:W-:Y:S01]  /*5a770*/  HMMA.16816.F32 R24, R8, R20, R24 ;  /* 0x000000140818723c */ /* 0x000fe20000001818 */
[----:B-----5:R4:W-:Y:S04]  /*5a780*/  STL.64 [R1+0x1b50], R6 ;  /* 0x001b500601007387 */ /* 0x0209e80000100a00 */
[----:B--2---:R0:W-:Y:S01]  /*5a790*/  STL.64 [R1+0x1b48], R4 ;  /* 0x001b480401007387 */ /* 0x0041e20000100a00 */
[----:B----4-:R-:W-:-:S03]  /*5a7a0*/  IMAD.MOV.U32 R6, RZ, RZ, R22 ;  /* 0x000000ffff067224 */ /* 0x010fc600078e0016 */
[----:B0-----:R-:W2:Y:S04]  /*5a7b0*/  LDL.LU R4, [R1+0x620] ;  /* 0x0006200001047983 */ /* 0x001ea80000300800 */
[----:B------:R-:W2:Y:S04]  /*5a7c0*/  LDL.LU R5, [R1+0x624] ;  /* 0x0006240001057983 */ /* 0x000ea80000300800 */
[----:B------:R-:W4:Y:S01]  /*5a7d0*/  LDL.LU R22, [R1+0x1b6c] ;  /* 0x001b6c0001167983 */ /* 0x000f220000300800 */
[----:B---3--:R-:W-:-:S03]  /*5a7e0*/  MOV R7, R23 ;  /* 0x0000001700077202 */ /* 0x008fc60000000f00 */
[----:B------:R-:W4:Y:S04]  /*5a7f0*/  LDL.LU R23, [R1+0x1b68] ;  /* 0x001b680001177983 */ /* 0x000f280000300800 */
[----:B------:R0:W-:Y:S04]  /*5a800*/  STL.64 [R1+0x1a88], R18 ;  /* 0x001a881201007387 */ /* 0x0001e80000100a00 */
[----:B------:R1:W-:Y:S04]  /*5a810*/  STL.64 [R1+0x1a80], R16 ;  /* 0x001a801001007387 */ /* 0x0003e80000100a00 */
[----:B0-----:R-:W3:Y:S01]  /*5a820*/  LDL R18, [R1+0x8] ;  /* 0x0000080001127983 */ /* 0x001ee20000100800 */
[----:B-1----:R-:W-:Y:S01]  /*5a830*/  IMAD.MOV.U32 R16, RZ, RZ, R13 ;  /* 0x000000ffff107224 */ /* 0x002fe200078e000d */
[----:B------:R-:W-:-:S02]  /*5a840*/  MOV R17, R12 ;  /* 0x0000000c00117202 */ /* 0x000fc40000000f00 */
[----:B------:R-:W3:Y:S04]  /*5a850*/  LDL R19, [R1+0xc] ;  /* 0x00000c0001137983 */ /* 0x000ee80000100800 */
[----:B------:R-:W0:Y:S04]  /*5a860*/  LDSM.16.M88.4 R12, [R2+UR7+0x63080] ;  /* 0x06308007020c783b */ /* 0x000e280008000200 */
[----:B0-----:R0:W-:Y:S04]  /*5a870*/  STL.64 [R1+0x1a58], R14 ;  /* 0x001a580e01007387 */ /* 0x0011e80000100a00 */
[----:B------:R-:W-:Y:S04]  /*5a880*/  STL.64 [R1+0x1a50], R12 ;  /* 0x001a500c01007387 */ /* 0x000fe80000100a00 */
[----:B0-----:R-:W5:Y:S04]  /*5a890*/  LDL R14, [R1+0x18] ;  /* 0x00001800010e7983 */ /* 0x001f680000100800 */
[----:B------:R-:W5:Y:S04]  /*5a8a0*/  LDL R15, [R1+0x1c] ;  /* 0x00001c00010f7983 */ /* 0x000f680000100800 */
        /* <DEDUP_REMOVED lines=28> */
[----:B------:R-:W-:Y:S04]  /*5aa70*/  STL.64 [R1+0x268], R6 ;  /* 0x0002680601007387 */ /* 0x000fe80000100a00 */
[----:B------:R-:W0:Y:S02]  /*5aa80*/  LDSM.16.M88.4 R4, [R2+UR7+0x64080] ;  /* 0x064080070204783b */ /* 0x000e240008000200 */
[----:B0-----:R-:W-:Y:S01]  /*5aa90*/  IMAD.MOV.U32 R3, RZ, RZ, R6 ;  /* 0x000000ffff037224 */ /* 0x001fe200078e0006 */
[----:B------:R-:W-:Y:S01]  /*5aaa0*/  MOV R0, R7 ;  /* 0x0000000700007202 */ /* 0x000fe20000000f00 */
[----:B------:R-:W-:Y:S01]  /*5aab0*/  IMAD.MOV.U32 R29, RZ, RZ, R4 ;  /* 0x000000ffff1d7224 */ /* 0x000fe200078e0004 */
[----:B------:R-:W-:Y:S01]  /*5aac0*/  MOV R28, R5 ;  /* 0x00000005001c7202 */ /* 0x000fe20000000f00 */
[----:B------:R-:W2:Y:S04]  /*5aad0*/  LDL.LU.64 R6, [R1+0x1b10] ;  /* 0x001b100001067983 */ /* 0x000ea80000300a00 */
[----:B------:R-:W2:Y:S02]  /*5aae0*/  LDL.LU.64 R4, [R1+0x1b08] ;  /* 0x001b080001047983 */ /* 0x000ea40000300a00 */
[----:B--2---:R-:W-:Y:S02]  /*5aaf0*/  HMMA.16816.F32 R8, R8, R24, R4 ;  /* 0x000000180808723c */ /* 0x004fe40000001804 */
[----:B------:R-:W5:Y:S04]  /*5ab00*/  LDL.LU.64 R6, [R1+0x1b00] ;  /* 0x001b000001067983 */ /* 0x000f680000300a00 */
[----:B------:R-:W5:-:S13]  /*5ab10*/  LDL.LU.64 R4, [R1+0x1af8] ;  /* 0x001af80001047983 */ /* 0x000f5a0000300a00 */
[----:B------:R-:W-:Y:S04]  /*5ab20*/  STL.64 [R1+0x170], R8 ;  /* 0x0001700801007387 */ /* 0x000fe80000100a00 */
[----:B------:R0:W-:Y:S04]  /*5ab30*/  STL.64 [R1+0x178], R10 ;  /* 0x0001780a01007387 */ /* 0x0001e80000100a00 */
[----:B0-----:R-:W5:Y:S04]  /*5ab40*/  LDL.LU.64 R10, [R1+0x1af0] ;  /* 0x001af000010a7983 */ /* 0x001f680000300a00 */
[----:B------:R-:W5:Y:S02]  /*5ab50*/  LDL.LU.64 R8, [R1+0x1ae8] ;  /* 0x001ae80001087983 */ /* 0x000f640000300a00 */
[----:B-----5:R-:W-:-:S15]  /*5ab60*/  HMMA.16816.F32 R4, R8, R14, R4 ;  /* 0x0000000e0804723c */ /* 0x020fde0000001804 */
        /* <DEDUP_REMOVED lines=10> */
[----:B------:R-:W4:Y:S04]  /*5ac10*/  LDL.LU.64 R4, [R1+0x1ac8] ;  /* 0x001ac80001047983 */ /* 0x000f280000300a00 */
[----:B------:R0:W-:Y:S01]  /*5ac20*/  STL.64 [R1+0x1a98], R18 ;  /* 0x001a981201007387 */ /* 0x0001e20000100a00 */
[----:B------:R-:W-:-:S03]  /*5ac30*/  IMAD.MOV.U32 R16, RZ, RZ, R27 ;  /* 0x000000ffff107224 */ /* 0x000fc600078e001b */
[----:B------:R-:W2:Y:S04]  /*5ac40*/  LDL.LU R27, [R1+0x1ac0] ;  /* 0x001ac000011b7983 */ /* 0x000ea80000300800 */
[----:B------:R-:W3:Y:S04]  /*5ac50*/  LDL.LU R17, [R1+0x564] ;  /* 0x0005640001117983 */ /* 0x000ee80000300800 */
[----:B0-----:R-:W3:Y:S04]  /*5ac60*/  LDL.LU R18, [R1+0x568] ;  /* 0x0005680001127983 */ /* 0x001ee80000300800 */
[----:B------:R-:W3:Y:S01]  /*5ac70*/  LDL.LU R19, [R1+0x56c] ;  /* 0x00056c0001137983 */ /* 0x000ee20000300800 */
[----:B----4-:R-:W-:-:S15]  /*5ac80*/  HMMA.16816.F32 R4, R8, R22, R4 ;  /* 0x000000160804723c */ /* 0x010fde0000001804 */
[----:B------:R-:W-:-:S04]  /*5ac90*/  NOP ;  /* 0x0000000000007918 */ /* 0x000fc80000000000 */
[----:B------:R-:W-:Y:S04]  /*5aca0*/  STL.64 [R1+0x230], R4 ;  /* 0x0002300401007387 */ /* 0x000fe80000100a00 */
[----:B------:R0:W-:Y:S04]  /*5acb0*/  STL.64 [R1+0x238], R6 ;  /* 0x0002380601007387 */ /* 0x0001e80000100a00 */
[----:B0-----:R-:W2:Y:S04]  /*5acc0*/  LDL.LU.64 R6, [R1+0x1ab8] ;  /* 0x001ab80001067983 */ /* 0x001ea80000300a00 */
[----:B------:R-:W2:Y:S02]  /*5acd0*/  LDL.LU.64 R4, [R1+0x1ab0] ;  /* 0x001ab00001047983 */ /* 0x000ea40000300a00 */
[----:B--2---:R-:W-:Y:S02]  /*5ace0*/  HMMA.16816.F32 R8, R8, R26, R4 ;  /* 0x0000001a0808723c */ /* 0x004fe40000001804 */
[----:B------:R-:W3:Y:S04]  /*5acf0*/  LDL.LU.64 R6, [R1+0x1aa8] ;  /* 0x001aa80001067983 */ /* 0x000ee80000300a00 */
[----:B------:R-:W3:Y:S04]  /*5ad00*/  LDL.LU.64 R4, [R1+0x1aa0] ;  /* 0x001aa00001047983 */ /* 0x000ee80000300a00 */
[----:B------:R0:W-:Y:S04]  /*5ad10*/  STL.64 [R1+0x1a90], R26 ;  /* 0x001a901a01007387 */ /* 0x0001e80000100a00 */
[----:B------:R-:W2:Y:S05]  /*5ad20*/  LDL.LU R24, [R1+0x550] ;  /* 0x0005500001187983 */ /* 0x000eaa0000300800 */
[----:B------:R1:W-:Y:S04]  /*5ad30*/  STL.64 [R1+0x160], R8 ;  /* 0x0001600801007387 */ /* 0x0003e80000100a00 */
[----:B------:R4:W-:Y:S04]  /*5ad40*/  STL.64 [R1+0x168], R10 ;  /* 0x0001680a01007387 */ /* 0x0009e80000100a00 */
[----:B------:R-:W2:Y:S04]  /*5ad50*/  LDL.LU R25, [R1+0x554] ;  /* 0x0005540001197983 */ /* 0x000ea80000300800 */
[----:B0-----:R-:W2:Y:S04]  /*5ad60*/  LDL.LU R26, [R1+0x558] ;  /* 0x00055800011a7983 */ /* 0x001ea80000300800 */
[----:B------:R-:W2:Y:S04]  /*5ad70*/  LDL.LU R27, [R1+0x55c] ;  /* 0x00055c00011b7983 */ /* 0x000ea80000300800 */
[----:B-1----:R-:W5:Y:S04]  /*5ad80*/  LDL.LU R8, [R1+0x4f0] ;  /* 0x0004f00001087983 */ /* 0x002f680000300800 */
[----:B------:R-:W5:Y:S04]  /*5ad90*/  LDL.LU R9, [R1+0x4f4] ;  /* 0x0004f40001097983 */ /* 0x000f680000300800 */
[----:B----4-:R-:W5:Y:S04]  /*5ada0*/  LDL.LU R10, [R1+0x4f8] ;  /* 0x0004f800010a7983 */ /* 0x010f680000300800 */
[----:B------:R-:W5:Y:S01]  /*5adb0*/  LDL.LU R11, [R1+0x4fc] ;  /* 0x0004fc00010b7983 */ /* 0x000f620000300800 */
[----:B---3--:R-:W-:-:S15]  /*5adc0*/  HMMA.16816.F32 R16, R4, R14, R16 ;  /* 0x0000000e0410723c */ /* 0x008fde0000001810 */
[----:B------:R-:W-:-:S04]  /*5add0*/  NOP ;  /* 0x0000000000007918 */ /* 0x000fc80000000000 */
[----:B------:R-:W-:Y:S01]  /*5ade0*/  MOV R21, R18 ;  /* 0x0000001200157202 */ /* 0x000fe20000000f00 */
[----:B------:R2:W-:Y:S01]  /*5adf0*/  STL.64 [R1+0x220], R16 ;  /* 0x0002201001007387 */ /* 0x0005e20000100a00 */
[----:B------:R-:W-:-:S03]  /*5ae00*/  IMAD.MOV.U32 R20, RZ, RZ, R19 ;  /* 0x000000ffff147224 */ /* 0x000fc600078e0013 */
[----:B------:R-:W2:Y:S04]  /*5ae10*/  LDL.LU.64 R18, [R1+0x1a98] ;  /* 0x001a980001127983 */ /* 0x000ea80000300a00 */
[----:B------:R-:W-:Y:S04]  /*5ae20*/  STL [R1+0x16fc], R20 ;  /* 0x0016fc1401007387 */ /* 0x000fe80000100800 */
[----:B------:R-:W-:Y:S01]  /*5ae30*/  STL [R1+0x16f8], R21 ;  /* 0x0016f81501007387 */ /* 0x000fe20000100800 */
[----:B--2---:R-:W-:Y:S03]  /*5ae40*/  HMMA.16816.F32 R16, R4, R18, R24 ;  /* 0x000000120410723c */ /* 0x004fe60000001818 */
[----:B------:R-:W2:-:S15]  /*5ae50*/  LDL.LU.64 R26, [R1+0x1a90] ;  /* 0x001a9000011a7983 */ /* 0x000e9e0000300a00 */
[----:B------:R-:W-:Y:S01]  /*5ae60*/  NOP ;  /* 0x0000000000007918 */ /* 0x000fe20000000000 */
[----:B------:R-:W-:Y:S04]  /*5ae70*/  STL.64 [R1+0x210], R16 ;  /* 0x0002101001007387 */ /* 0x000fe80000100a00 */
[----:B------:R0:W-:Y:S04]  /*5ae80*/  STL.64 [R1+0x218], R18 ;  /* 0x0002181201007387 */ /* 0x0001e80000100a00 */
[----:B0-----:R-:W3:Y:S04]  /*5ae90*/  LDL.LU.64 R18, [R1+0x1a88] ;  /* 0x001a880001127983 */ /* 0x001ee80000300a00 */
[----:B------:R-:W3:Y:S02]  /*5aea0*/  LDL.LU.64 R16, [R1+0x1a80] ;  /* 0x001a800001107983 */ /* 0x000ee40000300a00 */
[----:B---3--:R-:W-:-:S15]  /*5aeb0*/  HMMA.16816.F32 R16, R4, R22, R16 ;  /* 0x000000160410723c */ /* 0x008fde0000001810 */
[----:B------:R-:W-:-:S04]  /*5aec0*/  NOP ;  /* 0x0000000000007918 */ /* 0x000fc80000000000 */
[----:B------:R-:W-:Y:S01]  /*5aed0*/  IMAD.MOV.U32 R21, RZ, RZ, R19 ;  /* 0x000000ffff157224 */ /* 0x000fe200078e0013 */
[----:B------:R-:W-:Y:S01]  /*5aee0*/  MOV R20, R18 ;  /* 0x0000001200147202 */ /* 0x000fe20000000f00 */
[----:B------:R0:W-:Y:S04]  /*5aef0*/  STL.64 [R1+0x200], R16 ;  /* 0x0002001001007387 */ /* 0x0001e80000100a00 */
[----:B------:R-:W5:Y:S04]  /*5af00*/  LDL.LU.64 R18, [R1+0x1a78] ;  /* 0x001a780001127983 */ /* 0x000f680000300a00 */
[----:B0-----:R-:W5:Y:S04]  /*5af10*/  LDL.LU.64 R16, [R1+0x1a70] ;  /* 0x001a700001107983 */ /* 0x001f680000300a00 */
[----:B------:R-:W-:Y:S04]  /*5af20*/  STL [R1+0x1730], R21 ;  /* 0x0017301501007387 */ /* 0x000fe80000100800 */
[----:B------:R0:W-:Y:S04]  /*5af30*/  STL [R1+0x1710], R20 ;  /* 0x0017101401007387 */ /* 0x0001e80000100800 */
[----:B------:R1:W-:Y:S04]  /*5af40*/  STL.64 [R1+0x1a68], R22 ;  /* 0x001a681601007387 */ /* 0x0003e80000100a00 */
[----:B0-----:R-:W3:Y:S04]  /*5af50*/  LDL.LU R20, [R1+0x500] ;  /* 0x0005000001147983 */ /* 0x001ee80000300800 */
[----:B------:R-:W3:Y:S04]  /*5af60*/  LDL.LU R21, [R1+0x504] ;  /* 0x0005040001157983 */ /* 0x000ee80000300800 */
[----:B-1----:R-:W3:Y:S04]  /*5af70*/  LDL.LU R22, [R1+0x508] ;  /* 0x0005080001167983 */ /* 0x002ee80000300800 */
[----:B------:R-:W3:Y:S04]  /*5af80*/  LDL.LU R23, [R1+0x50c] ;  /* 0x00050c0001177983 */ /* 0x000ee80000300800 */
[----:B--2---:R0:W-:Y:S01]  /*5af90*/  STL.64 [R1+0x1a60], R26 ;  /* 0x001a601a01007387 */ /* 0x0041e20000100a00 */
[----:B---3--:R-:W-:Y:S08]  /*5afa0*/  HMMA.16816.F32 R20, R4, R26, R20 ;  /* 0x0000001a0414723c */ /* 0x008ff00000001814 */
[----:B-----5:R-:W-:Y:S11]  /*5afb0*/  HMMA.16816.F32 R4, R16, R14, R8 ;  /* 0x0000000e1004723c */ /* 0x020ff60000001808 */
[----:B------:R1:W-:Y:S04]  /*5afc0*/  STL.64 [R1+0x150], R20 ;  /* 0x0001501401007387 */ /* 0x0003e80000100a00 */
[----:B------:R2:W-:Y:S04]  /*5afd0*/  STL.64 [R1+0x158], R22 ;  /* 0x0001581601007387 */ /* 0x0005e80000100a00 */
[----:B------:R-:W3:Y:S04]  /*5afe0*/  LDL.LU R24, [R1+0x520] ;  /* 0x0005200001187983 */ /* 0x000ee80000300800 */
[----:B------:R-:W-:Y:S04]  /*5aff0*/  STL.64 [R1+0x1f0], R4 ;  /* 0x0001f00401007387 */ /* 0x000fe80000100a00 */
[----:B------:R-:W-:Y:S04]  /*5b000*/  STL.64 [R1+0x1f8], R6 ;  /* 0x0001f80601007387 */ /* 0x000fe80000100a00 */
[----:B------:R-:W4:Y:S04]  /*5b010*/  LDSM.16.M88.4 R4, [R2+UR7+0x65080] ;  /* 0x065080070204783b */ /* 0x000f280008000200 */
[----:B------:R-:W3:Y:S04]  /*5b020*/  LDL.LU R25, [R1+0x524] ;  /* 0x0005240001197983 */ /* 0x000ee80000300800 */
[----:B0-----:R-:W3:Y:S04]  /*5b030*/  LDL.LU R26, [R1+0x528] ;  /* 0x00052800011a7983 */ /* 0x001ee80000300800 */
[----:B------:R-:W3:Y:S04]  /*5b040*/  LDL.LU R27, [R1+0x52c] ;  /* 0x00052c00011b7983 */ /* 0x000ee80000300800 */
[----:B-1----:R-:W5:Y:S04]  /*5b050*/  LDL.LU R20, [R1+0x530] ;  /* 0x0005300001147983 */ /* 0x002f680000300800 */
[----:B------:R-:W5:Y:S04]  /*5b060*/  LDL.LU R21, [R1+0x534] ;  /* 0x0005340001157983 */ /* 0x000f680000300800 */
[----:B--2---:R-:W5:Y:S04]  /*5b070*/  LDL.LU R22, [R1+0x538] ;  /* 0x0005380001167983 */ /* 0x004f680000300800 */
[----:B------:R-:W5:Y:S04]  /*5b080*/  LDL.LU R23, [R1+0x53c] ;  /* 0x00053c0001177983 */ /* 0x000f680000300800 */
[----:B------:R-:W2:Y:S04]  /*5b090*/  LDL.LU R12, [R1+0x4e0] ;  /* 0x0004e000010c7983 */ /* 0x000ea80000300800 */
[----:B------:R-:W2:Y:S04]  /*5b0a0*/  LDL.LU R13, [R1+0x4e4] ;  /* 0x0004e400010d7983 */ /* 0x000ea80000300800 */
[----:B------:R-:W2:Y:S04]  /*5b0b0*/  LDL.LU R14, [R1+0x4e8] ;  /* 0x0004e800010e7983 */ /* 0x000ea80000300800 */
[----:B------:R-:W2:Y:S04]  /*5b0c0*/  LDL.LU R15, [R1+0x4ec] ;  /* 0x0004ec00010f7983 */ /* 0x000ea80000300800 */
[----:B----4-:R0:W-:Y:S04]  /*5b0d0*/  STL.64 [R1+0x19e0], R6 ;  /* 0x0019e00601007387 */ /* 0x0101e80000100a00 */
[----:B------:R1:W-:Y:S01]  /*5b0e0*/  STL.64 [R1+0x19d8], R4 ;  /* 0x0019d80401007387 */ /* 0x0003e20000100a00 */
[----:B0-----:R-:W-:Y:S01]  /*5b0f0*/  MOV R6, R3 ;  /* 0x0000000300067202 */ /* 0x001fe20000000f00 */
[----:B------:R-:W-:Y:S01]  /*5b100*/  IMAD.MOV.U32 R7, RZ, RZ, R0 ;  /* 0x000000ffff077224 */ /* 0x000fe200078e0000 */
[----:B-1----:R-:W-:Y:S01]  /*5b110*/  MOV R4, R29 ;  /* 0x0000001d00047202 */ /* 0x002fe20000000f00 */
[----:B------:R-:W-:-:S03]  /*5b120*/  IMAD.MOV.U32 R5, RZ, RZ, R28 ;  /* 0x000000ffff057224 */ /* 0x000fc600078e001c */
[----:B------:R-:W-:Y:S04]  /*5b130*/  STL.64 [R1+0x1a18], R6 ;  /* 0x001a180601007387 */ /* 0x000fe80000100a00 */
[----:B------:R0:W-:Y:S04]  /*5b140*/  STL.64 [R1+0x1a10], R4 ;  /* 0x001a100401007387 */ /* 0x0001e80000100a00 */
[----:B0-----:R-:W4:Y:S04]  /*5b150*/  LDL.LU R4, [R1+0x2a0] ;  /* 0x0002a00001047983 */ /* 0x001f280000300800 */
[----:B------:R-:W4:Y:S04]  /*5b160*/  LDL.LU R5, [R1+0x2a4] ;  /* 0x0002a40001057983 */ /* 0x000f280000300800 */
[----:B------:R-:W2:Y:S04]  /*5b170*/  LDL.LU R6, [R1+0x2a8] ;  /* 0x0002a80001067983 */ /* 0x000ea80000300800 */
[----:B------:R-:W2:Y:S04]  /*5b180*/  LDL.LU R7, [R1+0x2ac] ;  /* 0x0002ac0001077983 */ /* 0x000ea80000300800 */
[----:B------:R-:W3:Y:S04]  /*5b190*/  LDL.LU R8, [R1+0x4d0] ;  /* 0x0004d00001087983 */ /* 0x000ee80000300800 */
[----:B------:R-:W3:Y:S04]  /*5b1a0*/  LDL.LU R9, [R1+0x4d4] ;  /* 0x0004d40001097983 */ /* 0x000ee80000300800 */
[----:B------:R-:W3:Y:S04]  /*5b1b0*/  LDL.LU R10, [R1+0x4d8] ;  /* 0x0004d800010a7983 */ /* 0x000ee80000300800 */
[----:B------:R-:W3:Y:S04]  /*5b1c0*/  LDL.LU R11, [R1+0x4dc] ;  /* 0x0004dc00010b7983 */ /* 0x000ee80000300800 */
        /* <DEDUP_REMOVED lines=8> */
[----:B0-----:R-:W5:Y:S02]  /*5b250*/  LDL.64 R6, [R1+0x8] ;  /* 0x0000080001067983 */ /* 0x001f640000100a00 */
[----:B-----5:R-:W-:-:S15]  /*5b260*/  HMMA.16816.F32 R20, R16, R6, R20 ;  /* 0x000000061014723c */ /* 0x020fde0000001814 */
[----:B------:R-:W-:-:S04]  /*5b270*/  NOP ;  /* 0x0000000000007918 */ /* 0x000fc80000000000 */
[----:B------:R-:W-:Y:S04]  /*5b280*/  STL.64 [R1+0x1e0], R20 ;  /* 0x0001e01401007387 */ /* 0x000fe80000100a00 */
[----:B------:R0:W-:Y:S04]  /*5b290*/  STL.64 [R1+0x1e8], R22 ;  /* 0x0001e81601007387 */ /* 0x0001e80000100a00 */
[----:B0-----:R-:W3:Y:S04]  /*5b2a0*/  LDL.LU.64 R22, [R1+0x1a68] ;  /* 0x001a680001167983 */ /* 0x001ee80000300a00 */
[----:B------:R0:W-:Y:S04]  /*5b2b0*/  STL.64 [R1+0x1a48], R6 ;  /* 0x001a480601007387 */ /* 0x0001e80000100a00 */
[----:B0-----:R-:W2:Y:S01]  /*5b2c0*/  LDL.64 R6, [R1+0x18] ;  /* 0x0000180001067983 */ /* 0x001ea20000100a00 */
[----:B---3--:R-:W-:-:S15]  /*5b2d0*/  HMMA.16816.F32 R24, R16, R22, R24 ;  /* 0x000000161018723c */ /* 0x008fde0000001818 */
[----:B------:R-:W-:-:S04]  /*5b2e0*/  NOP ;  /* 0x0000000000007918 */ /* 0x000fc80000000000 */
[----:B------:R-:W-:Y:S04]  /*5b2f0*/  STL.64 [R1+0x1d0], R24 ;  /* 0x0001d01801007387 */ /* 0x000fe80000100a00 */
[----:B------:R0:W-:Y:S04]  /*5b300*/  STL.64 [R1+0x1d8], R26 ;  /* 0x0001d81a01007387 */ /* 0x0001e80000100a00 */
[----:B0-----:R-:W3:Y:S04]  /*5b310*/  LDL.LU.64 R26, [R1+0x1a60] ;  /* 0x001a6000011a7983 */ /* 0x001ee80000300a00 */
[----:B------:R0:W-:Y:S04]  /*5b320*/  STL.64 [R1+0x1a40], R22 ;  /* 0x001a401601007387 */ /* 0x0001e80000100a00 */
[----:B------:R-:W4:Y:S04]  /*5b330*/  LDL.LU R20, [R1+0x4c0] ;  /* 0x0004c00001147983 */ /* 0x000f280000300800 */
[----:B------:R-:W4:Y:S04]  /*5b340*/  LDL.LU R21, [R1+0x4c4] ;  /* 0x0004c40001157983 */ /* 0x000f280000300800 */
[----:B0-----:R-:W4:Y:S04]  /*5b350*/  LDL.LU R22, [R1+0x4c8] ;  /* 0x0004c80001167983 */ /* 0x001f280000300800 */
[----:B------:R-:W4:Y:S01]  /*5b360*/  LDL.LU R23, [R1+0x4cc] ;  /* 0x0004cc0001177983 */ /* 0x000f220000300800 */
[----:B---3--:R-:W-:Y:S03]  /*5b370*/  HMMA.16816.F32 R16, R16, R26, R12 ;  /* 0x0000001a1010723c */ /* 0x008fe6000000180c */
[----:B------:R-:W2:Y:S04]  /*5b380*/  LDL.LU.64 R14, [R1+0x1a58] ;  /* 0x001a5800010e7983 */ /* 0x000ea80000300a00 */
[----:B------:R-:W2:-:S12]  /*5b390*/  LDL.LU.64 R12, [R1+0x1a50] ;  /* 0x001a5000010c7983 */ /* 0x000e980000300a00 */
[----:B------:R0:W-:Y:S04]  /*5b3a0*/  STL.64 [R1+0x140], R16 ;  /* 0x0001401001007387 */ /* 0x0001e80000100a00 */
[----:B------:R1:W-:Y:S04]  /*5b3b0*/  STL.64 [R1+0x148], R18 ;  /* 0x0001481201007387 */ /* 0x0003e80000100a00 */
[----:B0-----:R-:W3:Y:S04]  /*5b3c0*/  LDL.LU R16, [R1+0x490] ;  /* 0x0004900001107983 */ /* 0x001ee80000300800 */
[----:B------:R-:W3:Y:S04]  /*5b3d0*/  LDL.LU R17, [R1+0x494] ;  /* 0x0004940001117983 */ /* 0x000ee80000300800 */
[----:B-1----:R-:W5:Y:S04]  /*5b3e0*/  LDL.LU R18, [R1+0x498] ;  /* 0x0004980001127983 */ /* 0x002f680000300800 */
[----:B------:R-:W5:Y:S04]  /*5b3f0*/  LDL.LU R19, [R1+0x49c] ;  /* 0x00049c0001137983 */ /* 0x000f680000300800 */
[----:B-----5:R-:W-:Y:S04]  /*5b400*/  STL.64 [R1+0x19f8], R18 ;  /* 0x0019f81201007387 */ /* 0x020fe80000100a00 */
[----:B---3--:R0:W-:Y:S04]  /*5b410*/  STL.64 [R1+0x19f0], R16 ;  /* 0x0019f01001007387 */ /* 0x0081e80000100a00 */
[----:B0-----:R-:W3:Y:S04]  /*5b420*/  LDL.LU R16, [R1+0x4a0] ;  /* 0x0004a00001107983 */ /* 0x001ee80000300800 */
[----:B------:R-:W3:Y:S04]  /*5b430*/  LDL.LU R17, [R1+0x4a4] ;  /* 0x0004a40001117983 */ /* 0x000ee80000300800 */
[----:B------:R-:W5:Y:S04]  /*5b440*/  LDL.LU R18, [R1+0x4a8] ;  /* 0x0004a80001127983 */ /* 0x000f680000300800 */
[----:B------:R-:W5:Y:S01]  /*5b450*/  LDL.LU R19, [R1+0x4ac] ;  /* 0x0004ac0001137983 */ /* 0x000f620000300800 */
[----:B--2---:R-:W-:Y:S03]  /*5b460*/  HMMA.16816.F32 R8, R12, R6, R8 ;  /* 0x000000060c08723c */ /* 0x004fe60000001808 */
[----:B-----5:R-:W-:Y:S04]  /*5b470*/  STL.64 [R1+0x1a08], R18 ;  /* 0x001a081201007387 */ /* 0x020fe80000100a00 */
[----:B---3--:R0:W-:Y:S04]  /*5b480*/  STL.64 [R1+0x1a00], R16 ;  /* 0x001a001001007387 */ /* 0x0081e80000100a00 */
[----:B0-----:R-:W2:Y:S04]  /*5b490*/  LDL.LU R16, [R1+0x4b0] ;  /* 0x0004b00001107983 */ /* 0x001ea80000300800 */
[----:B------:R-:W2:Y:S04]  /*5b4a0*/  LDL.LU R17, [R1+0x4b4] ;  /* 0x0004b40001117983 */ /* 0x000ea80000300800 */
[----:B------:R-:W2:Y:S04]  /*5b4b0*/  LDL.LU R18, [R1+0x4b8] ;  /* 0x0004b80001127983 */ /* 0x000ea80000300800 */
[----:B------:R-:W2:Y:S04]  /*5b4c0*/  LDL.LU R19, [R1+0x4bc] ;  /* 0x0004bc0001137983 */ /* 0x000ea80000300800 */
[----:B------:R0:W-:Y:S04]  /*5b4d0*/  STL.64 [R1+0x1c0], R8 ;  /* 0x0001c00801007387 */ /* 0x0001e80000100a00 */
[----:B------:R-:W-:Y:S01]  /*5b4e0*/  STL.64 [R1+0x1c8], R10 ;  /* 0x0001c80a01007387 */ /* 0x000fe20000100a00 */
[----:B0-----:R-:W-:Y:S01]  /*5b4f0*/  MOV R9, R6 ;  /* 0x0000000600097202 */ /* 0x001fe20000000f00 */
[----:B------:R-:W-:-:S02]  /*5b500*/  IMAD.MOV.U32 R8, RZ, RZ, R7 ;  /* 0x000000ffff087224 */ /* 0x000fc400078e0007 */
[----:B------:R-:W4:Y:S02]  /*5b510*/  LDL.LU.64 R6, [R1+0x1a48] ;  /* 0x001a480001067983 */ /* 0x000f240000300a00 */
[----:B----4-:R-:W-:Y:S01]  /*5b520*/  HMMA.16816.F32 R20, R12, R6, R20 ;  /* 0x000000060c14723c */ /* 0x010fe20000001814 */
[----:B------:R-:W-:Y:S01]  /*5b530*/  MOV R3, R6 ;  /* 0x0000000600037202 */ /* 0x000fe20000000f00 */
[----:B------:R-:W-:-:S15]  /*5b540*/  IMAD.MOV.U32 R0, RZ, RZ, R7 ;  /* 0x000000ffff007224 */ /* 0x000fde00078e0007 */
[----:B------:R-:W-:Y:S02]  /*5b550*/  NOP ;  /* 0x0000000000007918 */ /* 0x000fe40000000000 */
[----:B------:R-:W-:Y:S04]  /*5b560*/  STL.64 [R1+0x1b0], R20 ;  /* 0x0001b01401007387 */ /* 0x000fe80000100a00 */
[----:B------:R0:W-:Y:S04]  /*5b570*/  STL.64 [R1+0x1b8], R22 ;  /* 0x0001b81601007387 */ /* 0x0001e80000100a00 */
[----:B0-----:R-:W3:Y:S04]  /*5b580*/  LDL.LU.64 R22, [R1+0x1a40] ;  /* 0x001a400001167983 */ /* 0x001ee80000300a00 */
[----:B------:R-:W3:Y:S04]  /*5b590*/  LDL.LU.64 R6, [R1+0x1a38] ;  /* 0x001a380001067983 */ /* 0x000ee80000300a00 */
[----:B------:R-:W3:Y:S02]  /*5b5a0*/  LDL.LU.64 R4, [R1+0x1a30] ;  /* 0x001a300001047983 */ /* 0x000ee40000300a00 */
[----:B---3--:R-:W-:-:S15]  /*5b5b0*/  HMMA.16816.F32 R4, R12, R22, R4 ;  /* 0x000000160c04723c */ /* 0x008fde0000001804 */
[----:B------:R-:W-:-:S04]  /*5b5c0*/  NOP ;  /* 0x0000000000007918 */ /* 0x000fc80000000000 */
        /* <DEDUP_REMOVED lines=12> */
[----:B------:R-:W4:Y:S04]  /*5b690*/  LDL.LU R15, [R1+0x46c] ;  /* 0x00046c00010f7983 */ /* 0x000f280000300800 */
[----:B----4-:R0:W-:Y:S02]  /*5b6a0*/  STL.64 [R1+0x19c8], R14 ;  /* 0x0019c80e01007387 */ /* 0x0101e40000100a00 */
[----:B0-----:R-:W-:Y:S01]  /*5b6b0*/  MOV R14, R9 ;  /* 0x00000009000e7202 */ /* 0x001fe20000000f00 */
[----:B------:R-:W-:-:S02]  /*5b6c0*/  IMAD.MOV.U32 R15, RZ, RZ, R8 ;  /* 0x000000ffff0f7224 */ /* 0x000fc400078e0008 */
[----:B------:R-:W0:Y:S05]  /*5b6d0*/  LDSM.16.M88.4 R8, [R2+UR7+0x66080] ;  /* 0x066080070208783b */ /* 0x000e2a0008000200 */
[----:B--2---:R-:W-:Y:S01]  /*5b6e0*/  HMMA.16816.F32 R16, R4, R14, R16 ;  /* 0x0000000e0410723c */ /* 0x004fe20000001810 */
[----:B---3--:R-:W-:Y:S04]  /*5b6f0*/  STL.64 [R1+0x19c0], R12 ;  /* 0x0019c00c01007387 */ /* 0x008fe80000100a00 */
[----:B0-----:R-:W-:Y:S04]  /*5b700*/  STL.64 [R1+0x19b8], R10 ;  /* 0x0019b80a01007387 */ /* 0x001fe80000100a00 */
[----:B------:R-:W-:Y:S10]  /*5b710*/  STL.64 [R1+0x19b0], R8 ;  /* 0x0019b00801007387 */ /* 0x000ff40000100a00 */
[----:B------:R-:W-:Y:S04]  /*5b720*/  STL.64 [R1+0x2d0], R16 ;  /* 0x0002d01001007387 */ /* 0x000fe80000100a00 */
[----:B------:R0:W-:Y:S04]  /*5b730*/  STL.64 [R1+0x2d8], R18 ;  /* 0x0002d81201007387 */ /* 0x0001e80000100a00 */
[----:B0-----:R-:W2:Y:S04]  /*5b740*/  LDL.LU.64 R18, [R1+0x1a08] ;  /* 0x001a080001127983 */ /* 0x001ea80000300a00 */
[----:B------:R-:W2:Y:S01]  /*5b750*/  LDL.LU.64 R16, [R1+0x1a00] ;  /* 0x001a000001107983 */ /* 0x000ea20000300a00 */
[----:B------:R-:W-:Y:S01]  /*5b760*/  MOV R10, R3 ;  /* 0x00000003000a7202 */ /* 0x000fe20000000f00 */
[----:B------:R-:W-:-:S02]  /*5b770*/  IMAD.MOV.U32 R11, RZ, RZ, R0 ;  /* 0x000000ffff0b7224 */ /* 0x000fc400078e0000 */
        /* <DEDUP_REMOVED lines=15> */
[----:B------:R-:W4:Y:S01]  /*5b870*/  LDL.LU R11, [R1+0x51c] ;  /* 0x00051c00010b7983 */ /* 0x000f220000300800 */
[----:B--2---:R-:W-:-:S15]  /*5b880*/  HMMA.16816.F32 R16, R4, R22, R16 ;  /* 0x000000160410723c */ /* 0x004fde0000001810 */
[----:B------:R-:W-:-:S04]  /*5b890*/  NOP ;  /* 0x0000000000007918 */ /* 0x000fc80000000000 */
[----:B------:R-:W-:Y:S04]  /*5b8a0*/  STL.64 [R1+0x300], R16 ;  /* 0x0003001001007387 */ /* 0x000fe80000100a00 */
[----:B------:R-:W-:Y:S04]  /*5b8b0*/  STL.64 [R1+0x308], R18 ;  /* 0x0003081201007387 */ /* 0x000fe80000100a00 */
[----:B------:R-:W0:Y:S01]  /*5b8c0*/  LDSM.16.M88.4 R16, [R2+UR7+0x67080] ;  /* 0x067080070210783b */ /* 0x000e220008000200 */
[----:B---3--:R-:W-:Y:S03]  /*5b8d0*/  HMMA.16816.F32 R4, R4, R26, R12 ;  /* 0x0000001a0404723c */ /* 0x008fe6000000180c */
[----:B0-----:R0:W-:Y:S04]  /*5b8e0*/  STL [R1+0x1974], R16 ;  /* 0x0019741001007387 */ /* 0x0011e80000100800 */
[----:B------:R1:W-:Y:S04]  /*5b8f0*/  STL [R1+0x1970], R17 ;  /* 0x0019701101007387 */ /* 0x0003e80000100800 */
[----:B------:R2:W-:Y:S04]  /*5b900*/  STL [R1+0x196c], R18 ;  /* 0x00196c1201007387 */ /* 0x0005e80000100800 */
[----:B------:R3:W-:Y:S04]  /*5b910*/  STL [R1+0x1968], R19 ;  /* 0x0019681301007387 */ /* 0x0007e80000100800 */
[----:B0-----:R-:W5:Y:S04]  /*5b920*/  LDL.LU R16, [R1+0x470] ;  /* 0x0004700001107983 */ /* 0x001f680000300800 */
[----:B-1----:R-:W5:Y:S04]  /*5b930*/  LDL.LU R17, [R1+0x474] ;  /* 0x0004740001117983 */ /* 0x002f680000300800 */
[----:B--2---:R-:W5:Y:S04]  /*5b940*/  LDL.LU R18, [R1+0x478] ;  /* 0x0004780001127983 */ /* 0x004f680000300800 */
[----:B---3--:R-:W5:Y:S04]  /*5b950*/  LDL.LU R19, [R1+0x47c] ;  /* 0x00047c0001137983 */ /* 0x008f680000300800 */
[----:B------:R-:W4:Y:S04]  /*5b960*/  LDL.LU.64 R14, [R1+0x19e8] ;  /* 0x0019e800010e7983 */ /* 0x000f280000300a00 */
[----:B------:R-:W-:Y:S04]  /*5b970*/  STL.64 [R1+0x2f0], R4 ;  /* 0x0002f00401007387 */ /* 0x000fe80000100a00 */
[----:B------:R-:W-:Y:S04]  /*5b980*/  STL.64 [R1+0x2f8], R6 ;  /* 0x0002f80601007387 */ /* 0x000fe80000100a00 */
[----:B------:R-:W0:Y:S02]  /*5b990*/  LDSM.16.M88.4 R4, [R2+UR7+0x68080] ;  /* 0x068080070204783b */ /* 0x000e240008000200 */
[----:B0-----:R-:W-:Y:S01]  /*5b9a0*/  MOV R25, R6 ;  /* 0x0000000600197202 */ /* 0x001fe20000000f00 */
[----:B------:R-:W-:Y:S01]  /*5b9b0*/  IMAD.MOV.U32 R24, RZ, RZ, R7 ;  /* 0x000000ffff187224 */ /* 0x000fe200078e0007 */
[----:B------:R-:W-:Y:S01]  /*5b9c0*/  MOV R29, R4 ;  /* 0x00000004001d7202 */ /* 0x000fe20000000f00 */
[----:B------:R-:W-:Y:S01]  /*5b9d0*/  IMAD.MOV.U32 R28, RZ, RZ, R5 ;  /* 0x000000ffff1c7224 */ /* 0x000fe200078e0005 */
[----:B------:R-:W4:Y:S04]  /*5b9e0*/  LDL.LU.64 R6, [R1+0x19e0] ;  /* 0x0019e00001067983 */ /* 0x000f280000300a00 */
[----:B------:R-:W4:Y:S02]  /*5b9f0*/  LDL.LU.64 R4, [R1+0x19d8] ;  /* 0x0019d80001047983 */ /* 0x000f240000300a00 */
[----:B----4-:R-:W-:Y:S02]  /*5ba00*/  HMMA.16816.F32 R12, R4, R14, R8 ;  /* 0x0000000e040c723c */ /* 0x010fe40000001808 */
[----:B------:R-:W5:-:S15]  /*5ba10*/  LDL.LU.64 R10, [R1+0x19d0] ;  /* 0x0019d000010a7983 */ /* 0x000f5e0000300a00 */
[----:B------:R-:W-:Y:S02]  /*5ba20*/  NOP ;  /* 0x0000000000007918 */ /* 0x000fe40000000000 */
[----:B------:R-:W-:Y:S04]  /*5ba30*/  STL.64 [R1+0x330], R12 ;  /* 0x0003300c01007387 */ /* 0x000fe80000100a00 */
[----:B------:R0:W-:Y:S04]  /*5ba40*/  STL.64 [R1+0x338], R14 ;  /* 0x0003380e01007387 */ /* 0x0001e80000100a00 */
[----:B0-----:R-:W2:Y:S04]  /*5ba50*/  LDL.LU.64 R14, [R1+0x19c8] ;  /* 0x0019c800010e7983 */ /* 0x001ea80000300a00 */
[----:B------:R-:W2:Y:S04]  /*5ba60*/  LDL.LU.64 R12, [R1+0x19c0] ;  /* 0x0019c000010c7983 */ /* 0x000ea80000300a00 */
[----:B------:R-:W3:Y:S01]  /*5ba70*/  LDL.LU R8, [R1+0x450] ;  /* 0x0004500001087983 */ /* 0x000ee20000300800 */
[----:B-----5:R-:W-:-:S15]  /*5ba80*/  HMMA.16816.F32 R16, R4, R10, R16 ;  /* 0x0000000a0410723c */ /* 0x020fde0000001810 */
[----:B------:R-:W-:-:S04]  /*5ba90*/  NOP ;  /* 0x0000000000007918 */ /* 0x000fc80000000000 */
[----:B------:R-:W-:Y:S04]  /*5baa0*/  STL.64 [R1+0x5d0], R16 ;  /* 0x0005d01001007387 */ /* 0x000fe80000100a00 */
[----:B------:R2:W-:Y:S04]  /*5bab0*/  STL.64 [R1+0x5d8], R18 ;  /* 0x0005d81201007387 */ /* 0x0005e80000100a00 */
[----:B------:R-:W3:Y:S04]  /*5bac0*/  LDL.LU R9, [R1+0x454] ;  /* 0x0004540001097983 */ /* 0x000ee80000300800 */
[----:B------:R-:W3:Y:S04]  /*5bad0*/  LDL.LU R10, [R1+0x458] ;  /* 0x00045800010a7983 */ /* 0x000ee80000300800 */
[----:B------:R-:W3:Y:S01]  /*5bae0*/  LDL.LU R11, [R1+0x45c] ;  /* 0x00045c00010b7983 */ /* 0x000ee20000300800 */
[----:B--2---:R-:W-:Y:S03]  /*5baf0*/  HMMA.16816.F32 R16, R4, R22, R12 ;  /* 0x000000160410723c */ /* 0x004fe6000000180c */
[----:B------:R-:W0:Y:S04]  /*5bb00*/  LDSM.16.M88.4 R12, [R2+UR7+0x69080] ;  /* 0x06908007020c783b */ /* 0x000e280008000200 */
[----:B------:R1:W-:-:S12]  /*5bb10*/  STL.64 [R1+0x19a8], R22 ;  /* 0x0019a81601007387 */ /* 0x0003d80000100a00 */
[----:B------:R-:W-:Y:S04]  /*5bb20*/  STL.64 [R1+0x5c0], R16 ;  /* 0x0005c01001007387 */ /* 0x000fe80000100a00 */
[----:B------:R0:W-:Y:S04]  /*5bb30*/  STL.64 [R1+0x5c8], R18 ;  /* 0x0005c81201007387 */ /* 0x0001e80000100a00 */
[----:B------:R-:W2:Y:S04]  /*5bb40*/  LDL.LU R20, [R1+0x440] ;  /* 0x0004400001147983 */ /* 0x000ea80000300800 */
[----:B------:R-:W2:Y:S04]  /*5bb50*/  LDL.LU R21, [R1+0x444] ;  /* 0x0004440001157983 */ /* 0x000ea80000300800 */
[----:B-1----:R-:W2:Y:S04]  /*5bb60*/  LDL.LU R22, [R1+0x448] ;  /* 0x0004480001167983 */ /* 0x002ea80000300800 */
[----:B------:R-:W2:Y:S01]  /*5bb70*/  LDL.LU R23, [R1+0x44c] ;  /* 0x00044c0001177983 */ /* 0x000ea20000300800 */
[----:B0-----:R-:W-:Y:S01]  /*5bb80*/  MOV R18, R12 ;  /* 0x0000000c00127202 */ /* 0x001fe20000000f00 */
[----:B------:R-:W-:-:S02]  /*5bb90*/  IMAD.MOV.U32 R19, RZ, RZ, R13 ;  /* 0x000000ffff137224 */ /* 0x000fc400078e000d */
[----:B------:R-:W4:Y:S01]  /*5bba0*/  LDL.LU R12, [R1+0x410] ;  /* 0x00041000010c7983 */ /* 0x000f220000300800 */
[----:B------:R-:W-:-:S03]  /*5bbb0*/  MOV R0, R14 ;  /* 0x0000000e00007202 */ /* 0x000fc60000000f00 */
[----:B------:R-:W4:Y:S01]  /*5bbc0*/  LDL.LU R13, [R1+0x414] ;  /* 0x00041400010d7983 */ /* 0x000f220000300800 */
[----:B------:R-:W-:-:S03]  /*5bbd0*/  IMAD.MOV.U32 R3, RZ, RZ, R15 ;  /* 0x000000ffff037224 */ /* 0x000fc600078e000f */
        /* <DEDUP_REMOVED lines=13> */
[----:B------:R-:W4:Y:S04]  /*5bcb0*/  LDL.LU R14, [R1+0x438] ;  /* 0x00043800010e7983 */ /* 0x000f280000300800 */
[----:B------:R-:W4:Y:S04]  /*5bcc0*/  LDL.LU R15, [R1+0x43c] ;  /* 0x00043c00010f7983 */ /* 0x000f280000300800 */
[----:B----4-:R0:W-:Y:S04]  /*5bcd0*/  STL.64 [R1+0x19a0], R14 ;  /* 0x0019a00e01007387 */ /* 0x0101e80000100a00 */
[----:B---3--:R-:W-:Y:S04]  /*5bce0*/  STL.64 [R1+0x1998], R12 ;  /* 0x0019980c01007387 */ /* 0x008fe80000100a00 */
[----:B0-----:R-:W2:Y:S04]  /*5bcf0*/  LDL.64 R14, [R1+0x18] ;  /* 0x00001800010e7983 */ /* 0x001ea80000100a00 */
[----:B------:R-:W3:Y:S04]  /*5bd00*/  LDL.LU R4, [R1+0x3c0] ;  /* 0x0003c00001047983 */ /* 0x000ee80000300800 */
[----:B------:R-:W-:Y:S04]  /*5bd10*/  STL.64 [R1+0x590], R8 ;  /* 0x0005900801007387 */ /* 0x000fe80000100a00 */
[----:B------:R-:W-:Y:S04]  /*5bd20*/  STL.64 [R1+0x598], R10 ;  /* 0x0005980a01007387 */ /* 0x000fe80000100a00 */
[----:B------:R-:W3:Y:S04]  /*5bd30*/  LDL.LU R5, [R1+0x3c4] ;  /* 0x0003c40001057983 */ /* 0x000ee80000300800 */
[----:B------:R-:W4:Y:S04]  /*5bd40*/  LDL.LU R6, [R1+0x3c8] ;  /* 0x0003c80001067983 */ /* 0x000f280000300800 */
[----:B------:R-:W4:Y:S04]  /*5bd50*/  LDL.LU R7, [R1+0x3cc] ;  /* 0x0003cc0001077983 */ /* 0x000f280000300800 */
[----:B------:R-:W0:Y:S02]  /*5bd60*/  LDSM.16.M88.4 R8, [R2+UR7+0x6a080] ;  /* 0x06a080070208783b */ /* 0x000e240008000200 */
[----:B0-----:R-:W-:Y:S01]  /*5bd70*/  MOV R16, R8 ;  /* 0x0000000800107202 */ /* 0x001fe20000000f00 */
[----:B------:R-:W-:Y:S01]  /*5bd80*/  IMAD.MOV.U32 R17, RZ, RZ, R9 ;  /* 0x000000ffff117224 */ /* 0x000fe200078e0009 */
[----:B----4-:R0:W-:Y:S04]  /*5bd90*/  STL.64 [R1+0x1938], R6 ;  /* 0x0019380601007387 */ /* 0x0101e80000100a00 */
[----:B---3--:R1:W-:Y:S04]  /*5bda0*/  STL.64 [R1+0x1930], R4 ;  /* 0x0019300401007387 */ /* 0x0083e80000100a00 */
[----:B0-----:R-:W3:Y:S01]  /*5bdb0*/  LDL.64 R6, [R1+0x8] ;  /* 0x0000080001067983 */ /* 0x001ee20000100a00 */
[----:B-1----:R-:W-:Y:S01]  /*5bdc0*/  MOV R5, R10 ;  /* 0x0000000a00057202 */ /* 0x002fe20000000f00 */
[----:B------:R-:W-:-:S02]  /*5bdd0*/  IMAD.MOV.U32 R4, RZ, RZ, R11 ;  /* 0x000000ffff047224 */ /* 0x000fc400078e000b */
[----:B------:R-:W2:Y:S04]  /*5bde0*/  LDL.LU.64 R10, [R1+0x19b8] ;  /* 0x0019b800010a7983 */ /* 0x000ea80000300a00 */
[----:B------:R-:W2:Y:S02]  /*5bdf0*/  LDL.LU.64 R8, [R1+0x19b0] ;  /* 0x0019b00001087983 */ /* 0x000ea40000300a00 */
[----:B--2---:R-:W-:-:S15]  /*5be00*/  HMMA.16816.F32 R20, R8, R14, R20 ;  /* 0x0000000e0814723c */ /* 0x004fde0000001814 */
[----:B------:R-:W-:-:S04]  /*5be10*/  NOP ;  /* 0x0000000000007918 */ /* 0x000fc80000000000 */
[----:B------:R0:W-:Y:S04]  /*5be20*/  STL.64 [R1+0x580], R20 ;  /* 0x0005801401007387 */ /* 0x0001e80000100a00 */
[----:B------:R1:W-:Y:S01]  /*5be30*/  STL.64 [R1+0x588], R22 ;  /* 0x0005881601007387 */ /* 0x0003e20000100a00 */
[----:B0-----:R-:W-:-:S03]  /*5be40*/  MOV R21, R14 ;  /* 0x0000000e00157202 */ /* 0x001fc60000000f00 */
[----:B-1----:R-:W2:Y:S01]  /*5be50*/  LDL.LU.64 R22, [R1+0x19a8] ;  /* 0x0019a80001167983 */ /* 0x002ea20000300a00 */
[----:B------:R-:W-:-:S03]  /*5be60*/  IMAD.MOV.U32 R20, RZ, RZ, R15 ;  /* 0x000000ffff147224 */ /* 0x000fc600078e000f */
[----:B------:R-:W3:Y:S04]  /*5be70*/  LDL.LU.64 R14, [R1+0x19a0] ;  /* 0x0019a000010e7983 */ /* 0x000ee80000300a00 */
[----:B------:R-:W3:Y:S02]  /*5be80*/  LDL.LU.64 R12, [R1+0x1998] ;  /* 0x00199800010c7983 */ /* 0x000ee40000300a00 */
[----:B---3--:R-:W-:-:S15]  /*5be90*/  HMMA.16816.F32 R12, R8, R6, R12 ;  /* 0x00000006080c723c */ /* 0x008fde000000180c */
[----:B------:R-:W-:-:S04]  /*5bea0*/  NOP ;  /* 0x0000000000007918 */ /* 0x000fc80000000000 */
[----:B------:R-:W-:Y:S04]  /*5beb0*/  STL.64 [R1+0x570], R12 ;  /* 0x0005700c01007387 */ /* 0x000fe80000100a00 */
[----:B------:R0:W-:Y:S04]  /*5bec0*/  STL.64 [R1+0x578], R14 ;  /* 0x0005780e01007387 */ /* 0x0001e80000100a00 */
[----:B0-----:R-:W2:Y:S04]  /*5bed0*/  LDL.LU.64 R14, [R1+0x1990] ;  /* 0x00199000010e7983 */ /* 0x001ea80000300a00 */
[----:B------:R-:W2:Y:S04]  /*5bee0*/  LDL.LU.64 R12, [R1+0x1988] ;  /* 0x00198800010c7983 */ /* 0x000ea80000300a00 */
[----:B------:R0:W-:Y:S02]  /*5bef0*/  STL.64 [R1+0x1948], R6 ;  /* 0x0019480601007387 */ /* 0x0001e40000100a00 */
[----:B0-----:R-:W-:Y:S01]  /*5bf00*/  IMAD.MOV.U32 R7, RZ, RZ, R20 ;  /* 0x000000ffff077224 */ /* 0x001fe200078e0014 */
[----:B------:R-:W-:Y:S01]  /*5bf10*/  MOV R6, R21 ;  /* 0x0000001500067202 */ /* 0x000fe20000000f00 */
[----:B--2---:R-:W-:-:S15]  /*5bf20*/  HMMA.16816.F32 R12, R8, R22, R12 ;  /* 0x00000016080c723c */ /* 0x004fde000000180c */
[----:B------:R-:W-:-:S04]  /*5bf30*/  NOP ;  /* 0x0000000000007918 */ /* 0x000fc80000000000 */
[----:B------:R-:W-:Y:S04]  /*5bf40*/  STL.64 [R1+0x560], R12 ;  /* 0x0005600c01007387 */ /* 0x000fe80000100a00 */
[----:B------:R0:W-:Y:S04]  /*5bf50*/  STL.64 [R1+0x568], R14 ;  /* 0x0005680e01007387 */ /* 0x0001e80000100a00 */
[----:B0-----:R-:W2:Y:S04]  /*5bf60*/  LDL.LU.64 R14, [R1+0x1980] ;  /* 0x00198000010e7983 */ /* 0x001ea80000300a00 */
[----:B------:R-:W2:Y:S04]  /*5bf70*/  LDL.LU.64 R12, [R1+0x1978] ;  /* 0x00197800010c7983 */ /* 0x000ea80000300a00 */
[----:B------:R0:W-:Y:S04]  /*5bf80*/  STL.64 [R1+0x1940], R22 ;  /* 0x0019401601007387 */ /* 0x0001e80000100a00 */
[----:B------:R-:W3:Y:S04]  /*5bf90*/  LDL.LU R20, [R1+0x3e0] ;  /* 0x0003e00001147983 */ /* 0x000ee80000300800 */
[----:B------:R-:W3:Y:S04]  /*5bfa0*/  LDL.LU R21, [R1+0x3e4] ;  /* 0x0003e40001157983 */ /* 0x000ee80000300800 */
[----:B0-----:R-:W4:Y:S04]  /*5bfb0*/  LDL.LU R22, [R1+0x3e8] ;  /* 0x0003e80001167983 */ /* 0x001f280000300800 */
[----:B------:R-:W4:Y:S01]  /*5bfc0*/  LDL.LU R23, [R1+0x3ec] ;  /* 0x0003ec0001177983 */ /* 0x000f220000300800 */
[----:B--2---:R-:W-:Y:S03]  /*5bfd0*/  HMMA.16816.F32 R12, R8, R26, R12 ;  /* 0x0000001a080c723c */ /* 0x004fe6000000180c */
[----:B----4-:R-:W-:Y:S04]  /*5bfe0*/  STL.64 [R1+0x1958], R22 ;  /* 0x0019581601007387 */ /* 0x010fe80000100a00 */
        /* <DEDUP_REMOVED lines=8> */
[----:B------:R-:W0:Y:S04]  /*5c070*/  LDSM.16.M88.4 R12, [R2+UR7+0x6b080] ;  /* 0x06b08007020c783b */ /* 0x000e280008000200 */
        /* <DEDUP_REMOVED lines=10> */
[----:B------:R-:W2:Y:S04]  /*5c120*/  LDL.LU R17, [R1+0x1970] ;  /* 0x0019700001117983 */ /* 0x000ea80000300800 */
[----:B------:R-:W-:Y:S04]  /*5c130*/  STL.64 [R1+0x18a8], R14 ;  /* 0x0018a80e01007387 */ /* 0x000fe80000100a00 */
[----:B------:R0:W-:Y:S02]  /*5c140*/  STL.64 [R1+0x18a0], R12 ;  /* 0x0018a00c01007387 */ /* 0x0001e40000100a00 */
[----:B0-----:R-:W-:Y:S01]  /*5c150*/  MOV R12, R18 ;  /* 0x00000012000c7202 */ /* 0x001fe20000000f00 */
[----:B------:R-:W-:Y:S01]  /*5c160*/  IMAD.MOV.U32 R13, RZ, RZ, R19 ;  /* 0x000000ffff0d7224 */ /* 0x000fe200078e0013 */
[----:B------:R-:W2:Y:S04]  /*5c170*/  LDL.LU R18, [R1+0x196c] ;  /* 0x00196c0001127983 */ /* 0x000ea80000300800 */
[----:B------:R-:W2:Y:S01]  /*5c180*/  LDL.LU R19, [R1+0x1968] ;  /* 0x0019680001137983 */ /* 0x000ea20000300800 */
[----:B------:R-:W-:Y:S01]  /*5c190*/  MOV R14, R0 ;  /* 0x00000000000e7202 */ /* 0x000fe20000000f00 */
[----:B------:R-:W-:-:S02]  /*5c1a0*/  IMAD.MOV.U32 R15, RZ, RZ, R3 ;  /* 0x000000ffff0f7224 */ /* 0x000fc400078e0003 */
[----:B------:R-:W4:Y:S04]  /*5c1b0*/  LDL.LU R0, [R1+0x1964] ;  /* 0x0019640001007983 */ /* 0x000f280000300800 */
[----:B------:R-:W5:Y:S04]  /*5c1c0*/  LDL.LU R3, [R1+0x1960] ;  /* 0x0019600001037983 */ /* 0x000f680000300800 */
[----:B------:R-:W-:Y:S04]  /*5c1d0*/  STL.64 [R1+0x1908], R14 ;  /* 0x0019080e01007387 */ /* 0x000fe80000100a00 */
[----:B------:R-:W-:Y:S01]  /*5c1e0*/  STL.64 [R1+0x1900], R12 ;  /* 0x0019000c01007387 */ /* 0x000fe20000100a00 */
[----:B--2---:R-:W-:Y:S03]  /*5c1f0*/  HMMA.16816.F32 R4, R16, R6, R20 ;  /* 0x000000061004723c */ /* 0x004fe60000001814 */
[----:B------:R-:W2:Y:S04]  /*5c200*/  LDL.LU.64 R22, [R1+0x1958] ;  /* 0x0019580001167983 */ /* 0x000ea80000300a00 */
[----:B------:R-:W2:-:S12]  /*5c210*/  LDL.LU.64 R20, [R1+0x1950] ;  /* 0x0019500001147983 */ /* 0x000e980000300a00 */
[----:B------:R-:W-:Y:S04]  /*5c220*/  STL.64 [R1+0x360], R4 ;  /* 0x0003600401007387 */ /* 0x000fe80000100a00 */
[----:B------:R0:W-:Y:S04]  /*5c230*/  STL.64 [R1+0x368], R6 ;  /* 0x0003680601007387 */ /* 0x0001e80000100a00 */
[----:B0-----:R-:W2:Y:S01]  /*5c240*/  LDL.LU.64 R6, [R1+0x1948] ;  /* 0x0019480001067983 */ /* 0x001ea20000300a00 */
[----:B------:R-:W-:Y:S01]  /*5c250*/  MOV R12, R29 ;  /* 0x0000001d000c7202 */ /* 0x000fe20000000f00 */
[----:B------:R-:W-:Y:S01]  /*5c260*/  IMAD.MOV.U32 R13, RZ, RZ, R28 ;  /* 0x000000ffff0d7224 */ /* 0x000fe200078e001c */
[----:B--2---:R-:W-:Y:S01]  /*5c270*/  HMMA.16816.F32 R20, R16, R6, R20 ;  /* 0x000000061014723c */ /* 0x004fe20000001814 */
[----:B------:R-:W-:Y:S01]  /*5c280*/  MOV R29, R6 ;  /* 0x00000006001d7202 */ /* 0x000fe20000000f00 */
[----:B------:R-:W-:-:S15]  /*5c290*/  IMAD.MOV.U32 R28, RZ, RZ, R7 ;  /* 0x000000ffff1c7224 */ /* 0x000fde00078e0007 */
[----:B------:R-:W-:Y:S02]  /*5c2a0*/  NOP ;  /* 0x0000000000007918 */ /* 0x000fe40000000000 */
[----:B------:R-:W-:Y:S04]  /*5c2b0*/  STL.64 [R1+0x550], R20 ;  /* 0x0005501401007387 */ /* 0x000fe80000100a00 */
[----:B------:R0:W-:Y:S04]  /*5c2c0*/  STL.64 [R1+0x558], R22 ;  /* 0x0005581601007387 */ /* 0x0001e80000100a00 */
[----:B0-----:R-:W3:Y:S04]  /*5c2d0*/  LDL.LU.64 R22, [R1+0x1940] ;  /* 0x0019400001167983 */ /* 0x001ee80000300a00 */
[----:B------:R-:W2:Y:S04]  /*5c2e0*/  LDL.LU.64 R6, [R1+0x1938] ;  /* 0x0019380001067983 */ /* 0x000ea80000300a00 */
[----:B------:R-:W2:Y:S01]  /*5c2f0*/  LDL.LU.64 R4, [R1+0x1930] ;  /* 0x0019300001047983 */ /* 0x000ea20000300a00 */
[C---:B---3--:R-:W-:Y:S08]  /*5c300*/  HMMA.16816.F32 R8, R16.reuse, R22, R8 ;  /* 0x000000161008723c */ /* 0x048ff00000001808 */
[----:B--2---:R-:W-:Y:S01]  /*5c310*/  HMMA.16816.F32 R4, R16, R26, R4 ;  /* 0x0000001a1004723c */ /* 0x004fe20000001804 */
[----:B------:R-:W-:Y:S10]  /*5c320*/  STL.64 [R1+0x1920], R22 ;  /* 0x0019201601007387 */ /* 0x000ff40000100a00 */
[----:B------:R0:W-:Y:S04]  /*5c330*/  STL.64 [R1+0x540], R8 ;  /* 0x0005400801007387 */ /* 0x0001e80000100a00 */
[----:B------:R1:W-:Y:S04]  /*5c340*/  STL.64 [R1+0x548], R10 ;  /* 0x0005480a01007387 */ /* 0x0003e80000100a00 */
[----:B0-----:R-:W2:Y:S04]  /*5c350*/  LDL.LU R8, [R1+0x3b0] ;  /* 0x0003b00001087983 */ /* 0x001ea80000300800 */
[----:B------:R-:W-:Y:S04]  /*5c360*/  STL.64 [R1+0x500], R4 ;  /* 0x0005000401007387 */ /* 0x000fe80000100a00 */
[----:B------:R-:W-:Y:S04]  /*5c370*/  STL.64 [R1+0x508], R6 ;  /* 0x0005080601007387 */ /* 0x000fe80000100a00 */
[----:B------:R-:W0:Y:S04]  /*5c380*/  LDSM.16.M88.4 R4, [R2+UR7+0x6c080] ;  /* 0x06c080070204783b */ /* 0x000e280008000200 */
[----:B------:R-:W2:Y:S04]  /*5c390*/  LDL.LU R9, [R1+0x3b4] ;  /* 0x0003b40001097983 */ /* 0x000ea80000300800 */
[----:B-1----:R-:W2:Y:S04]  /*5c3a0*/  LDL.LU R10, [R1+0x3b8] ;  /* 0x0003b800010a7983 */ /* 0x002ea80000300800 */
[----:B------:R-:W2:Y:S04]  /*5c3b0*/  LDL.LU R11, [R1+0x3bc] ;  /* 0x0003bc00010b7983 */ /* 0x000ea80000300800 */
[----:B------:R-:W-:Y:S04]  /*5c3c0*/  STL.64 [R1+0x1918], R26 ;  /* 0x0019181a01007387 */ /* 0x000fe80000100a00 */
[----:B------:R-:W2:Y:S04]  /*5c3d0*/  LDL.64 R18, [R1+0x18] ;  /* 0x0000180001127983 */ /* 0x000ea80000100a00 */
        /* <DEDUP_REMOVED lines=12> */
[----:B------:R-:W-:Y:S01]  /*5c4a0*/  MOV R14, R25 ;  /* 0x00000019000e7202 */ /* 0x000fe20000000f00 */
[----:B------:R-:W-:-:S07]  /*5c4b0*/  IMAD.MOV.U32 R15, RZ, RZ, R24 ;  /* 0x000000ffff0f7224 */ /* 0x000fce00078e0018 */
[----:B------:R-:W-:Y:S01]  /*5c4c0*/  HMMA.16816.F32 R8, R12, R18, R8 ;  /* 0x000000120c08723c */ /* 0x000fe20000001808 */
[----:B---3--:R-:W-:Y:S04]  /*5c4d0*/  STL.64 [R1+0x18c8], R6 ;  /* 0x0018c80601007387 */ /* 0x008fe80000100a00 */
[----:B--2---:R0:W-:Y:S04]  /*5c4e0*/  STL.64 [R1+0x18c0], R4 ;  /* 0x0018c00401007387 */ /* 0x0041e80000100a00 */
[----:B0-----:R-:W2:Y:S04]  /*5c4f0*/  LDL.LU R4, [R1+0x320] ;  /* 0x0003200001047983 */ /* 0x001ea80000300800 */
[----:B------:R-:W2:Y:S04]  /*5c500*/  LDL.LU R5, [R1+0x324] ;  /* 0x0003240001057983 */ /* 0x000ea80000300800 */
[----:B------:R-:W3:Y:S04]  /*5c510*/  LDL.LU R6, [R1+0x328] ;  /* 0x0003280001067983 */ /* 0x000ee80000300800 */
[----:B------:R-:W3:Y:S04]  /*5c520*/  LDL.LU R7, [R1+0x32c] ;  /* 0x00032c0001077983 */ /* 0x000ee80000300800 */
[----:B------:R-:W2:Y:S04]  /*5c530*/  LDL.LU R20, [R1+0x3a0] ;  /* 0x0003a00001147983 */ /* 0x000ea80000300800 */
[----:B------:R-:W4:Y:S04]  /*5c540*/  LDL.LU R21, [R1+0x3a4] ;  /* 0x0003a40001157983 */ /* 0x000f280000300800 */
[----:B------:R-:W4:Y:S04]  /*5c550*/  LDL.LU R22, [R1+0x3a8] ;  /* 0x0003a80001167983 */ /* 0x000f280000300800 */
[----:B------:R-:W4:Y:S04]  /*5c560*/  LDL.LU R23, [R1+0x3ac] ;  /* 0x0003ac0001177983 */ /* 0x000f280000300800 */
[----:B------:R-:W4:Y:S04]  /*5c570*/  LDL.LU R24, [R1+0x390] ;  /* 0x0003900001187983 */ /* 0x000f280000300800 */
[----:B------:R-:W4:Y:S04]  /*5c580*/  LDL.LU R25, [R1+0x394] ;  /* 0x0003940001197983 */ /* 0x000f280000300800 */
[----:B------:R-:W4:Y:S04]  /*5c590*/  LDL.LU R26, [R1+0x398] ;  /* 0x00039800011a7983 */ /* 0x000f280000300800 */
[----:B------:R-:W4:Y:S04]  /*5c5a0*/  LDL.LU R27, [R1+0x39c] ;  /* 0x00039c00011b7983 */ /* 0x000f280000300800 */
[----:B---3--:R0:W-:Y:S04]  /*5c5b0*/  STL.64 [R1+0x18d8], R6 ;  /* 0x0018d80601007387 */ /* 0x0081e80000100a00 */
[----:B--2---:R-:W-:Y:S01]  /*5c5c0*/  STL.64 [R1+0x18d0], R4 ;  /* 0x0018d00401007387 */ /* 0x004fe20000100a00 */
[----:B0-----:R-:W-:-:S03]  /*5c5d0*/  MOV R6, R29 ;  /* 0x0000001d00067202 */ /* 0x001fc60000000f00 */
[----:B------:R-:W2:Y:S04]  /*5c5e0*/  LDL.LU R29, [R1+0x1928] ;  /* 0x00192800011d7983 */ /* 0x000ea80000300800 */
        /* <DEDUP_REMOVED lines=10> */
[----:B0-----:R-:W2:Y:S04]  /*5c690*/  LDL.LU R8, [R1+0x50] ;  /* 0x0000500001087983 */ /* 0x001ea80000300800 */
[----:B------:R-:W2:Y:S04]  /*5c6a0*/  LDL.LU R9, [R1+0x54] ;  /* 0x0000540001097983 */ /* 0x000ea80000300800 */
[----:B------:R-:W2:Y:S04]  /*5c6b0*/  LDL.LU R10, [R1+0x58] ;  /* 0x00005800010a7983 */ /* 0x000ea80000300800 */
[----:B------:R-:W2:Y:S01]  /*5c6c0*/  LDL.LU R11, [R1+0x5c] ;  /* 0x00005c00010b7983 */ /* 0x000ea20000300800 */
[----:B------:R-:W-:-:S07]  /*5c6d0*/  IMAD.MOV.U32 R7, RZ, RZ, R28 ;  /* 0x000000ffff077224 */ /* 0x000fce00078e001c */
[C---:B----4-:R-:W-:Y:S01]  /*5c6e0*/  HMMA.16816.F32 R20, R12.reuse, R6, R20 ;  /* 0x000000060c14723c */ /* 0x050fe20000001814 */
        /* <DEDUP_REMOVED lines=14> */
[----:B0-----:R-:W4:Y:S02]  /*5c7d0*/  LDL.LU.64 R22, [R1+0x1920] ;  /* 0x0019200001167983 */ /* 0x001f240000300a00 */
[----:B----4-:R-:W-:-:S15]  /*5c7e0*/  HMMA.16816.F32 R24, R12, R22, R24 ;  /* 0x000000160c18723c */ /* 0x010fde0000001818 */
[----:B------:R-:W-:-:S04]  /*5c7f0*/  NOP ;  /* 0x0000000000007918 */ /* 0x000fc80000000000 */
[----:B------:R-:W-:Y:S04]  /*5c800*/  STL.64 [R1+0x510], R24 ;  /* 0x0005101801007387 */ /* 0x000fe80000100a00 */
[----:B------:R0:W-:Y:S04]  /*5c810*/  STL.64 [R1+0x518], R26 ;  /* 0x0005181a01007387 */ /* 0x0001e80000100a00 */
[----:B0-----:R-:W3:Y:S02]  /*5c820*/  LDL.LU.64 R26, [R1+0x1918] ;  /* 0x00191800011a7983 */ /* 0x001ee40000300a00 */
[----:B---3--:R-:W-:Y:S02]  /*5c830*/  HMMA.16816.F32 R12, R12, R26, R16 ;  /* 0x0000001a0c0c723c */ /* 0x008fe40000001810 */
[----:B------:R-:W2:-:S15]  /*5c840*/  LDL.LU.64 R18, [R1+0x1910] ;  /* 0x0019100001127983 */ /* 0x000e9e0000300a00 */
[----:B------:R-:W-:Y:S02]  /*5c850*/  NOP ;  /* 0x0000000000007918 */ /* 0x000fe40000000000 */
        /* <DEDUP_REMOVED lines=17> */
[----:B------:R-:W-:-:S03]  /*5c970*/  IMAD.MOV.U32 R28, RZ, RZ, R7 ;  /* 0x000000ffff1c7224 */ /* 0x000fc600078e0007 */
        /* <DEDUP_REMOVED lines=13> */
[----:B------:R0:W-:Y:S01]  /*5ca50*/  STL [R1+0x498], R14 ;  /* 0x0004980e01007387 */ /* 0x0001e20000100800 */
[----:B------:R-:W-:-:S03]  /*5ca60*/  MOV R28, R15 ;  /* 0x0000000f001c7202 */ /* 0x000fc60000000f00 */
[----:B0-----:R-:W2:Y:S04]  /*5ca70*/  LDL.LU.64 R14, [R1+0x18a8] ;  /* 0x0018a800010e7983 */ /* 0x001ea80000300a00 */
[----:B------:R-:W2:Y:S04]  /*5ca80*/  LDL.LU.64 R12, [R1+0x18a0] ;  /* 0x0018a000010c7983 */ /* 0x000ea80000300a00 */
[----:B------:R-:W-:Y:S04]  /*5ca90*/  STL.64 [R1+0x1890], R26 ;  /* 0x0018901a01007387 */ /* 0x000fe80000100a00 */
[----:B------:R-:W-:Y:S01]  /*5caa0*/  STL [R1+0x1550], R28 ;  /* 0x0015501c01007387 */ /* 0x000fe20000100800 */
[----:B------:R-:W-:Y:S01]  /*5cab0*/  IMAD.MOV.U32 R24, RZ, RZ, R18 ;  /* 0x000000ffff187224 */ /* 0x000fe200078e0012 */
[----:B--2---:R-:W-:-:S15]  /*5cac0*/  HMMA.16816.F32 R8, R12, R18, R8 ;  /* 0x000000120c08723c */ /* 0x004fde0000001808 */
[----:B------:R-:W-:-:S04]  /*5cad0*/  NOP ;  /* 0x0000000000007918 */ /* 0x000fc80000000000 */
[----:B------:R-:W-:Y:S04]  /*5cae0*/  STL.64 [R1+0x480], R8 ;  /* 0x0004800801007387 */ /* 0x000fe80000100a00 */
[----:B------:R-:W-:Y:S04]  /*5caf0*/  STL.64 [R1+0x488], R10 ;  /* 0x0004880a01007387 */ /* 0x000fe80000100a00 */
[----:B------:R-:W2:Y:S04]  /*5cb00*/  LDL.LU R16, [R1+0x60] ;  /* 0x0000600001107983 */ /* 0x000ea80000300800 */
[----:B------:R-:W2:Y:S04]  /*5cb10*/  LDL.LU R17, [R1+0x64] ;  /* 0x0000640001117983 */ /* 0x000ea80000300800 */
[----:B------:R-:W4:Y:S01]  /*5cb20*/  LDL.LU R18, [R1+0x68] ;  /* 0x0000680001127983 */ /* 0x000f220000300800 */
[----:B------:R-:W-:Y:S01]  /*5cb30*/  MOV R21, R19 ;  /* 0x0000001300157202 */ /* 0x000fe20000000f00 */
[----:B------:R-:W-:-:S02]  /*5cb40*/  IMAD.MOV.U32 R19, RZ, RZ, R0 ;  /* 0x000000ffff137224 */ /* 0x000fc400078e0000 */
[----:B------:R-:W0:Y:S04]  /*5cb50*/  LDSM.16.M88.4 R8, [R2+UR7+0x6e080] ;  /* 0x06e080070208783b */ /* 0x000e280008000200 */
[----:B------:R-:W3:Y:S04]  /*5cb60*/  LDL.LU R0, [R1+0x1898] ;  /* 0x0018980001007983 */ /* 0x000ee80000300800 */
[----:B----4-:R1:W-:Y:S04]  /*5cb70*/  STL.64 [R1+0x17b8], R18 ;  /* 0x0017b81201007387 */ /* 0x0103e80000100a00 */
[----:B--2---:R-:W-:Y:S04]  /*5cb80*/  STL.64 [R1+0x17b0], R16 ;  /* 0x0017b01001007387 */ /* 0x004fe80000100a00 */
[----:B-1----:R-:W3:Y:S04]  /*5cb90*/  LDL.LU.64 R18, [R1+0x8] ;  /* 0x0000080001127983 */ /* 0x002ee80000300a00 */
[----:B0-----:R0:W-:Y:S04]  /*5cba0*/  STL.64 [R1+0x50], R8 ;  /* 0x0000500801007387 */ /* 0x0011e80000100a00 */
[----:B------:R1:W-:Y:S01]  /*5cbb0*/  STL [R1+0x58], R10 ;  /* 0x0000580a01007387 */ /* 0x0003e20000100800 */
[----:B------:R-:W-:Y:S01]  /*5cbc0*/  MOV R20, R11 ;  /* 0x0000000b00147202 */ /* 0x000fe20000000f00 */
[----:B---3--:R-:W-:-:S15]  /*5cbd0*/  HMMA.16816.F32 R4, R12, R18, R4 ;  /* 0x000000120c04723c */ /* 0x008fde0000001804 */
[----:B------:R-:W-:-:S04]  /*5cbe0*/  NOP ;  /* 0x0000000000007918 */ /* 0x000fc80000000000 */
[----:B------:R2:W-:Y:S04]  /*5cbf0*/  STL.64 [R1+0x470], R4 ;  /* 0x0004700401007387 */ /* 0x0005e80000100a00 */
[----:B------:R3:W-:Y:S04]  /*5cc00*/  STL [R1+0x478], R6 ;  /* 0x0004780601007387 */ /* 0x0007e80000100800 */
[----:B------:R4:W-:Y:S04]  /*5cc10*/  STL.64 [R1+0x1860], R18 ;  /* 0x0018601201007387 */ /* 0x0009e80000100a00 */
[----:B0-----:R-:W5:Y:S04]  /*5cc20*/  LDL.LU R8, [R1+0xa0] ;  /* 0x0000a00001087983 */ /* 0x001f680000300800 */
[----:B------:R-:W5:Y:S04]  /*5cc30*/  LDL.LU R9, [R1+0xa4] ;  /* 0x0000a40001097983 */ /* 0x000f680000300800 */
[----:B-1----:R-:W5:Y:S04]  /*5cc40*/  LDL.LU R10, [R1+0xa8] ;  /* 0x0000a800010a7983 */ /* 0x002f680000300800 */
[----:B------:R-:W5:Y:S01]  /*5cc50*/  LDL.LU R11, [R1+0xac] ;  /* 0x0000ac00010b7983 */ /* 0x000f620000300800 */
[----:B------:R-:W-:-:S03]  /*5cc60*/  IMAD.MOV.U32 R28, RZ, RZ, R7 ;  /* 0x000000ffff1c7224 */ /* 0x000fc600078e0007 */
[----:B--2---:R-:W2:Y:S04]  /*5cc70*/  LDL.LU R4, [R1+0xe0] ;  /* 0x0000e00001047983 */ /* 0x004ea80000300800 */
[----:B------:R-:W2:Y:S04]  /*5cc80*/  LDL.LU R5, [R1+0xe4] ;  /* 0x0000e40001057983 */ /* 0x000ea80000300800 */
[----:B---3--:R-:W3:Y:S04]  /*5cc90*/  LDL.LU R6, [R1+0xe8] ;  /* 0x0000e80001067983 */ /* 0x008ee80000300800 */
[----:B------:R-:W3:Y:S01]  /*5cca0*/  LDL.LU R7, [R1+0xec] ;  /* 0x0000ec0001077983 */ /* 0x000ee20000300800 */
[----:B----4-:R-:W-:Y:S01]  /*5ccb0*/  MOV R18, R24 ;  /* 0x0000001800127202 */ /* 0x010fe20000000f00 */
[----:B------:R-:W-:-:S05]  /*5ccc0*/  IMAD.MOV.U32 R19, RZ, RZ, R21 ;  /* 0x000000ffff137224 */ /* 0x000fca00078e0015 */
        /* <DEDUP_REMOVED lines=28> */
[----:B------:R0:W-:Y:S04]  /*5ce90*/  STL.64 [R1+0x17f8], R8 ;  /* 0x0017f80801007387 */ /* 0x0001e80000100a00 */
[----:B0-----:R-:W3:Y:S04]  /*5cea0*/  LDL.LU R8, [R1+0xb0] ;  /* 0x0000b00001087983 */ /* 0x001ee80000300800 */
[----:B------:R-:W3:Y:S04]  /*5ceb0*/  LDL.LU R9, [R1+0xb4] ;  /* 0x0000b40001097983 */ /* 0x000ee80000300800 */
[----:B------:R-:W5:Y:S04]  /*5cec0*/  LDL R10, [R1+0xb8] ;  /* 0x0000b800010a7983 */ /* 0x000f680000100800 */
[----:B------:R-:W5:Y:S01]  /*5ced0*/  LDL R11, [R1+0xbc] ;  /* 0x0000bc00010b7983 */ /* 0x000f620000100800 */
[C---:B----4-:R-:W-:Y:S03]  /*5cee0*/  HMMA.16816.F32 R24, R12.reuse, R22, R24 ;  /* 0x000000160c18723c */ /* 0x050fe60000001818 */
[----:B-----5:R-:W-:Y:S04]  /*5cef0*/  STL.64 [R1+0x1810], R10 ;  /* 0x0018100a01007387 */ /* 0x020fe80000100a00 */
        /* <DEDUP_REMOVED lines=11> */
[----:B------:R-:W-:Y:S04]  /*5cfb0*/  STL [R1+0x1554], R28 ;  /* 0x0015541c01007387 */ /* 0x000fe80000100800 */
[----:B------:R-:W-:Y:S04]  /*5cfc0*/  STL.64 [R1+0x130], R24 ;  /* 0x0001301801007387 */ /* 0x000fe80000100a00 */
[----:B------:R0:W-:Y:S04]  /*5cfd0*/  STL.64 [R1+0x138], R26 ;  /* 0x0001381a01007387 */ /* 0x0001e80000100a00 */
[----:B0-----:R-:W4:Y:S02]  /*5cfe0*/  LDL.LU.64 R26, [R1+0x1890] ;  /* 0x00189000011a7983 */ /* 0x001f240000300a00 */
[----:B----4-:R-:W-:Y:S02]  /*5cff0*/  HMMA.16816.F32 R12, R12, R26, R16 ;  /* 0x0000001a0c0c723c */ /* 0x010fe40000001810 */
        /* <DEDUP_REMOVED lines=11> */
[----:B------:R-:W-:Y:S04]  /*5d0b0*/  STL.64 [R1+0x4b0], R16 ;  /* 0x0004b01001007387 */ /* 0x000fe80000100a00 */
[----:B------:R-:W-:Y:S04]  /*5d0c0*/  STL.64 [R1+0x4b8], R18 ;  /* 0x0004b81201007387 */ /* 0x000fe80000100a00 */
[----:B------:R-:W0:Y:S02]  /*5d0d0*/  LDSM.16.M88.4 R16, [R2+UR7+0x6f080] ;  /* 0x06f080070210783b */ /* 0x000e240008000200 */
[----:B0-----:R-:W-:-:S02]  /*5d0e0*/  MOV R24, R18 ;  /* 0x0000001200187202 */ /* 0x001fc40000000f00 */
[----:B------:R-:W-:Y:S01]  /*5d0f0*/  STL [R1+0x40], R16 ;  /* 0x0000401001007387 */ /* 0x000fe20000100800 */
[----:B------:R-:W-:-:S03]  /*5d100*/  IMAD.MOV.U32 R21, RZ, RZ, R19 ;  /* 0x000000ffff157224 */ /* 0x000fc600078e0013 */
        /* <DEDUP_REMOVED lines=20> */
[----:B-1----:R-:W-:Y:S01]  /*5d250*/  MOV R14, R29 ;  /* 0x0000001d000e7202 */ /* 0x002fe20000000f00 */
[----:B------:R-:W-:-:S02]  /*5d260*/  IMAD.MOV.U32 R15, RZ, RZ, R3 ;  /* 0x000000ffff0f7224 */ /* 0x000fc400078e0003 */
[----:B------:R-:W4:Y:S04]  /*5d270*/  LDL.LU R29, [R1+0x182c] ;  /* 0x00182c00011d7983 */ /* 0x000f280000300800 */
[----:B------:R-:W5:Y:S04]  /*5d280*/  LDL.LU R3, [R1+0x1828] ;  /* 0x0018280001037983 */ /* 0x000f680000300800 */
[----:B------:R-:W-:Y:S04]  /*5d290*/  STL.64 [R1+0x17c8], R14 ;  /* 0x0017c80e01007387 */ /* 0x000fe80000100a00 */
[----:B--2---:R0:W-:Y:S04]  /*5d2a0*/  STL.64 [R1+0x17c0], R12 ;  /* 0x0017c00c01007387 */ /* 0x0041e80000100a00 */
[----:B0-----:R-:W2:Y:S04]  /*5d2b0*/  LDL.LU R12, [R1+0x80] ;  /* 0x00008000010c7983 */ /* 0x001ea80000300800 */
[----:B------:R-:W2:Y:S04]  /*5d2c0*/  LDL.LU R13, [R1+0x84] ;  /* 0x00008400010d7983 */ /* 0x000ea80000300800 */
[----:B------:R-:W2:Y:S01]  /*5d2d0*/  LDL.LU R14, [R1+0x88] ;  /* 0x00008800010e7983 */ /* 0x000ea20000300800 */
[----:B------:R-:W-:-:S05]  /*5d2e0*/  MOV R15, R0 ;  /* 0x00000000000f7202 */ /* 0x000fca0000000f00 */
[----:B--2---:R0:W-:Y:S04]  /*5d2f0*/  STL.64 [R1+0x17d8], R14 ;  /* 0x0017d80e01007387 */ /* 0x0041e80000100a00 */
[----:B------:R-:W-:Y:S04]  /*5d300*/  STL.64 [R1+0x17d0], R12 ;  /* 0x0017d00c01007387 */ /* 0x000fe80000100a00 */
[----:B0-----:R-:W3:Y:S02]  /*5d310*/  LDL.LU.64 R14, [R1+0x18] ;  /* 0x00001800010e7983 */ /* 0x001ee40000300a00 */
[----:B---3--:R-:W-:-:S15]  /*5d320*/  HMMA.16816.F32 R8, R4, R14, R8 ;  /* 0x0000000e0408723c */ /* 0x008fde0000001808 */
[----:B------:R-:W-:-:S04]  /*5d330*/  NOP ;  /* 0x0000000000007918 */ /* 0x000fc80000000000 */
        /* <DEDUP_REMOVED lines=25> */
[----:B-----5:R-:W-:Y:S01]  /*5d4d0*/  MOV R6, R3 ;  /* 0x0000000300067202 */ /* 0x020fe20000000f00 */
[----:B----4-:R-:W-:-:S02]  /*5d4e0*/  IMAD.MOV.U32 R7, RZ, RZ, R29 ;  /* 0x000000ffff077224 */ /* 0x010fc400078e001d */
[----:B------:R-:W3:Y:S04]  /*5d4f0*/  LDL.LU R3, [R1+0x17e4] ;  /* 0x0017e40001037983 */ /* 0x000ee80000300800 */
[----:B------:R-:W4:Y:S01]  /*5d500*/  LDL.LU R29, [R1+0x17e0] ;  /* 0x0017e000011d7983 */ /* 0x000f220000300800 */
[----:B--2---:R-:W-:-:S15]  /*5d510*/  HMMA.16816.F32 R4, R8, R14, R4 ;  /* 0x0000000e0804723c */ /* 0x004fde0000001804 */
[----:B------:R-:W-:-:S04]  /*5d520*/  NOP ;  /* 0x0000000000007918 */ /* 0x000fc80000000000 */
[----:B------:R0:W-:Y:S04]  /*5d530*/  STL.64 [R1+0x610], R4 ;  /* 0x0006100401007387 */ /* 0x0001e80000100a00 */
[----:B------:R-:W-:Y:S01]  /*5d540*/  STL.64 [R1+0x618], R6 ;  /* 0x0006180601007387 */ /* 0x000fe20000100a00 */
[----:B0-----:R-:W-:Y:S01]  /*5d550*/  MOV R5, R14 ;  /* 0x0000000e00057202 */ /* 0x001fe20000000f00 */
[----:B------:R-:W-:Y:S02]  /*5d560*/  IMAD.MOV.U32 R4, RZ, RZ, R15 ;  /* 0x000000ffff047224 */ /* 0x000fe400078e000f */
[----:B------:R-:W2:Y:S04]  /*5d570*/  LDL.LU.64 R14, [R1+0x17d8] ;  /* 0x0017d800010e7983 */ /* 0x000ea80000300a00 */
[----:B------:R-:W2:Y:S01]  /*5d580*/  LDL.LU.64 R12, [R1+0x17d0] ;  /* 0x0017d000010c7983 */ /* 0x000ea20000300a00 */
[----:B------:R-:W-:Y:S01]  /*5d590*/  MOV R2, R18 ;  /* 0x0000001200027202 */ /* 0x000fe20000000f00 */
[----:B------:R-:W-:-:S02]  /*5d5a0*/  IMAD.MOV.U32 R0, RZ, RZ, R19 ;  /* 0x000000ffff007224 */ /* 0x000fc400078e0013 */
[----:B------:R-:W-:Y:S01]  /*5d5b0*/  IMAD.MOV.U32 R25, RZ, RZ, R17 ;  /* 0x000000ffff197224 */ /* 0x000fe200078e0011 */
[----:B--2---:R-:W-:-:S15]  /*5d5c0*/  HMMA.16816.F32 R12, R8, R18, R12 ;  /* 0x00000012080c723c */ /* 0x004fde000000180c */
[----:B------:R-:W-:-:S04]  /*5d5d0*/  NOP ;  /* 0x0000000000007918 */ /* 0x000fc80000000000 */
[----:B------:R-:W-:Y:S04]  /*5d5e0*/  STL.64 [R1+0x600], R12 ;  /* 0x0006000c01007387 */ /* 0x000fe80000100a00 */
[----:B------:R0:W-:Y:S04]  /*5d5f0*/  STL.64 [R1+0x608], R14 ;  /* 0x0006080e01007387 */ /* 0x0001e80000100a00 */
[----:B0-----:R-:W2:Y:S04]  /*5d600*/  LDL.LU.64 R14, [R1+0x17c8] ;  /* 0x0017c800010e7983 */ /* 0x001ea80000300a00 */
[----:B------:R-:W2:Y:S04]  /*5d610*/  LDL.LU.64 R12, [R1+0x17c0] ;  /* 0x0017c000010c7983 */ /* 0x000ea80000300a00 */
[----:B------:R-:W5:Y:S04]  /*5d620*/  LDL.LU.64 R18, [R1+0x17b8] ;  /* 0x0017b80001127983 */ /* 0x000f680000300a00 */
[----:B------:R-:W5:Y:S04]  /*5d630*/  LDL.LU.64 R16, [R1+0x17b0] ;  /* 0x0017b00001107983 */ /* 0x000f680000300a00 */
[----:B------:R-:W-:Y:S01]  /*5d640*/  STL.64 [R1+0x1788], R26 ;  /* 0x0017881a01007387 */ /* 0x000fe20000100a00 */
[C---:B--2---:R-:W-:Y:S08]  /*5d650*/  HMMA.16816.F32 R12, R8.reuse, R22, R12 ;  /* 0x00000016080c723c */ /* 0x044ff0000000180c */
[----:B-----5:R-:W-:Y:S01]  /*5d660*/  HMMA.16816.F32 R8, R8, R26, R16 ;  /* 0x0000001a0808723c */ /* 0x020fe20000001810 */
[----:B----4-:R-:W0:Y:S10]  /*5d670*/  LDSM.16.M88.4 R16, [R29+UR7+0x40080] ;  /* 0x040080071d10783b */ /* 0x010e340008000200 */
[----:B------:R-:W-:Y:S04]  /*5d680*/  STL.64 [R1+0x5f0], R12 ;  /* 0x0005f00c01007387 */ /* 0x000fe80000100a00 */
[----:B------:R-:W-:Y:S04]  /*5d690*/  STL.64 [R1+0x5f8], R14 ;  /* 0x0005f80e01007387 */ /* 0x000fe80000100a00 */
[----:B------:R-:W-:Y:S04]  /*5d6a0*/  STL.64 [R1+0x1780], R24 ;  /* 0x0017801801007387 */ /* 0x000fe80000100a00 */
[----:B------:R-:W-:Y:S04]  /*5d6b0*/  STL.64 [R1+0x110], R8 ;  /* 0x0001100801007387 */ /* 0x000fe80000100a00 */
[----:B------:R-:W-:Y:S04]  /*5d6c0*/  STL.64 [R1+0x118], R10 ;  /* 0x0001180a01007387 */ /* 0x000fe80000100a00 */
[----:B---3--:R-:W1:Y:S04]  /*5d6d0*/  LDSM.16.M88.4 R8, [R3+UR7+0x60080] ;  /* 0x060080070308783b */ /* 0x008e680008000200 */
[----:B------:R-:W2:Y:S04]  /*5d6e0*/  LDSM.16.M88.4 R12, [R29+UR7+0x48080] ;  /* 0x048080071d0c783b */ /* 0x000ea80008000200 */
[----:B0-----:R0:W-:Y:S04]  /*5d6f0*/  STL [R1+0x1738], R16 ;  /* 0x0017381001007387 */ /* 0x0011e80000100800 */
[----:B-1----:R-:W-:Y:S04]  /*5d700*/  STL.64 [R1+0x20], R8 ;  /* 0x0000200801007387 */ /* 0x002fe80000100a00 */
[----:B------:R-:W-:Y:S04]  /*5d710*/  STL.64 [R1+0x28], R10 ;  /* 0x0000280a01007387 */ /* 0x000fe80000100a00 */
[----:B------:R1:W-:Y:S04]  /*5d720*/  STL [R1+0x1734], R17 ;  /* 0x0017341101007387 */ /* 0x0003e80000100800 */
[----:B------:R3:W-:Y:S04]  /*5d730*/  STL [R1+0x137c], R18 ;  /* 0x00137c1201007387 */ /* 0x0007e80000100800 */
[----:B------:R-:W-:Y:S04]  /*5d740*/  STL [R1+0x1378], R19 ;  /* 0x0013781301007387 */ /* 0x000fe80000100800 */
[----:B0-----:R-:W4:Y:S04]  /*5d750*/  LDL.LU R16, [R1+0x50] ;  /* 0x0000500001107983 */ /* 0x001f280000300800 */
[----:B------:R-:W0:Y:S04]  /*5d760*/  LDSM.16.M88.4 R8, [R29+UR7+0x50080] ;  /* 0x050080071d08783b */ /* 0x000e280008000200 */
[----:B-1----:R-:W4:Y:S04]  /*5d770*/  LDL.LU R17, [R1+0x54] ;  /* 0x0000540001117983 */ /* 0x002f280000300800 */
[----:B---3--:R-:W4:Y:S04]  /*5d780*/  LDL.LU R18, [R1+0x58] ;  /* 0x0000580001127983 */ /* 0x008f280000300800 */
[----:B------:R-:W3:Y:S04]  /*5d790*/  LDL.LU R24, [R1+0x280] ;  /* 0x0002800001187983 */ /* 0x000ee80000300800 */
[----:B------:R-:W3:Y:S04]  /*5d7a0*/  LDL.LU R25, [R1+0x284] ;  /* 0x0002840001197983 */ /* 0x000ee80000300800 */
[----:B------:R-:W5:Y:S04]  /*5d7b0*/  LDL.LU R26, [R1+0x288] ;  /* 0x00028800011a7983 */ /* 0x000f680000300800 */
[----:B------:R-:W5:Y:S04]  /*5d7c0*/  LDL.LU R27, [R1+0x28c] ;  /* 0x00028c00011b7983 */ /* 0x000f680000300800 */
[----:B-----5:R-:W-:Y:S04]  /*5d7d0*/  STL.64 [R1+0x1798], R26 ;  /* 0x0017981a01007387 */ /* 0x020fe80000100a00 */
[----:B---3--:R1:W-:Y:S04]  /*5d7e0*/  STL.64 [R1+0x1790], R24 ;  /* 0x0017901801007387 */ /* 0x0083e80000100a00 */
[----:B-1----:R-:W3:Y:S04]  /*5d7f0*/  LDL.LU R24, [R1+0x290] ;  /* 0x0002900001187983 */ /* 0x002ee80000300800 */
[----:B------:R-:W3:Y:S04]  /*5d800*/  LDL.LU R25, [R1+0x294] ;  /* 0x0002940001197983 */ /* 0x000ee80000300800 */
[----:B------:R-:W5:Y:S04]  /*5d810*/  LDL.LU R26, [R1+0x298] ;  /* 0x00029800011a7983 */ /* 0x000f680000300800 */
[----:B------:R-:W5:Y:S01]  /*5d820*/  LDL.LU R27, [R1+0x29c] ;  /* 0x00029c00011b7983 */ /* 0x000f620000300800 */
[----:B------:R-:W-:-:S03]  /*5d830*/  MOV R19, R20 ;  /* 0x0000001400137202 */ /* 0x000fc60000000f00 */
[----:B-----5:R-:W-:Y:S04]  /*5d840*/  STL.64 [R1+0x17a8], R26 ;  /* 0x0017a81a01007387 */ /* 0x020fe80000100a00 */
[----:B---3--:R1:W-:Y:S04]  /*5d850*/  STL.64 [R1+0x17a0], R24 ;  /* 0x0017a01801007387 */ /* 0x0083e80000100a00 */
[----:B-1----:R-:W4:Y:S04]  /*5d860*/  LDL.LU R24, [R1+0x1a0] ;  /* 0x0001a00001187983 */ /* 0x002f280000300800 */
[----:B------:R-:W4:Y:S04]  /*5d870*/  LDL.LU R25, [R1+0x1a4] ;  /* 0x0001a40001197983 */ /* 0x000f280000300800 */
[----:B------:R-:W4:Y:S04]  /*5d880*/  LDL.LU R26, [R1+0x1a8] ;  /* 0x0001a800011a7983 */ /* 0x000f280000300800 */
[----:B------:R-:W4:Y:S04]  /*5d890*/  LDL.LU R27, [R1+0x1ac] ;  /* 0x0001ac00011b7983 */ /* 0x000f280000300800 */
[----:B--2---:R1:W-:Y:S04]  /*5d8a0*/  STL [R1+0x1424], R14 ;  /* 0x0014240e01007387 */ /* 0x0043e80000100800 */
[----:B------:R2:W-:Y:S01]  /*5d8b0*/  STL [R1+0x1420], R15 ;  /* 0x0014200f01007387 */ /* 0x0005e20000100800 */
[----:B-1----:R-:W-:Y:S01]  /*5d8c0*/  IMAD.MOV.U32 R14, RZ, RZ, R5 ;  /* 0x000000ffff0e7224 */ /* 0x002fe200078e0005 */
[----:B--2---:R-:W-:-:S02]  /*5d8d0*/  MOV R15, R4 ;  /* 0x00000004000f7202 */ /* 0x004fc40000000f00 */
[----:B------:R-:W1:Y:S04]  /*5d8e0*/  LDSM.16.M88.4 R4, [R29+UR7+0x58080] ;  /* 0x058080071d04783b */ /* 0x000e680008000200 */
[----:B------:R-:W-:Y:S04]  /*5d8f0*/  STL.64 [R1+0x1728], R12 ;  /* 0x0017280c01007387 */ /* 0x000fe80000100a00 */
[----:B0-----:R-:W-:Y:S04]  /*5d900*/  STL.64 [R1+0x1720], R10 ;  /* 0x0017200a01007387 */ /* 0x001fe80000100a00 */
[----:B------:R0:W-:Y:S04]  /*5d910*/  STL.64 [R1+0x1718], R8 ;  /* 0x0017180801007387 */ /* 0x0001e80000100a00 */
[----:B0-----:R-:W2:Y:S04]  /*5d920*/  LDL.LU R8, [R1+0x190] ;  /* 0x0001900001087983 */ /* 0x001ea80000300800 */
[----:B------:R-:W2:Y:S04]  /*5d930*/  LDL.LU R9, [R1+0x194] ;  /* 0x0001940001097983 */ /* 0x000ea80000300800 */
[----:B------:R-:W2:Y:S04]  /*5d940*/  LDL.LU R10, [R1+0x198] ;  /* 0x00019800010a7983 */ /* 0x000ea80000300800 */
[----:B------:R-:W2:Y:S04]  /*5d950*/  LDL.LU R11, [R1+0x19c] ;  /* 0x00019c00010b7983 */ /* 0x000ea80000300800 */
[----:B-1----:R0:W-:Y:S04]  /*5d960*/  STL.64 [R1+0x1708], R6 ;  /* 0x0017080601007387 */ /* 0x0021e80000100a00 */
[----:B------:R-:W-:Y:S01]  /*5d970*/  STL.64 [R1+0x1700], R4 ;  /* 0x0017000401007387 */ /* 0x000fe20000100a00 */
[----:B0-----:R-:W-:Y:S01]  /*5d980*/  MOV R7, R0 ;  /* 0x0000000000077202 */ /* 0x001fe20000000f00 */
[----:B----4-:R-:W-:-:S15]  /*5d990*/  HMMA.16816.F32 R24, R16, R14, R24 ;  /* 0x0000000e1018723c */ /* 0x010fde0000001818 */
        /* <DEDUP_REMOVED lines=9> */
[----:B------:R-:W3:Y:S01]  /*5da30*/  LDL.LU.64 R24, [R1+0x17a0] ;  /* 0x0017a00001187983 */ /* 0x000ee20000300a00 */
[----:B------:R-:W-:-:S03]  /*5da40*/  IMAD.MOV.U32 R6, RZ, RZ, R2 ;  /* 0x000000ffff067224 */ /* 0x000fc600078e0002 */
[----:B------:R-:W-:Y:S04]  /*5da50*/  STL [R1+0x173c], R20 ;  /* 0x00173c1401007387 */ /* 0x000fe80000100800 */
[----:B---3--:R-:W-:-:S15]  /*5da60*/  HMMA.16816.F32 R24, R16, R6, R24 ;  /* 0x000000061018723c */ /* 0x008fde0000001818 */
[----:B------:R-:W-:-:S04]  /*5da70*/  NOP ;  /* 0x0000000000007918 */ /* 0x000fc80000000000 */
        /* <DEDUP_REMOVED lines=12> */
[----:B------:R0:W-:Y:S04]  /*5db40*/  STL.64 [R1+0x5e8], R26 ;  /* 0x0005e81a01007387 */ /* 0x0001e80000100a00 */
[----:B0-----:R-:W2:Y:S04]  /*5db50*/  LDL.LU.64 R26, [R1+0x1788] ;  /* 0x00178800011a7983 */ /* 0x001ea80000300a00 */
[----:B------:R-:W3:Y:S01]  /*5db60*/  LDL.LU.64 R24, [R1+0x1780] ;  /* 0x0017800001187983 */ /* 0x000ee20000300a00 */
[----:B--2---:R-:W-:-:S15]  /*5db70*/  HMMA.16816.F32 R8, R16, R26, R8 ;  /* 0x0000001a1008723c */ /* 0x004fde0000001808 */
[----:B------:R-:W-:-:S04]  /*5db80*/  NOP ;  /* 0x0000000000007918 */ /* 0x000fc80000000000 */
[----:B------:R0:W-:Y:S01]  /*5db90*/  STL [R1+0x5a0], R8 ;  /* 0x0005a00801007387 */ /* 0x0001e20000100800 */
[----:B------:R-:W-:-:S03]  /*5dba0*/  IMAD.MOV.U32 R18, RZ, RZ, R9 ;  /* 0x000000ffff127224 */ /* 0x000fc600078e0009 */
[----:B------:R-:W-:Y:S01]  /*5dbb0*/  STL.64 [R1+0x1760], R26 ;  /* 0x0017601a01007387 */ /* 0x000fe20000100a00 */
[----:B------:R-:W-:Y:S01]  /*5dbc0*/  MOV R19, R10 ;  /* 0x0000000a00137202 */ /* 0x000fe20000000f00 */
[----:B------:R-:W-:Y:S02]  /*5dbd0*/  IMAD.MOV.U32 R2, RZ, RZ, R11 ;  /* 0x000000ffff027224 */ /* 0x000fe400078e000b */
[----:B0-----:R-:W2:Y:S04]  /*5dbe0*/  LDL.LU.64 R8, [R1+0x20] ;  /* 0x0000200001087983 */ /* 0x001ea80000300a00 */
[----:B------:R-:W5:Y:S04]  /*5dbf0*/  LDL.LU.64 R10, [R1+0x28] ;  /* 0x00002800010a7983 */ /* 0x000f680000300a00 */
[----:B-----5:R-:W-:Y:S04]  /*5dc00*/  STL.64 [R1+0x1748], R10 ;  /* 0x0017480a01007387 */ /* 0x020fe80000100a00 */
[----:B--2---:R0:W-:Y:S04]  /*5dc10*/  STL.64 [R1+0x1740], R8 ;  /* 0x0017400801007387 */ /* 0x0041e80000100a00 */
[----:B0-----:R-:W4:Y:S01]  /*5dc20*/  LDL.LU R8, [R1+0x40] ;  /* 0x0000400001087983 */ /* 0x001f220000300800 */
[----:B---3--:R-:W-:Y:S01]  /*5dc30*/  IMAD.MOV.U32 R10, RZ, RZ, R24 ;  /* 0x000000ffff0a7224 */ /* 0x008fe200078e0018 */
[----:B------:R-:W-:-:S02]  /*5dc40*/  MOV R9, R25 ;  /* 0x0000001900097202 */ /* 0x000fc40000000f00 */
[----:B------:R-:W2:Y:S04]  /*5dc50*/  LDL.LU R24, [R1+0x260] ;  /* 0x0002600001187983 */ /* 0x000ea80000300800 */
[----:B------:R-:W2:Y:S04]  /*5dc60*/  LDL.LU R25, [R1+0x264] ;  /* 0x0002640001197983 */ /* 0x000ea80000300800 */
[----:B------:R-:W3:Y:S04]  /*5dc70*/  LDL.LU R26, [R1+0x268] ;  /* 0x00026800011a7983 */ /* 0x000ee80000300800 */
[----:B------:R-:W3:Y:S01]  /*5dc80*/  LDL.LU R27, [R1+0x26c] ;  /* 0x00026c00011b7983 */ /* 0x000ee20000300800 */
[----:B------:R-:W-:-:S07]  /*5dc90*/  MOV R11, R21 ;  /* 0x00000015000b7202 */ /* 0x000fce0000000f00 */
[----:B----4-:R-:W-:Y:S01]  /*5dca0*/  HMMA.16816.F32 R4, R8, R14, R4 ;  /* 0x0000000e0804723c */ /* 0x010fe20000001804 */
[----:B---3--:R-:W-:Y:S04]  /*5dcb0*/  STL.64 [R1+0x1770], R26 ;  /* 0x0017701a01007387 */ /* 0x008fe80000100a00 */
[----:B--2---:R0:W-:Y:S04]  /*5dcc0*/  STL.64 [R1+0x1768], R24 ;  /* 0x0017681801007387 */ /* 0x0041e80000100a00 */
[----:B0-----:R-:W2:Y:S04]  /*5dcd0*/  LDL.LU R24, [R1+0x270] ;  /* 0x0002700001187983 */ /* 0x001ea80000300800 */
[----:B------:R-:W2:Y:S04]  /*5dce0*/  LDL.LU R25, [R1+0x274] ;  /* 0x0002740001197983 */ /* 0x000ea80000300800 */
[----:B------:R-:W2:Y:S04]  /*5dcf0*/  LDL.LU R26, [R1+0x278] ;  /* 0x00027800011a7983 */ /* 0x000ea80000300800 */
[----:B------:R-:W2:Y:S04]  /*5dd00*/  LDL.LU R27, [R1+0x27c] ;  /* 0x00027c00011b7983 */ /* 0x000ea80000300800 */
[----:B------:R-:W-:Y:S04]  /*5dd10*/  STL [R1+0x1388], R2 ;  /* 0x0013880201007387 */ /* 0x000fe80000100800 */
[----:B------:R-:W-:Y:S04]  /*5dd20*/  STL [R1+0x1384], R19 ;  /* 0x0013841301007387 */ /* 0x000fe80000100800 */
[----:B------:R-:W-:Y:S04]  /*5dd30*/  STL [R1+0x1380], R18 ;  /* 0x0013801201007387 */ /* 0x000fe80000100800 */
[----:B------:R-:W3:Y:S04]  /*5dd40*/  LDL.LU R12, [R1+0x250] ;  /* 0x00025000010c7983 */ /* 0x000ee80000300800 */
[----:B------:R-:W-:Y:S04]  /*5dd50*/  STL.64 [R1+0xc0], R4 ;  /* 0x0000c00401007387 */ /* 0x000fe80000100a00 */
[----:B------:R-:W-:Y:S04]  /*5dd60*/  STL.64 [R1+0xc8], R6 ;  /* 0x0000c80601007387 */ /* 0x000fe80000100a00 */
[----:B------:R-:W3:Y:S04]  /*5dd70*/  LDL.LU R13, [R1+0x254] ;  /* 0x00025400010d7983 */ /* 0x000ee80000300800 */
[----:B------:R-:W4:Y:S04]  /*5dd80*/  LDL.LU R14, [R1+0x258] ;  /* 0x00025800010e7983 */ /* 0x000f280000300800 */
[----:B------:R-:W4:Y:S04]  /*5dd90*/  LDL.LU R15, [R1+0x25c] ;  /* 0x00025c00010f7983 */ /* 0x000f280000300800 */
[----:B------:R-:W0:Y:S02]  /*5dda0*/  LDSM.16.M88.4 R4, [R3+UR7+0x62080] ;  /* 0x062080070304783b */ /* 0x000e240008000200 */
[----:B0-----:R-:W-:Y:S01]  /*5ddb0*/  IMAD.MOV.U32 R17, RZ, RZ, R6 ;  /* 0x000000ffff117224 */ /* 0x001fe200078e0006 */
[----:B------:R-:W-:Y:S01]  /*5ddc0*/  MOV R21, R7 ;  /* 0x0000000700157202 */ /* 0x000fe20000000f00 */
[----:B----4-:R-:W-:Y:S04]  /*5ddd0*/  STL.64 [R1+0x1758], R14 ;  /* 0x0017580e01007387 */ /* 0x010fe80000100a00 */
[----:B---3--:R0:W-:Y:S04]  /*5dde0*/  STL.64 [R1+0x1750], R12 ;  /* 0x0017500c01007387 */ /* 0x0081e80000100a00 */
[----:B0-----:R-:W3:Y:S04]  /*5ddf0*/  LDL.LU R12, [R1+0x170] ;  /* 0x00017000010c7983 */ /* 0x001ee80000300800 */
[----:B------:R-:W3:Y:S04]  /*5de00*/  LDL.LU R13, [R1+0x174] ;  /* 0x00017400010d7983 */ /* 0x000ee80000300800 */
[----:B------:R-:W3:Y:S04]  /*5de10*/  LDL.LU R14, [R1+0x178] ;  /* 0x00017800010e7983 */ /* 0x000ee80000300800 */
[----:B------:R-:W3:Y:S04]  /*5de20*/  LDL.LU R15, [R1+0x17c] ;  /* 0x00017c00010f7983 */ /* 0x000ee80000300800 */
[----:B------:R-:W2:Y:S01]  /*5de30*/  LDL.LU.64 R6, [R1+0x1778] ;  /* 0x0017780001067983 */ /* 0x000ea20000300a00 */
[----:B------:R-:W-:Y:S01]  /*5de40*/  IMAD.MOV.U32 R20, RZ, RZ, R4 ;  /* 0x000000ffff147224 */ /* 0x000fe200078e0004 */
[----:B------:R-:W-:-:S02]  /*5de50*/  MOV R16, R5 ;  /* 0x0000000500107202 */ /* 0x000fc40000000f00 */
[----:B--2---:R-:W-:Y:S01]  /*5de60*/  HMMA.16816.F32 R4, R8, R6, R24 ;  /* 0x000000060804723c */ /* 0x004fe20000001818 */
[----:B------:R-:W2:Y:S04]  /*5de70*/  LDL.LU.64 R26, [R1+0x1770] ;  /* 0x00177000011a7983 */ /* 0x000ea80000300a00 */
[----:B------:R-:W2:-:S14]  /*5de80*/  LDL.LU.64 R24, [R1+0x1768] ;  /* 0x0017680001187983 */ /* 0x000e9c0000300a00 */
[----:B------:R0:W-:Y:S01]  /*5de90*/  STL [R1+0xb0], R4 ;  /* 0x0000b00401007387 */ /* 0x0001e20000100800 */
[----:B------:R-:W-:Y:S02]  /*5dea0*/  IMAD.MOV.U32 R18, RZ, RZ, R7 ;  /* 0x000000ffff127224 */ /* 0x000fe400078e0007 */
[----:B------:R-:W-:Y:S01]  /*5deb0*/  IMAD.MOV.U32 R2, RZ, RZ, R5 ;  /* 0x000000ffff027224 */ /* 0x000fe200078e0005 */
[----:B------:R-:W-:Y:S01]  /*5dec0*/  MOV R19, R6 ;  /* 0x0000000600137202 */ /* 0x000fe20000000f00 */
[----:B0-----:R-:W4:Y:S04]  /*5ded0*/  LDL.LU R4, [R1+0x230] ;  /* 0x0002300001047983 */ /* 0x001f280000300800 */
[----:B------:R-:W4:Y:S04]  /*5dee0*/  LDL.LU R5, [R1+0x234] ;  /* 0x0002340001057983 */ /* 0x000f280000300800 */
[----:B------:R-:W4:Y:S04]  /*5def0*/  LDL.LU R6, [R1+0x238] ;  /* 0x0002380001067983 */ /* 0x000f280000300800 */
[----:B------:R-:W4:Y:S04]  /*5df00*/  LDL.LU R7, [R1+0x23c] ;  /* 0x00023c0001077983 */ /* 0x000f280000300800 */
[----:B------:R-:W-:Y:S04]  /*5df10*/  STL [R1+0x1394], R18 ;  /* 0x0013941201007387 */ /* 0x000fe80000100800 */
[----:B------:R-:W-:Y:S04]  /*5df20*/  STL [R1+0x1390], R19 ;  /* 0x0013901301007387 */ /* 0x000fe80000100800 */
[----:B------:R-:W-:Y:S01]  /*5df30*/  STL [R1+0x138c], R2 ;  /* 0x00138c0201007387 */ /* 0x000fe20000100800 */
[----:B--2---:R-:W-:-:S15]  /*5df40*/  HMMA.16816.F32 R24, R8, R22, R24 ;  /* 0x000000160818723c */ /* 0x004fde0000001818 */
[----:B------:R-:W-:-:S04]  /*5df50*/  NOP ;  /* 0x0000000000007918 */ /* 0x000fc80000000000 */
[----:B------:R-:W-:Y:S04]  /*5df60*/  STL.64 [R1+0xa0], R24 ;  /* 0x0000a01801007387 */ /* 0x000fe80000100a00 */
[----:B------:R0:W-:Y:S04]  /*5df70*/  STL.64 [R1+0xa8], R26 ;  /* 0x0000a81a01007387 */ /* 0x0001e80000100a00 */
[----:B0-----:R-:W3:Y:S02]  /*5df80*/  LDL.LU.64 R26, [R1+0x1760] ;  /* 0x00176000011a7983 */ /* 0x001ee40000300a00 */
[----:B---3--:R-:W-:Y:S02]  /*5df90*/  HMMA.16816.F32 R24, R8, R26, R12 ;  /* 0x0000001a0818723c */ /* 0x008fe4000000180c */
[----:B------:R-:W2:Y:S04]  /*5dfa0*/  LDL.LU.64 R14, [R1+0x1758] ;  /* 0x00175800010e7983 */ /* 0x000ea80000300a00 */
[----:B------:R-:W2:Y:S04]  /*5dfb0*/  LDL.LU.64 R12, [R1+0x1750] ;  /* 0x00175000010c7983 */ /* 0x000ea80000300a00 */
[----:B------:R-:W2:Y:S04]  /*5dfc0*/  LDL.LU.64 R10, [R1+0x1748] ;  /* 0x00174800010a7983 */ /* 0x000ea80000300a00 */
[----:B------:R-:W2:Y:S05]  /*5dfd0*/  LDL.LU.64 R8, [R1+0x1740] ;  /* 0x0017400001087983 */ /* 0x000eaa0000300a00 */
[----:B------:R-:W-:Y:S01]  /*5dfe0*/  MOV R18, R25 ;  /* 0x0000001900127202 */ /* 0x000fe20000000f00 */
[----:B------:R-:W-:Y:S01]  /*5dff0*/  IMAD.MOV.U32 R19, RZ, RZ, R26 ;  /* 0x000000ffff137224 */ /* 0x000fe200078e001a */
[----:B------:R-:W-:Y:S01]  /*5e000*/  STL [R1+0x90], R24 ;  /* 0x0000901801007387 */ /* 0x000fe20000100800 */
[----:B------:R-:W-:-:S03]  /*5e010*/  MOV R2, R27 ;  /* 0x0000001b00027202 */ /* 0x000fc60000000f00 */
[----:B------:R-:W0:Y:S04]  /*5e020*/  LDSM.16.M88.4 R24, [R3+UR7+0x63080] ;  /* 0x063080070318783b */ /* 0x000e280008000200 */
[----:B------:R-:W-:Y:S04]  /*5e030*/  STL [R1+0x13a0], R2 ;  /* 0x0013a00201007387 */ /* 0x000fe80000100800 */
[----:B------:R-:W-:Y:S04]  /*5e040*/  STL [R1+0x139c], R19 ;  /* 0x00139c1301007387 */ /* 0x000fe80000100800 */
[----:B------:R-:W-:Y:S04]  /*5e050*/  STL [R1+0x1398], R18 ;  /* 0x0013981201007387 */ /* 0x000fe80000100800 */
[----:B0-----:R-:W-:Y:S04]  /*5e060*/  STL.64 [R1+0x1678], R26 ;  /* 0x0016781a01007387 */ /* 0x001fe80000100a00 */
[----:B------:R0:W-:Y:S02]  /*5e070*/  STL.64 [R1+0x1670], R24 ;  /* 0x0016701801007387 */ /* 0x0001e40000100a00 */
[----:B0-----:R-:W-:Y:S01]  /*5e080*/  IMAD.MOV.U32 R24, RZ, RZ, R20 ;  /* 0x000000ffff187224 */ /* 0x001fe200078e0014 */
[----:B------:R-:W-:Y:S01]  /*5e090*/  MOV R25, R16 ;  /* 0x0000001000197202 */ /* 0x000fe20000000f00 */
[----:B------:R-:W3:Y:S04]  /*5e0a0*/  LDL.LU R20, [R1+0x173c] ;  /* 0x00173c0001147983 */ /* 0x000ee80000300800 */
[----:B------:R-:W2:Y:S01]  /*5e0b0*/  LDL.LU R16, [R1+0x1738] ;  /* 0x0017380001107983 */ /* 0x000ea20000300800 */
[----:B------:R-:W-:-:S03]  /*5e0c0*/  IMAD.MOV.U32 R26, RZ, RZ, R17 ;  /* 0x000000ffff1a7224 */ /* 0x000fc600078e0011 */
[----:B------:R-:W2:Y:S01]  /*5e0d0*/  LDL.LU R17, [R1+0x1734] ;  /* 0x0017340001117983 */ /* 0x000ea20000300800 */
[----:B------:R-:W-:-:S03]  /*5e0e0*/  MOV R27, R21 ;  /* 0x00000015001b7202 */ /* 0x000fc60000000f00 */
[----:B------:R-:W5:Y:S04]  /*5e0f0*/  LDL.LU R21, [R1+0x1730] ;  /* 0x0017300001157983 */ /* 0x000f680000300800 */
[----:B------:R-:W-:Y:S04]  /*5e100*/  STL.64 [R1+0x16b8], R26 ;  /* 0x0016b81a01007387 */ /* 0x000fe80000100a00 */
[----:B------:R0:W-:Y:S04]  /*5e110*/  STL.64 [R1+0x16b0], R24 ;  /* 0x0016b01801007387 */ /* 0x0001e80000100a00 */
[----:B0-----:R-:W3:Y:S04]  /*5e120*/  LDL.LU R24, [R1+0x240] ;  /* 0x0002400001187983 */ /* 0x001ee80000300800 */
[----:B------:R-:W3:Y:S04]  /*5e130*/  LDL.LU R25, [R1+0x244] ;  /* 0x0002440001197983 */ /* 0x000ee80000300800 */
[----:B------:R-:W3:Y:S04]  /*5e140*/  LDL R26, [R1+0x248] ;  /* 0x00024800011a7983 */ /* 0x000ee80000100800 */
[----:B------:R-:W3:Y:S01]  /*5e150*/  LDL R27, [R1+0x24c] ;  /* 0x00024c00011b7983 */ /* 0x000ee20000100800 */
[----:B--2---:R-:W-:-:S15]  /*5e160*/  HMMA.16816.F32 R12, R8, R16, R12 ;  /* 0x00000010080c723c */ /* 0x004fde000000180c */
[----:B------:R-:W-:-:S04]  /*5e170*/  NOP ;  /* 0x0000000000007918 */ /* 0x000fc80000000000 */
[----:B------:R0:W-:Y:S04]  /*5e180*/  STL.64 [R1+0x460], R12 ;  /* 0x0004600c01007387 */ /* 0x0001e80000100a00 */
[----:B------:R1:W-:Y:S04]  /*5e190*/  STL.64 [R1+0x468], R14 ;  /* 0x0004680e01007387 */ /* 0x0003e80000100a00 */
[----:B0-----:R-:W3:Y:S01]  /*5e1a0*/  LDL.LU.64 R12, [R1+0x1728] ;  /* 0x00172800010c7983 */ /* 0x001ee20000300a00 */
[----:B-1----:R-:W-:Y:S01]  /*5e1b0*/  IMAD.MOV.U32 R14, RZ, RZ, R10 ;  /* 0x000000ffff0e7224 */ /* 0x002fe200078e000a */
[----:B------:R-:W-:Y:S01]  /*5e1c0*/  MOV R15, R11 ;  /* 0x0000000b000f7202 */ /* 0x000fe20000000f00 */
[----:B------:R-:W-:Y:S01]  /*5e1d0*/  IMAD.MOV.U32 R19, RZ, RZ, R8 ;  /* 0x000000ffff137224 */ /* 0x000fe200078e0008 */
[----:B------:R-:W-:Y:S01]  /*5e1e0*/  MOV R18, R9 ;  /* 0x0000000900127202 */ /* 0x000fe20000000f00 */
[----:B---3--:R-:W-:Y:S01]  /*5e1f0*/  HMMA.16816.F32 R24, R8, R12, R24 ;  /* 0x0000000c0818723c */ /* 0x008fe20000001818 */
[----:B------:R-:W2:Y:S04]  /*5e200*/  LDL.LU.64 R10, [R1+0x1720] ;  /* 0x00172000010a7983 */ /* 0x000ea80000300a00 */
[----:B------:R-:W4:-:S14]  /*5e210*/  LDL.LU.64 R8, [R1+0x1718] ;  /* 0x0017180001087983 */ /* 0x000f1c0000300a00 */
[----:B------:R-:W-:Y:S04]  /*5e220*/  STL.64 [R1+0x450], R24 ;  /* 0x0004501801007387 */ /* 0x000fe80000100a00 */
[----:B------:R-:W-:Y:S04]  /*5e230*/  STL [R1+0x458], R26 ;  /* 0x0004581a01007387 */ /* 0x000fe80000100800 */
[----:B------:R0:W-:Y:S02]  /*5e240*/  STL.64 [R1+0x16f0], R12 ;  /* 0x0016f00c01007387 */ /* 0x0001e40000100a00 */
[----:B0-----:R-:W-:Y:S01]  /*5e250*/  MOV R12, R19 ;  /* 0x00000013000c7202 */ /* 0x001fe20000000f00 */
[----:B------:R-:W-:-:S02]  /*5e260*/  IMAD.MOV.U32 R13, RZ, RZ, R18 ;  /* 0x000000ffff0d7224 */ /* 0x000fc400078e0012 */
[----:B------:R-:W-:Y:S01]  /*5e270*/  IMAD.MOV.U32 R2, RZ, RZ, R27 ;  /* 0x000000ffff027224 */ /* 0x000fe200078e001b */
[----:B------:R-:W-:Y:S02]  /*5e280*/  MOV R24, R20 ;  /* 0x0000001400187202 */ /* 0x000fe40000000f00 */
[----:B------:R-:W3:Y:S04]  /*5e290*/  LDL.LU R20, [R1+0x1710] ;  /* 0x0017100001147983 */ /* 0x000ee80000300800 */
[----:B------:R-:W-:Y:S01]  /*5e2a0*/  STL [R1+0x13a4], R2 ;  /* 0x0013a40201007387 */ /* 0x000fe20000100800 */
[----:B----4-:R-:W-:-:S15]  /*5e2b0*/  HMMA.16816.F32 R4, R12, R8, R4 ;  /* 0x000000080c04723c */ /* 0x010fde0000001804 */
[----:B------:R-:W-:-:S04]  /*5e2c0*/  NOP ;  /* 0x0000000000007918 */ /* 0x000fc80000000000 */
[----:B------:R-:W-:Y:S04]  /*5e2d0*/  STL.64 [R1+0x440], R4 ;  /* 0x0004400401007387 */ /* 0x000fe80000100a00 */
[----:B------:R0:W-:Y:S04]  /*5e2e0*/  STL.64 [R1+0x448], R6 ;  /* 0x0004480601007387 */ /* 0x0001e80000100a00 */
[----:B0-----:R-:W4:Y:S04]  /*5e2f0*/  LDL.LU.64 R6, [R1+0x1708] ;  /* 0x0017080001067983 */ /* 0x001f280000300a00 */
[----:B------:R-:W3:Y:S04]  /*5e300*/  LDL.LU.64 R4, [R1+0x1700] ;  /* 0x0017000001047983 */ /* 0x000ee80000300a00 */
[----:B--2---:R-:W-:Y:S04]  /*5e310*/  STL.64 [R1+0x16e8], R10 ;  /* 0x0016e80a01007387 */ /* 0x004fe80000100a00 */
[----:B------:R0:W-:Y:S04]  /*5e320*/  STL.64 [R1+0x16e0], R8 ;  /* 0x0016e00801007387 */ /* 0x0001e80000100a00 */
[----:B0-----:R-:W3:Y:S04]  /*5e330*/  LDL.LU R8, [R1+0x160] ;  /* 0x0001600001087983 */ /* 0x001ee80000300800 */
[----:B------:R-:W3:Y:S04]  /*5e340*/  LDL.LU R9, [R1+0x164] ;  /* 0x0001640001097983 */ /* 0x000ee80000300800 */
[----:B------:R-:W3:Y:S04]  /*5e350*/  LDL.LU R10, [R1+0x168] ;  /* 0x00016800010a7983 */ /* 0x000ee80000300800 */
[----:B------:R-:W3:Y:S02]  /*5e360*/  LDL.LU R11, [R1+0x16c] ;  /* 0x00016c00010b7983 */ /* 0x000ee40000300800 */
[----:B---3--:R-:W-:-:S15]  /*5e370*/  HMMA.16816.F32 R12, R12, R4, R8 ;  /* 0x000000040c0c723c */ /* 0x008fde0000001808 */
[----:B------:R-:W-:-:S04]  /*5e380*/  NOP ;  /* 0x0000000000007918 */ /* 0x000fc80000000000 */
[----:B------:R-:W-:Y:S04]  /*5e390*/  STL.64 [R1+0x430], R12 ;  /* 0x0004300c01007387 */ /* 0x000fe80000100a00 */
[----:B------:R-:W-:Y:S04]  /*5e3a0*/  STL [R1+0x438], R14 ;  /* 0x0004380e01007387 */ /* 0x000fe80000100800 */
[----:B----4-:R0:W-:Y:S04]  /*5e3b0*/  STL.64 [R1+0x16d8], R6 ;  /* 0x0016d80601007387 */ /* 0x0101e80000100a00 */
[----:B------:R1:W-:Y:S01]  /*5e3c0*/  STL.64 [R1+0x16d0], R4 ;  /* 0x0016d00401007387 */ /* 0x0003e20000100a00 */
[----:B0-----:R-:W-:-:S03]  /*5e3d0*/  IMAD.MOV.U32 R6, RZ, RZ, R20 ;  /* 0x000000ffff067224 */ /* 0x001fc600078e0014 */
[----:B-1----:R-:W2:Y:S04]  /*5e3e0*/  LDL.LU R4, [R1+0x200] ;  /* 0x0002000001047983 */ /* 0x002ea80000300800 */
[----:B------:R-:W2:Y:S04]  /*5e3f0*/  LDL.LU R5, [R1+0x204] ;  /* 0x0002040001057983 */ /* 0x000ea80000300800 */
[----:B------:R-:W3:Y:S01]  /*5e400*/  LDL.LU R20, [R1+0x16fc] ;  /* 0x0016fc0001147983 */ /* 0x000ee20000300800 */
[----:B-----5:R-:W-:-:S03]  /*5e410*/  MOV R7, R21 ;  /* 0x0000001500077202 */ /* 0x020fc60000000f00 */
[----:B------:R-:W4:Y:S01]  /*5e420*/  LDL.LU R21, [R1+0x16f8] ;  /* 0x0016f80001157983 */ /* 0x000f220000300800 */
[----:B------:R-:W-:-:S03]  /*5e430*/  MOV R2, R15 ;  /* 0x0000000f00027202 */ /* 0x000fc60000000f00 */
[----:B------:R-:W5:Y:S04]  /*5e440*/  LDL.LU R8, [R1+0x210] ;  /* 0x0002100001087983 */ /* 0x000f680000300800 */
[----:B------:R-:W5:Y:S04]  /*5e450*/  LDL.LU R9, [R1+0x214] ;  /* 0x0002140001097983 */ /* 0x000f680000300800 */
[----:B------:R-:W5:Y:S04]  /*5e460*/  LDL.LU R10, [R1+0x218] ;  /* 0x00021800010a7983 */ /* 0x000f680000300800 */
[----:B------:R-:W5:Y:S04]  /*5e470*/  LDL.LU R11, [R1+0x21c] ;  /* 0x00021c00010b7983 */ /* 0x000f680000300800 */
[----:B------:R-:W2:Y:S04]  /*5e480*/  LDL.LU R12, [R1+0x220] ;  /* 0x00022000010c7983 */ /* 0x000ea80000300800 */
[----:B------:R-:W2:Y:S04]  /*5e490*/  LDL.LU R13, [R1+0x224] ;  /* 0x00022400010d7983 */ /* 0x000ea80000300800 */
[----:B------:R-:W-:Y:S01]  /*5e4a0*/  STL [R1+0x13a8], R2 ;  /* 0x0013a80201007387 */ /* 0x000fe20000100800 */
[----:B---3--:R-:W-:Y:S01]  /*5e4b0*/  MOV R15, R20 ;  /* 0x00000014000f7202 */ /* 0x008fe20000000f00 */
[----:B----4-:R-:W-:-:S02]  /*5e4c0*/  IMAD.MOV.U32 R14, RZ, RZ, R21 ;  /* 0x000000ffff0e7224 */ /* 0x010fc400078e0015 */
[----:B------:R-:W0:Y:S04]  /*5e4d0*/  LDSM.16.M88.4 R20, [R3+UR7+0x64080] ;  /* 0x064080070314783b */ /* 0x000e280008000200 */
        /* <DEDUP_REMOVED lines=18> */
[----:B------:R-:W-:Y:S01]  /*5e600*/  IMAD.MOV.U32 R25, RZ, RZ, R29 ;  /* 0x000000ffff197224 */ /* 0x000fe200078e001d */
[----:B------:R-:W-:Y:S01]  /*5e610*/  MOV R26, R28 ;  /* 0x0000001c001a7202 */ /* 0x000fe20000000f00 */
[----:B------:R-:W-:Y:S01]  /*5e620*/  IMAD.MOV.U32 R27, RZ, RZ, R0 ;  /* 0x000000ffff1b7224 */ /* 0x000fe200078e0000 */
[----:B----4-:R-:W-:Y:S04]  /*5e630*/  STL.64 [R1+0x16a8], R22 ;  /* 0x0016a81601007387 */ /* 0x010fe80000100a00 */
[----:B---3--:R0:W-:Y:S04]  /*5e640*/  STL.64 [R1+0x16a0], R20 ;  /* 0x0016a01401007387 */ /* 0x0081e80000100a00 */
[----:B0-----:R-:W3:Y:S04]  /*5e650*/  LDL.LU R20, [R1+0x1f0] ;  /* 0x0001f00001147983 */ /* 0x001ee80000300800 */
[----:B------:R-:W3:Y:S04]  /*5e660*/  LDL.LU R21, [R1+0x1f4] ;  /* 0x0001f40001157983 */ /* 0x000ee80000300800 */
[----:B------:R-:W4:Y:S04]  /*5e670*/  LDL.LU R22, [R1+0x1f8] ;  /* 0x0001f80001167983 */ /* 0x000f280000300800 */
[----:B------:R-:W4:Y:S01]  /*5e680*/  LDL.LU R23, [R1+0x1fc] ;  /* 0x0001fc0001177983 */ /* 0x000f220000300800 */
[C---:B--2---:R-:W-:Y:S03]  /*5e690*/  HMMA.16816.F32 R12, R24.reuse, R16, R12 ;  /* 0x00000010180c723c */ /* 0x044fe6000000180c */
[----:B----4-:R-:W-:Y:S04]  /*5e6a0*/  STL.64 [R1+0x16c8], R22 ;  /* 0x0016c81601007387 */ /* 0x010fe80000100a00 */
[----:B---3--:R0:W-:Y:S04]  /*5e6b0*/  STL.64 [R1+0x16c0], R20 ;  /* 0x0016c01401007387 */ /* 0x0081e80000100a00 */
[----:B0-----:R-:W2:Y:S04]  /*5e6c0*/  LDL.LU R20, [R1+0x150] ;  /* 0x0001500001147983 */ /* 0x001ea80000300800 */
[----:B------:R-:W2:Y:S04]  /*5e6d0*/  LDL.LU R21, [R1+0x154] ;  /* 0x0001540001157983 */ /* 0x000ea80000300800 */
[----:B------:R-:W2:Y:S04]  /*5e6e0*/  LDL.LU R22, [R1+0x158] ;  /* 0x0001580001167983 */ /* 0x000ea80000300800 */
[----:B------:R-:W2:Y:S04]  /*5e6f0*/  LDL.LU R23, [R1+0x15c] ;  /* 0x00015c0001177983 */ /* 0x000ea80000300800 */
[----:B------:R0:W-:Y:S04]  /*5e700*/  STL.64 [R1+0x420], R12 ;  /* 0x0004200c01007387 */ /* 0x0001e80000100a00 */
[----:B------:R-:W-:Y:S04]  /*5e710*/  STL.64 [R1+0x428], R14 ;  /* 0x0004280e01007387 */ /* 0x000fe80000100a00 */
[----:B0-----:R-:W5:Y:S02]  /*5e720*/  LDL.LU.64 R12, [R1+0x16f0] ;  /* 0x0016f000010c7983 */ /* 0x001f640000300a00 */
[----:B-----5:R-:W-:-:S15]  /*5e730*/  HMMA.16816.F32 R8, R24, R12, R8 ;  /* 0x0000000c1808723c */ /* 0x020fde0000001808 */
[----:B------:R-:W-:-:S04]  /*5e740*/  NOP ;  /* 0x0000000000007918 */ /* 0x000fc80000000000 */
[----:B------:R-:W-:Y:S04]  /*5e750*/  STL.64 [R1+0x410], R8 ;  /* 0x0004100801007387 */ /* 0x000fe80000100a00 */
[----:B------:R0:W-:Y:S04]  /*5e760*/  STL.64 [R1+0x418], R10 ;  /* 0x0004180a01007387 */ /* 0x0001e80000100a00 */
[----:B0-----:R-:W3:Y:S04]  /*5e770*/  LDL.LU.64 R10, [R1+0x16e8] ;  /* 0x0016e800010a7983 */ /* 0x001ee80000300a00 */
[----:B------:R-:W4:Y:S02]  /*5e780*/  LDL.LU.64 R8, [R1+0x16e0] ;  /* 0x0016e00001087983 */ /* 0x000f240000300a00 */
[----:B----4-:R-:W-:-:S15]  /*5e790*/  HMMA.16816.F32 R4, R24, R8, R4 ;  /* 0x000000081804723c */ /* 0x010fde0000001804 */
[----:B------:R-:W-:-:S04]  /*5e7a0*/  NOP ;  /* 0x0000000000007918 */ /* 0x000fc80000000000 */
[----:B------:R-:W-:Y:S04]  /*5e7b0*/  STL.64 [R1+0x400], R4 ;  /* 0x0004000401007387 */ /* 0x000fe80000100a00 */
[----:B------:R0:W-:Y:S04]  /*5e7c0*/  STL.64 [R1+0x408], R6 ;  /* 0x0004080601007387 */ /* 0x0001e80000100a00 */
[----:B0-----:R-:W4:Y:S04]  /*5e7d0*/  LDL.LU.64 R6, [R1+0x16d8] ;  /* 0x0016d80001067983 */ /* 0x001f280000300a00 */
[----:B------:R-:W2:Y:S02]  /*5e7e0*/  LDL.LU.64 R4, [R1+0x16d0] ;  /* 0x0016d00001047983 */ /* 0x000ea40000300a00 */
[----:B--2---:R-:W-:Y:S02]  /*5e7f0*/  HMMA.16816.F32 R24, R24, R4, R20 ;  /* 0x000000041818723c */ /* 0x004fe40000001814 */
[----:B------:R-:W2:Y:S04]  /*5e800*/  LDL.LU.64 R22, [R1+0x16c8] ;  /* 0x0016c80001167983 */ /* 0x000ea80000300a00 */
[----:B------:R-:W2:-:S13]  /*5e810*/  LDL.LU.64 R20, [R1+0x16c0] ;  /* 0x0016c00001147983 */ /* 0x000e9a0000300a00 */
        /* <DEDUP_REMOVED lines=22> */
[----:B0-----:R-:W5:Y:S04]  /*5e980*/  LDL.LU R12, [R1+0x1c0] ;  /* 0x0001c000010c7983 */ /* 0x001f680000300800 */
[----:B------:R-:W5:Y:S04]  /*5e990*/  LDL.LU R13, [R1+0x1c4] ;  /* 0x0001c400010d7983 */ /* 0x000f680000300800 */
[----:B------:R-:W5:Y:S04]  /*5e9a0*/  LDL.LU R14, [R1+0x1c8] ;  /* 0x0001c800010e7983 */ /* 0x000f680000300800 */
[----:B------:R-:W5:Y:S01]  /*5e9b0*/  LDL.LU R15, [R1+0x1cc] ;  /* 0x0001cc00010f7983 */ /* 0x000f620000300800 */
        /* <DEDUP_REMOVED lines=11> */
[----:B------:R-:W3:Y:S01]  /*5ea70*/  LDL.LU R11, [R1+0x1bc] ;  /* 0x0001bc00010b7983 */ /* 0x000ee20000300800 */
[----:B--2---:R-:W-:Y:S03]  /*5ea80*/  HMMA.16816.F32 R20, R24, R4, R20 ;  /* 0x000000041814723c */ /* 0x004fe60000001814 */
[----:B------:R-:W0:-:S15]  /*5ea90*/  LDSM.16.M88.4 R24, [R3+UR7+0x66080] ;  /* 0x066080070318783b */ /* 0x000e1e0008000200 */
[----:B------:R-:W-:Y:S01]  /*5eaa0*/  NOP ;  /* 0x0000000000007918 */ /* 0x000fe20000000000 */
[----:B------:R0:W-:Y:S04]  /*5eab0*/  STL.64 [R1+0x3b0], R20 ;  /* 0x0003b01401007387 */ /* 0x0001e80000100a00 */
[----:B------:R1:W-:Y:S01]  /*5eac0*/  STL.64 [R1+0x3b8], R22 ;  /* 0x0003b81601007387 */ /* 0x0003e20000100a00 */
[----:B0-----:R-:W-:Y:S01]  /*5ead0*/  IMAD.MOV.U32 R21, RZ, RZ, R26 ;  /* 0x000000ffff157224 */ /* 0x001fe200078e001a */
[----:B------:R-:W-:Y:S01]  /*5eae0*/  MOV R20, R27 ;  /* 0x0000001b00147202 */ /* 0x000fe20000000f00 */
[----:B-1----:R-:W-:Y:S01]  /*5eaf0*/  IMAD.MOV.U32 R23, RZ, RZ, R24 ;  /* 0x000000ffff177224 */ /* 0x002fe200078e0018 */
[----:B------:R-:W-:Y:S01]  /*5eb00*/  MOV R22, R25 ;  /* 0x0000001900167202 */ /* 0x000fe20000000f00 */
[----:B------:R-:W5:Y:S04]  /*5eb10*/  LDL.LU.64 R26, [R1+0x1678] ;  /* 0x00167800011a7983 */ /* 0x000f680000300a00 */
[----:B------:R-:W5:Y:S04]  /*5eb20*/  LDL.LU.64 R24, [R1+0x1670] ;  /* 0x0016700001187983 */ /* 0x000f680000300a00 */
[----:B------:R-:W-:Y:S04]  /*5eb30*/  STL.64 [R1+0x1650], R22 ;  /* 0x0016501601007387 */ /* 0x000fe80000100a00 */
[----:B------:R0:W-:Y:S04]  /*5eb40*/  STL.64 [R1+0x1648], R20 ;  /* 0x0016481401007387 */ /* 0x0001e80000100a00 */
[----:B0-----:R-:W2:Y:S04]  /*5eb50*/  LDL.LU R20, [R1+0x2a0] ;  /* 0x0002a00001147983 */ /* 0x001ea80000300800 */
[----:B------:R-:W2:Y:S04]  /*5eb60*/  LDL.LU R21, [R1+0x2a4] ;  /* 0x0002a40001157983 */ /* 0x000ea80000300800 */
[----:B------:R-:W2:Y:S04]  /*5eb70*/  LDL.LU R22, [R1+0x2a8] ;  /* 0x0002a80001167983 */ /* 0x000ea80000300800 */
[----:B------:R-:W2:Y:S01]  /*5eb80*/  LDL.LU R23, [R1+0x2ac] ;  /* 0x0002ac0001177983 */ /* 0x000ea20000300800 */
[----:B-----5:R-:W-:-:S15]  /*5eb90*/  HMMA.16816.F32 R12, R24, R16, R12 ;  /* 0x00000010180c723c */ /* 0x020fde000000180c */
        /* <DEDUP_REMOVED lines=8> */
[----:B0-----:R-:W3:Y:S04]  /*5ec20*/  LDL.LU.64 R10, [R1+0x1660] ;  /* 0x00166000010a7983 */ /* 0x001ee80000300a00 */
[----:B------:R-:W5:Y:S04]  /*5ec30*/  LDL.LU.64 R8, [R1+0x1658] ;  /* 0x0016580001087983 */ /* 0x000f680000300a00 */
[----:B------:R0:W-:Y:S04]  /*5ec40*/  STL.64 [R1+0x1630], R12 ;  /* 0x0016300c01007387 */ /* 0x0001e80000100a00 */
[----:B0-----:R-:W5:Y:S04]  /*5ec50*/  LDL.LU R12, [R1+0x2b0] ;  /* 0x0002b000010c7983 */ /* 0x001f680000300800 */
[----:B------:R-:W5:Y:S04]  /*5ec60*/  LDL.LU R13, [R1+0x2b4] ;  /* 0x0002b400010d7983 */ /* 0x000f680000300800 */
[----:B------:R-:W5:Y:S04]  /*5ec70*/  LDL.LU R14, [R1+0x2b8] ;  /* 0x0002b800010e7983 */ /* 0x000f680000300800 */
[----:B------:R-:W5:Y:S02]  /*5ec80*/  LDL.LU R15, [R1+0x2bc] ;  /* 0x0002bc00010f7983 */ /* 0x000f640000300800 */
[C---:B-----5:R-:W-:Y:S08]  /*5ec90*/  HMMA.16816.F32 R12, R24.reuse, R8, R12 ;  /* 0x00000008180c723c */ /* 0x060ff0000000180c */
[----:B--2---:R-:W-:Y:S11]  /*5eca0*/  HMMA.16816.F32 R24, R24, R4, R20 ;  /* 0x000000041818723c */ /* 0x004ff60000001814 */
[----:B------:R0:W-:Y:S04]  /*5ecb0*/  STL.64 [R1+0x70], R12 ;  /* 0x0000700c01007387 */ /* 0x0001e80000100a00 */
[----:B------:R1:W-:Y:S04]  /*5ecc0*/  STL.64 [R1+0x78], R14 ;  /* 0x0000780e01007387 */ /* 0x0003e80000100a00 */
[----:B0-----:R-:W2:Y:S04]  /*5ecd0*/  LDL.LU R12, [R1+0x2d0] ;  /* 0x0002d000010c7983 */ /* 0x001ea80000300800 */
[----:B------:R-:W2:Y:S04]  /*5ece0*/  LDL.LU R13, [R1+0x2d4] ;  /* 0x0002d400010d7983 */ /* 0x000ea80000300800 */
[----:B-1----:R-:W2:Y:S04]  /*5ecf0*/  LDL.LU R14, [R1+0x2d8] ;  /* 0x0002d800010e7983 */ /* 0x002ea80000300800 */
[----:B------:R-:W2:Y:S04]  /*5ed00*/  LDL.LU R15, [R1+0x2dc] ;  /* 0x0002dc00010f7983 */ /* 0x000ea80000300800 */
[----:B---3--:R-:W-:Y:S04]  /*5ed10*/  STL.64 [R1+0x1628], R10 ;  /* 0x0016280a01007387 */ /* 0x008fe80000100a00 */
[----:B------:R0:W-:Y:S04]  /*5ed20*/  STL.64 [R1+0x1620], R8 ;  /* 0x0016200801007387 */ /* 0x0001e80000100a00 */
[----:B0-----:R-:W3:Y:S04]  /*5ed30*/  LDL.LU R8, [R1+0x2e0] ;  /* 0x0002e00001087983 */ /* 0x001ee80000300800 */
[----:B------:R-:W3:Y:S04]  /*5ed40*/  LDL.LU R9, [R1+0x2e4] ;  /* 0x0002e40001097983 */ /* 0x000ee80000300800 */
[----:B------:R-:W3:Y:S04]  /*5ed50*/  LDL.LU R10, [R1+0x2e8] ;  /* 0x0002e800010a7983 */ /* 0x000ee80000300800 */
[----:B------:R-:W3:Y:S04]  /*5ed60*/  LDL.LU R11, [R1+0x2ec] ;  /* 0x0002ec00010b7983 */ /* 0x000ee80000300800 */
[----:B------:R-:W5:Y:S04]  /*5ed70*/  LDL.LU.64 R22, [R1+0x1650] ;  /* 0x0016500001167983 */ /* 0x000f680000300a00 */
[----:B------:R-:W2:Y:S04]  /*5ed80*/  LDL.LU.64 R20, [R1+0x1648] ;  /* 0x0016480001147983 */ /* 0x000ea80000300a00 */
[----:B----4-:R-:W-:Y:S04]  /*5ed90*/  STL.64 [R1+0x1618], R6 ;  /* 0x0016180601007387 */ /* 0x010fe80000100a00 */
[----:B------:R0:W-:Y:S04]  /*5eda0*/  STL.64 [R1+0x1610], R4 ;  /* 0x0016100401007387 */ /* 0x0001e80000100a00 */
[----:B------:R5:W-:Y:S04]  /*5edb0*/  STL.64 [R1+0x60], R24 ;  /* 0x0000601801007387 */ /* 0x000be80000100a00 */
[----:B------:R2:W-:Y:S04]  /*5edc0*/  STL.64 [R1+0x68], R26 ;  /* 0x0000681a01007387 */ /* 0x0005e80000100a00 */
[----:B0-----:R-:W4:Y:S04]  /*5edd0*/  LDL.LU R4, [R1+0x300] ;  /* 0x0003000001047983 */ /* 0x001f280000300800 */
[----:B------:R-:W4:Y:S04]  /*5ede0*/  LDL.LU R5, [R1+0x304] ;  /* 0x0003040001057983 */ /* 0x000f280000300800 */
[----:B------:R-:W4:Y:S04]  /*5edf0*/  LDL.LU R6, [R1+0x308] ;  /* 0x0003080001067983 */ /* 0x000f280000300800 */
[----:B------:R-:W4:Y:S01]  /*5ee00*/  LDL.LU R7, [R1+0x30c] ;  /* 0x00030c0001077983 */ /* 0x000f220000300800 */
[----:B-----5:R-:W-:Y:S01]  /*5ee10*/  IMAD.MOV.U32 R24, RZ, RZ, R23 ;  /* 0x000000ffff187224 */ /* 0x020fe200078e0017 */
[----:B------:R-:W-:Y:S01]  /*5ee20*/  MOV R25, R22 ;  /* 0x0000001600197202 */ /* 0x000fe20000000f00 */
[----:B--2---:R-:W-:Y:S01]  /*5ee30*/  IMAD.MOV.U32 R26, RZ, RZ, R21 ;  /* 0x000000ffff1a7224 */ /* 0x004fe200078e0015 */
[----:B------:R-:W-:-:S02]  /*5ee40*/  MOV R27, R20 ;  /* 0x00000014001b7202 */ /* 0x000fc40000000f00 */
[----:B------:R-:W0:Y:S04]  /*5ee50*/  LDSM.16.M88.4 R20, [R3+UR7+0x67080] ;  /* 0x067080070314783b */ /* 0x000e280008000200 */
[----:B------:R1:W-:Y:S04]  /*5ee60*/  STL.64 [R1+0x15c8], R26 ;  /* 0x0015c81a01007387 */ /* 0x0003e80000100a00 */
[----:B------:R2:W-:Y:S01]  /*5ee70*/  STL.64 [R1+0x15c0], R24 ;  /* 0x0015c01801007387 */ /* 0x0005e20000100a00 */
[----:B-1----:R-:W-:Y:S01]  /*5ee80*/  IMAD.MOV.U32 R26, RZ, RZ, R2 ;  /* 0x000000ffff1a7224 */ /* 0x002fe200078e0002 */
[----:B------:R-:W-:Y:S01]  /*5ee90*/  MOV R27, R0 ;  /* 0x00000000001b7202 */ /* 0x000fe20000000f00 */
[----:B--2---:R-:W-:Y:S01]  /*5eea0*/  IMAD.MOV.U32 R24, RZ, RZ, R19 ;  /* 0x000000ffff187224 */ /* 0x004fe200078e0013 */
[----:B------:R-:W-:-:S03]  /*5eeb0*/  MOV R25, R18 ;  /* 0x0000001200197202 */ /* 0x000fc60000000f00 */
        /* <DEDUP_REMOVED lines=8> */
[----:B0-----:R-:W5:Y:S04]  /*5ef40*/  LDL.LU.64 R22, [R1+0x1640] ;  /* 0x0016400001167983 */ /* 0x001f680000300a00 */
[----:B------:R-:W5:Y:S02]  /*5ef50*/  LDL.LU.64 R20, [R1+0x1638] ;  /* 0x0016380001147983 */ /* 0x000f640000300a00 */
        /* <DEDUP_REMOVED lines=24> */
[----:B------:R-:W3:Y:S04]  /*5f0e0*/  LDL.LU.64 R26, [R1+0x1608] ;  /* 0x00160800011a7983 */ /* 0x000ee80000300a00 */
[----:B------:R-:W3:Y:S04]  /*5f0f0*/  LDL.LU.64 R24, [R1+0x1600] ;  /* 0x0016000001187983 */ /* 0x000ee80000300a00 */
[----:B----4-:R-:W-:Y:S04]  /*5f100*/  STL.64 [R1+0x15e8], R6 ;  /* 0x0015e80601007387 */ /* 0x010fe80000100a00 */
[----:B------:R-:W-:Y:S04]  /*5f110*/  STL.64 [R1+0x15e0], R4 ;  /* 0x0015e00401007387 */ /* 0x000fe80000100a00 */
[----:B------:R-:W0:Y:S04]  /*5f120*/  LDSM.16.M88.4 R4, [R3+UR7+0x69080] ;  /* 0x069080070304783b */ /* 0x000e280008000200 */
[----:B------:R-:W-:Y:S04]  /*5f130*/  STL.64 [R1+0x2c0], R20 ;  /* 0x0002c01401007387 */ /* 0x000fe80000100a00 */
[----:B------:R-:W-:Y:S04]  /*5f140*/  STL.64 [R1+0x2c8], R22 ;  /* 0x0002c81601007387 */ /* 0x000fe80000100a00 */
[----:B------:R-:W1:Y:S01]  /*5f150*/  LDSM.16.M88.4 R20, [R3+UR7+0x68080] ;  /* 0x068080070314783b */ /* 0x000e620008000200 */
[----:B0-----:R-:W-:Y:S01]  /*5f160*/  IMAD.MOV.U32 R0, RZ, RZ, R4 ;  /* 0x000000ffff007224 */ /* 0x001fe200078e0004 */
[----:B------:R-:W-:Y:S01]  /*5f170*/  MOV R28, R5 ;  /* 0x00000005001c7202 */ /* 0x000fe20000000f00 */
[----:B------:R-:W-:Y:S01]  /*5f180*/  IMAD.MOV.U32 R29, RZ, RZ, R6 ;  /* 0x000000ffff1d7224 */ /* 0x000fe200078e0006 */
[----:B------:R-:W-:Y:S01]  /*5f190*/  MOV R19, R7 ;  /* 0x0000000700137202 */ /* 0x000fe20000000f00 */
[----:B-1----:R-:W-:Y:S01]  /*5f1a0*/  IMAD.MOV.U32 R18, RZ, RZ, R20 ;  /* 0x000000ffff127224 */ /* 0x002fe200078e0014 */
[----:B------:R-:W-:Y:S01]  /*5f1b0*/  MOV R15, R21 ;  /* 0x00000015000f7202 */ /* 0x000fe20000000f00 */
[----:B------:R-:W-:Y:S01]  /*5f1c0*/  IMAD.MOV.U32 R14, RZ, RZ, R22 ;  /* 0x000000ffff0e7224 */ /* 0x000fe200078e0016 */
[----:B------:R-:W-:-:S02]  /*5f1d0*/  MOV R2, R23 ;  /* 0x0000001700027202 */ /* 0x000fc40000000f00 */
[----:B------:R-:W0:Y:S04]  /*5f1e0*/  LDSM.16.M88.4 R20, [R3+UR7+0x6a080] ;  /* 0x06a080070314783b */ /* 0x000e280008000200 */
[----:B------:R-:W-:Y:S04]  /*5f1f0*/  STL.64 [R1+0x15d8], R18 ;  /* 0x0015d81201007387 */ /* 0x000fe80000100a00 */
[----:B------:R1:W-:Y:S01]  /*5f200*/  STL.64 [R1+0x15d0], R16 ;  /* 0x0015d01001007387 */ /* 0x0003e20000100a00 */
[----:B---3--:R-:W-:-:S15]  /*5f210*/  HMMA.16816.F32 R4, R24, R16, R8 ;  /* 0x000000101804723c */ /* 0x008fde0000001808 */
[----:B------:R-:W-:-:S04]  /*5f220*/  NOP ;  /* 0x0000000000007918 */ /* 0x000fc80000000000 */
[----:B------:R2:W-:Y:S04]  /*5f230*/  STL.64 [R1+0x330], R4 ;  /* 0x0003300401007387 */ /* 0x0005e80000100a00 */
[----:B------:R3:W-:Y:S04]  /*5f240*/  STL.64 [R1+0x338], R6 ;  /* 0x0003380601007387 */ /* 0x0007e80000100a00 */
[----:B-1----:R-:W4:Y:S04]  /*5f250*/  LDL.LU R16, [R1+0x590] ;  /* 0x0005900001107983 */ /* 0x002f280000300800 */
[----:B------:R-:W4:Y:S04]  /*5f260*/  LDL.LU R17, [R1+0x594] ;  /* 0x0005940001117983 */ /* 0x000f280000300800 */
[----:B------:R-:W4:Y:S04]  /*5f270*/  LDL.LU R18, [R1+0x598] ;  /* 0x0005980001127983 */ /* 0x000f280000300800 */
[----:B------:R-:W4:Y:S04]  /*5f280*/  LDL.LU R19, [R1+0x59c] ;  /* 0x00059c0001137983 */ /* 0x000f280000300800 */
[----:B--2---:R-:W2:Y:S04]  /*5f290*/  LDL.LU R4, [R1+0x5c0] ;  /* 0x0005c00001047983 */ /* 0x004ea80000300800 */
[----:B------:R-:W2:Y:S04]  /*5f2a0*/  LDL.LU R5, [R1+0x5c4] ;  /* 0x0005c40001057983 */ /* 0x000ea80000300800 */
[----:B---3--:R-:W2:Y:S04]  /*5f2b0*/  LDL.LU R6, [R1+0x5c8] ;  /* 0x0005c80001067983 */ /* 0x008ea80000300800 */
[----:B------:R-:W2:Y:S04]  /*5f2c0*/  LDL.LU R7, [R1+0x5cc] ;  /* 0x0005cc0001077983 */ /* 0x000ea80000300800 */
[----:B------:R-:W3:Y:S04]  /*5f2d0*/  LDL.LU R8, [R1+0x5d0] ;  /* 0x0005d00001087983 */ /* 0x000ee80000300800 */
[----:B------:R-:W3:Y:S04]  /*5f2e0*/  LDL.LU R9, [R1+0x5d4] ;  /* 0x0005d40001097983 */ /* 0x000ee80000300800 */
[----:B------:R-:W3:Y:S04]  /*5f2f0*/  LDL.LU R10, [R1+0x5d8] ;  /* 0x0005d800010a7983 */ /* 0x000ee80000300800 */
[----:B------:R-:W3:Y:S04]  /*5f300*/  LDL.LU R11, [R1+0x5dc] ;  /* 0x0005dc00010b7983 */ /* 0x000ee80000300800 */
[----:B0-----:R-:W-:Y:S04]  /*5f310*/  STL.64 [R1+0x14b8], R22 ;  /* 0x0014b81601007387 */ /* 0x001fe80000100a00 */
        /* <DEDUP_REMOVED lines=33> */
[----:B------:R-:W5:Y:S02]  /*5f530*/  LDL.LU.64 R8, [R1+0x15f0] ;  /* 0x0015f00001087983 */ /* 0x000f640000300a00 */
[----:B-----5:R-:W-:-:S15]  /*5f540*/  HMMA.16816.F32 R4, R24, R8, R4 ;  /* 0x000000081804723c */ /* 0x020fde0000001804 */
[----:B------:R-:W-:-:S04]  /*5f550*/  NOP ;  /* 0x0000000000007918 */ /* 0x000fc80000000000 */
[----:B------:R-:W-:Y:S04]  /*5f560*/  STL.64 [R1+0x310], R4 ;  /* 0x0003100401007387 */ /* 0x000fe80000100a00 */
[----:B------:R0:W-:Y:S04]  /*5f570*/  STL.64 [R1+0x318], R6 ;  /* 0x0003180601007387 */ /* 0x0001e80000100a00 */
[----:B0-----:R-:W5:Y:S04]  /*5f580*/  LDL.LU.64 R6, [R1+0x15e8] ;  /* 0x0015e80001067983 */ /* 0x001f680000300a00 */
[----:B------:R-:W4:Y:S02]  /*5f590*/  LDL.LU.64 R4, [R1+0x15e0] ;  /* 0x0015e00001047983 */ /* 0x000f240000300a00 */
[----:B----4-:R-:W-:Y:S02]  /*5f5a0*/  HMMA.16816.F32 R24, R24, R4, R16 ;  /* 0x000000041818723c */ /* 0x010fe40000001810 */
[----:B------:R-:W4:Y:S04]  /*5f5b0*/  LDL.LU.64 R18, [R1+0x15d8] ;  /* 0x0015d80001127983 */ /* 0x000f280000300a00 */
        /* <DEDUP_REMOVED lines=30> */
[----:B------:R-:W2:Y:S04]  /*5f7a0*/  LDL.LU.64 R22, [R1+0x1588] ;  /* 0x0015880001167983 */ /* 0x000ea80000300a00 */
[----:B------:R-:W2:Y:S04]  /*5f7b0*/  LDL.LU.64 R20, [R1+0x1580] ;  /* 0x0015800001147983 */ /* 0x000ea80000300a00 */
[----:B-----5:R-:W-:Y:S04]  /*5f7c0*/  STL.64 [R1+0x1560], R6 ;  /* 0x0015600601007387 */ /* 0x020fe80000100a00 */
[----:B------:R0:W-:Y:S04]  /*5f7d0*/  STL.64 [R1+0x1558], R4 ;  /* 0x0015580401007387 */ /* 0x0001e80000100a00 */
[----:B------:R-:W-:Y:S04]  /*5f7e0*/  STL.64 [R1+0x370], R24 ;  /* 0x0003701801007387 */ /* 0x000fe80000100a00 */
[----:B------:R-:W-:Y:S04]  /*5f7f0*/  STL.64 [R1+0x378], R26 ;  /* 0x0003781a01007387 */ /* 0x000fe80000100a00 */
[----:B------:R-:W1:Y:S04]  /*5f800*/  LDSM.16.M88.4 R24, [R3+UR7+0x6b080] ;  /* 0x06b080070318783b */ /* 0x000e680008000200 */
[----:B0-----:R-:W5:Y:S04]  /*5f810*/  LDL.LU R4, [R1+0x540] ;  /* 0x0005400001047983 */ /* 0x001f680000300800 */
[----:B------:R-:W5:Y:S04]  /*5f820*/  LDL.LU R5, [R1+0x544] ;  /* 0x0005440001057983 */ /* 0x000f680000300800 */
[----:B------:R-:W5:Y:S04]  /*5f830*/  LDL.LU R6, [R1+0x548] ;  /* 0x0005480001067983 */ /* 0x000f680000300800 */
[----:B------:R-:W5:Y:S04]  /*5f840*/  LDL.LU R7, [R1+0x54c] ;  /* 0x00054c0001077983 */ /* 0x000f680000300800 */
[----:B-1----:R-:W-:Y:S04]  /*5f850*/  STL.64 [R1+0x1478], R26 ;  /* 0x0014781a01007387 */ /* 0x002fe80000100a00 */
[----:B------:R0:W-:Y:S04]  /*5f860*/  STL.64 [R1+0x1470], R24 ;  /* 0x0014701801007387 */ /* 0x0001e80000100a00 */
[----:B0-----:R-:W2:Y:S04]  /*5f870*/  LDL.LU R24, [R1+0x20] ;  /* 0x0000200001187983 */ /* 0x001ea80000300800 */
[----:B------:R-:W2:Y:S04]  /*5f880*/  LDL.LU R25, [R1+0x24] ;  /* 0x0000240001197983 */ /* 0x000ea80000300800 */
[----:B------:R-:W2:Y:S04]  /*5f890*/  LDL.LU R26, [R1+0x28] ;  /* 0x00002800011a7983 */ /* 0x000ea80000300800 */
[----:B------:R-:W2:Y:S02]  /*5f8a0*/  LDL.LU R27, [R1+0x2c] ;  /* 0x00002c00011b7983 */ /* 0x000ea40000300800 */
[C---:B--2---:R-:W-:Y:S08]  /*5f8b0*/  HMMA.16816.F32 R20, R24.reuse, R16, R20 ;  /* 0x000000101814723c */ /* 0x044ff00000001814 */
[----:B---3--:R-:W-:Y:S11]  /*5f8c0*/  HMMA.16816.F32 R8, R24, R12, R8 ;  /* 0x0000000c1808723c */ /* 0x008ff60000001808 */
[----:B------:R0:W-:Y:S04]  /*5f8d0*/  STL.64 [R1+0x360], R20 ;  /* 0x0003601401007387 */ /* 0x0001e80000100a00 */
[----:B------:R1:W-:Y:S01]  /*5f8e0*/  STL.64 [R1+0x368], R22 ;  /* 0x0003681601007387 */ /* 0x0003e20000100a00 */
[----:B0-----:R-:W-:-:S02]  /*5f8f0*/  IMAD.MOV.U32 R20, RZ, RZ, R0 ;  /* 0x000000ffff147224 */ /* 0x001fc400078e0000 */
[----:B-1----:R-:W-:Y:S01]  /*5f900*/  IMAD.MOV.U32 R22, RZ, RZ, R29 ;  /* 0x000000ffff167224 */ /* 0x002fe200078e001d */
[----:B----4-:R-:W-:Y:S02]  /*5f910*/  MOV R23, R19 ;  /* 0x0000001300177202 */ /* 0x010fe40000000f00 */
[----:B------:R-:W-:Y:S01]  /*5f920*/  MOV R21, R28 ;  /* 0x0000001c00157202 */ /* 0x000fe20000000f00 */
[----:B------:R-:W2:Y:S04]  /*5f930*/  LDL.LU R0, [R1+0x157c] ;  /* 0x00157c0001007983 */ /* 0x000ea80000300800 */
[----:B------:R-:W3:Y:S04]  /*5f940*/  LDL.LU R28, [R1+0x1578] ;  /* 0x00157800011c7983 */ /* 0x000ee80000300800 */
        /* <DEDUP_REMOVED lines=8> */
[----:B0-----:R-:W2:Y:S04]  /*5f9d0*/  LDL.LU.64 R10, [R1+0x1570] ;  /* 0x00157000010a7983 */ /* 0x001ea80000300a00 */
[----:B------:R-:W5:Y:S04]  /*5f9e0*/  LDL.LU.64 R8, [R1+0x1568] ;  /* 0x0015680001087983 */ /* 0x000f680000300a00 */
[----:B------:R-:W-:Y:S01]  /*5f9f0*/  STL.64 [R1+0x1540], R12 ;  /* 0x0015400c01007387 */ /* 0x000fe20000100a00 */
[----:B-----5:R-:W-:-:S15]  /*5fa00*/  HMMA.16816.F32 R4, R24, R8, R4 ;  /* 0x000000081804723c */ /* 0x020fde0000001804 */
[----:B------:R-:W-:-:S04]  /*5fa10*/  NOP ;  /* 0x0000000000007918 */ /* 0x000fc80000000000 */
[----:B------:R-:W-:Y:S04]  /*5fa20*/  STL.64 [R1+0x340], R4 ;  /* 0x0003400401007387 */ /* 0x000fe80000100a00 */
[----:B------:R0:W-:Y:S04]  /*5fa30*/  STL.64 [R1+0x348], R6 ;  /* 0x0003480601007387 */ /* 0x0001e80000100a00 */
[----:B0-----:R-:W5:Y:S04]  /*5fa40*/  LDL.LU.64 R6, [R1+0x1560] ;  /* 0x0015600001067983 */ /* 0x001f680000300a00 */
[----:B------:R-:W4:Y:S04]  /*5fa50*/  LDL.LU.64 R4, [R1+0x1558] ;  /* 0x0015580001047983 */ /* 0x000f280000300a00 */
[----:B--2---:R-:W-:Y:S04]  /*5fa60*/  STL.64 [R1+0x1538], R10 ;  /* 0x0015380a01007387 */ /* 0x004fe80000100a00 */
[----:B------:R4:W-:Y:S04]  /*5fa70*/  STL.64 [R1+0x1530], R8 ;  /* 0x0015300801007387 */ /* 0x0009e80000100a00 */
[----:B-----5:R-:W-:Y:S01]  /*5fa80*/  STL.64 [R1+0x1528], R6 ;  /* 0x0015280601007387 */ /* 0x020fe20000100a00 */
[----:B----4-:R-:W-:Y:S03]  /*5fa90*/  HMMA.16816.F32 R8, R24, R4, R20 ;  /* 0x000000041808723c */ /* 0x010fe60000001814 */
[----:B------:R-:W-:Y:S04]  /*5faa0*/  STL.64 [R1+0x1520], R4 ;  /* 0x0015200401007387 */ /* 0x000fe80000100a00 */
[----:B------:R-:W0:-:S12]  /*5fab0*/  LDSM.16.M88.4 R4, [R3+UR7+0x6c080] ;  /* 0x06c080070304783b */ /* 0x000e180008000200 */
[----:B------:R-:W-:Y:S04]  /*5fac0*/  STL.64 [R1+0x300], R8 ;  /* 0x0003000801007387 */ /* 0x000fe80000100a00 */
[----:B------:R-:W-:Y:S04]  /*5fad0*/  STL.64 [R1+0x308], R10 ;  /* 0x0003080a01007387 */ /* 0x000fe80000100a00 */
[----:B------:R-:W2:Y:S04]  /*5fae0*/  LDL.LU R24, [R1+0x100] ;  /* 0x0001000001187983 */ /* 0x000ea80000300800 */
[----:B0-----:R-:W-:Y:S04]  /*5faf0*/  STL.64 [R1+0x50], R4 ;  /* 0x0000500401007387 */ /* 0x001fe80000100a00 */
[----:B------:R-:W-:Y:S04]  /*5fb00*/  STL.64 [R1+0x58], R6 ;  /* 0x0000580601007387 */ /* 0x000fe80000100a00 */
[----:B------:R-:W2:Y:S04]  /*5fb10*/  LDL.LU R25, [R1+0x104] ;  /* 0x0001040001197983 */ /* 0x000ea80000300800 */
[----:B------:R-:W4:Y:S01]  /*5fb20*/  LDL.LU R26, [R1+0x108] ;  /* 0x00010800011a7983 */ /* 0x000f220000300800 */
[----:B---3--:R-:W-:-:S03]  /*5fb30*/  IMAD.MOV.U32 R27, RZ, RZ, R28 ;  /* 0x000000ffff1b7224 */ /* 0x008fc600078e001c */
[----:B------:R-:W3:Y:S04]  /*5fb40*/  LDL.LU R28, [R1+0x1554] ;  /* 0x00155400011c7983 */ /* 0x000ee80000300800 */
        /* <DEDUP_REMOVED lines=11> */
[----:B---3--:R-:W-:-:S03]  /*5fc00*/  MOV R27, R28 ;  /* 0x0000001c001b7202 */ /* 0x008fc60000000f00 */
[----:B------:R-:W3:Y:S04]  /*5fc10*/  LDL.LU R28, [R1+0x1550] ;  /* 0x00155000011c7983 */ /* 0x000ee80000300800 */
[----:B----4-:R-:W-:Y:S04]  /*5fc20*/  STL.64 [R1+0x14a8], R26 ;  /* 0x0014a81a01007387 */ /* 0x010fe80000100a00 */
[----:B--2---:R0:W-:Y:S04]  /*5fc30*/  STL.64 [R1+0x14a0], R24 ;  /* 0x0014a01801007387 */ /* 0x0041e80000100a00 */
        /* <DEDUP_REMOVED lines=9> */
[----:B------:R-:W3:Y:S04]  /*5fcd0*/  LDL.LU R9, [R1+0x524] ;  /* 0x0005240001097983 */ /* 0x000ee80000300800 */
[----:B------:R-:W5:Y:S04]  /*5fce0*/  LDL.LU R10, [R1+0x528] ;  /* 0x00052800010a7983 */ /* 0x000f680000300800 */
[----:B------:R-:W5:Y:S04]  /*5fcf0*/  LDL.LU R11, [R1+0x52c] ;  /* 0x00052c00010b7983 */ /* 0x000f680000300800 */
[----:B------:R-:W5:Y:S01]  /*5fd00*/  LDL.LU R12, [R1+0x530] ;  /* 0x00053000010c7983 */ /* 0x000f620000300800 */
[----:B------:R-:W-:-:S03]  /*5fd10*/  IMAD.MOV.U32 R22, RZ, RZ, R14 ;  /* 0x000000ffff167224 */ /* 0x000fc600078e000e */
[----:B------:R-:W5:Y:S01]  /*5fd20*/  LDL.LU R13, [R1+0x534] ;  /* 0x00053400010d7983 */ /* 0x000f620000300800 */
[----:B------:R-:W-:-:S03]  /*5fd30*/  MOV R21, R15 ;  /* 0x0000000f00157202 */ /* 0x000fc60000000f00 */
[----:B------:R-:W5:Y:S04]  /*5fd40*/  LDL.LU R14, [R1+0x538] ;  /* 0x00053800010e7983 */ /* 0x000f680000300800 */
[----:B------:R-:W5:Y:S04]  /*5fd50*/  LDL.LU R15, [R1+0x53c] ;  /* 0x00053c00010f7983 */ /* 0x000f680000300800 */
[----:B----4-:R-:W-:Y:S04]  /*5fd60*/  STL.64 [R1+0x14c8], R26 ;  /* 0x0014c81a01007387 */ /* 0x010fe80000100a00 */
[----:B--2---:R0:W-:Y:S04]  /*5fd70*/  STL.64 [R1+0x14c0], R24 ;  /* 0x0014c01801007387 */ /* 0x0041e80000100a00 */
[----:B0-----:R-:W2:Y:S04]  /*5fd80*/  LDL.LU R24, [R1+0x490] ;  /* 0x0004900001187983 */ /* 0x001ea80000300800 */
        /* <DEDUP_REMOVED lines=16> */
[----:B------:R-:W3:Y:S01]  /*5fe90*/  LDL.LU R28, [R1+0x1548] ;  /* 0x00154800011c7983 */ /* 0x000ee20000300800 */
[----:B------:R-:W-:Y:S01]  /*5fea0*/  IMAD.MOV.U32 R20, RZ, RZ, R18 ;  /* 0x000000ffff147224 */ /* 0x000fe200078e0012 */
[----:B------:R-:W-:Y:S02]  /*5feb0*/  MOV R23, R2 ;  /* 0x0000000200177202 */ /* 0x000fe40000000f00 */
[----:B----4-:R-:W-:Y:S04]  /*5fec0*/  STL.64 [R1+0x14f8], R26 ;  /* 0x0014f81a01007387 */ /* 0x010fe80000100a00 */
[----:B--2---:R0:W-:Y:S04]  /*5fed0*/  STL.64 [R1+0x14f0], R24 ;  /* 0x0014f01801007387 */ /* 0x0041e80000100a00 */
        /* <DEDUP_REMOVED lines=10> */
[----:B------:R0:W-:Y:S04]  /*5ff80*/  STL.64 [R1+0x2f0], R12 ;  /* 0x0002f00c01007387 */ /* 0x0001e80000100a00 */
[----:B------:R-:W-:Y:S04]  /*5ff90*/  STL.64 [R1+0x2f8], R14 ;  /* 0x0002f80e01007387 */ /* 0x000fe80000100a00 */
[----:B0-----:R-:W4:Y:S02]  /*5ffa0*/  LDL.LU.64 R12, [R1+0x1540] ;  /* 0x00154000010c7983 */ /* 0x001f240000300a00 */
        /* <DEDUP_REMOVED lines=10> */
[----:B0-----:R-:W5:Y:S04]  /*60050*/  LDL.LU.64 R6, [R1+0x1528] ;  /* 0x0015280001067983 */ /* 0x001f680000300a00 */
[----:B------:R-:W2:Y:S01]  /*60060*/  LDL.LU.64 R4, [R1+0x1520] ;  /* 0x0015200001047983 */ /* 0x000ea20000300a00 */
[----:B---3--:R-:W-:-:S07]  /*60070*/  IMAD.MOV.U32 R27, RZ, RZ, R28 ;  /* 0x000000ffff1b7224 */ /* 0x008fce00078e001c */
[----:B--2---:R-:W-:Y:S01]  /*60080*/  HMMA.16816.F32 R20, R20, R4, R24 ;  /* 0x000000041414723c */ /* 0x004fe20000001818 */
[----:B------:R-:W2:Y:S04]  /*60090*/  LDL.LU.64 R26, [R1+0x1518] ;  /* 0x00151800011a7983 */ /* 0x000ea80000300a00 */
[----:B------:R-:W2:-:S14]  /*600a0*/  LDL.LU.64 R24, [R1+0x1510] ;  /* 0x0015100001187983 */ /* 0x000e9c0000300a00 */
        /* <DEDUP_REMOVED lines=26> */
[----:B------:R0:W-:Y:S01]  /*60250*/  STL.64 [R1+0x240], R20 ;  /* 0x0002401401007387 */ /* 0x0001e20000100a00 */
[----:B------:R-:W-:-:S03]  /*60260*/  IMAD.MOV.U32 R28, RZ, RZ, R23 ;  /* 0x000000ffff1c7224 */ /* 0x000fc600078e0017 */
[----:B------:R-:W2:Y:S04]  /*60270*/  LDL.LU.64 R22, [R1+0x14b8] ;  /* 0x0014b80001167983 */ /* 0x000ea80000300a00 */
[----:B0-----:R-:W2:Y:S04]  /*60280*/  LDL.LU.64 R20, [R1+0x14b0] ;  /* 0x0014b00001147983 */ /* 0x001ea80000300a00 */
[----:B------:R-:W-:Y:S04]  /*60290*/  STL [R1+0x120c], R28 ;  /* 0x00120c1c01007387 */ /* 0x000fe80000100800 */
        /* <DEDUP_REMOVED lines=13> */
[----:B----4-:R-:W-:Y:S04]  /*60370*/  STL.64 [R1+0x1458], R10 ;  /* 0x0014580a01007387 */ /* 0x010fe80000100a00 */
[----:B------:R0:W-:Y:S01]  /*60380*/  STL.64 [R1+0x1450], R8 ;  /* 0x0014500801007387 */ /* 0x0001e20000100a00 */
[----:B--2---:R-:W-:-:S15]  /*60390*/  HMMA.16816.F32 R24, R20, R8, R24 ;  /* 0x000000081418723c */ /* 0x004fde0000001818 */
[----:B------:R-:W-:-:S04]  /*603a0*/  NOP ;  /* 0x0000000000007918 */ /* 0x000fc80000000000 */
[----:B------:R-:W-:Y:S04]  /*603b0*/  STL.64 [R1+0x210], R24 ;  /* 0x0002101801007387 */ /* 0x000fe80000100a00 */
[----:B------:R-:W-:Y:S04]  /*603c0*/  STL.64 [R1+0x218], R26 ;  /* 0x0002181a01007387 */ /* 0x000fe80000100a00 */
[----:B0-----:R-:W2:Y:S04]  /*603d0*/  LDL.LU R8, [R1+0x4a0] ;  /* 0x0004a00001087983 */ /* 0x001ea80000300800 */
[----:B------:R-:W2:Y:S04]  /*603e0*/  LDL.LU R9, [R1+0x4a4] ;  /* 0x0004a40001097983 */ /* 0x000ea80000300800 */
[----:B------:R-:W3:Y:S04]  /*603f0*/  LDL.LU R10, [R1+0x4a8] ;  /* 0x0004a800010a7983 */ /* 0x000ee80000300800 */
[----:B------:R-:W3:Y:S04]  /*60400*/  LDL.LU R11, [R1+0x4ac] ;  /* 0x0004ac00010b7983 */ /* 0x000ee80000300800 */
[----:B------:R-:W0:Y:S02]  /*60410*/  LDSM.16.M88.4 R24, [R3+UR7+0x6d080] ;  /* 0x06d080070318783b */ /* 0x000e240008000200 */
[----:B0-----:R-:W-:Y:S01]  /*60420*/  MOV R14, R26 ;  /* 0x0000001a000e7202 */ /* 0x001fe20000000f00 */
        /* <DEDUP_REMOVED lines=9> */
[----:B0-----:R-:W3:Y:S04]  /*604c0*/  LDL.LU.64 R24, [R1+0x1480] ;  /* 0x0014800001187983 */ /* 0x001ee80000300a00 */
[----:B-----5:R-:W-:Y:S04]  /*604d0*/  STL.64 [R1+0x1448], R6 ;  /* 0x0014480601007387 */ /* 0x020fe80000100a00 */
[----:B------:R0:W-:Y:S01]  /*604e0*/  STL.64 [R1+0x1440], R4 ;  /* 0x0014400401007387 */ /* 0x0001e20000100a00 */
[----:B---3--:R-:W-:Y:S03]  /*604f0*/  HMMA.16816.F32 R20, R20, R4, R24 ;  /* 0x000000041414723c */ /* 0x008fe60000001818 */
[----:B------:R-:W1:-:S15]  /*60500*/  LDSM.16.M88.4 R24, [R3+UR7+0x6e080] ;  /* 0x06e080070318783b */ /* 0x000e5e0008000200 */
[----:B------:R-:W-:Y:S01]  /*60510*/  NOP ;  /* 0x0000000000007918 */ /* 0x000fe20000000000 */
[----:B------:R3:W-:Y:S04]  /*60520*/  STL.64 [R1+0x200], R20 ;  /* 0x0002001401007387 */ /* 0x0007e80000100a00 */
[----:B------:R4:W-:Y:S04]  /*60530*/  STL.64 [R1+0x208], R22 ;  /* 0x0002081601007387 */ /* 0x0009e80000100a00 */
[----:B0-----:R-:W5:Y:S04]  /*60540*/  LDL.LU R4, [R1+0xf0] ;  /* 0x0000f00001047983 */ /* 0x001f680000300800 */
[----:B------:R-:W5:Y:S04]  /*60550*/  LDL.LU R5, [R1+0xf4] ;  /* 0x0000f40001057983 */ /* 0x000f680000300800 */
[----:B------:R-:W5:Y:S04]  /*60560*/  LDL.LU R6, [R1+0xf8] ;  /* 0x0000f80001067983 */ /* 0x000f680000300800 */
[----:B------:R-:W5:Y:S04]  /*60570*/  LDL.LU R7, [R1+0xfc] ;  /* 0x0000fc0001077983 */ /* 0x000f680000300800 */
[----:B---3--:R-:W3:Y:S04]  /*60580*/  LDL.LU.64 R20, [R1+0x50] ;  /* 0x0000500001147983 */ /* 0x008ee80000300a00 */
[----:B----4-:R-:W4:Y:S01]  /*60590*/  LDL.LU.64 R22, [R1+0x58] ;  /* 0x0000580001167983 */ /* 0x010f220000300a00 */
[----:B-1----:R-:W-:Y:S01]  /*605a0*/  MOV R29, R26 ;  /* 0x0000001a001d7202 */ /* 0x002fe20000000f00 */
[----:B------:R-:W-:Y:S01]  /*605b0*/  IMAD.MOV.U32 R28, RZ, RZ, R27 ;  /* 0x000000ffff1c7224 */ /* 0x000fe200078e001b */
[----:B------:R-:W-:Y:S01]  /*605c0*/  MOV R19, R24 ;  /* 0x0000001800137202 */ /* 0x000fe20000000f00 */
[----:B------:R-:W-:Y:S01]  /*605d0*/  IMAD.MOV.U32 R18, RZ, RZ, R25 ;  /* 0x000000ffff127224 */ /* 0x000fe200078e0019 */
[----:B----4-:R-:W-:Y:S04]  /*605e0*/  STL.64 [R1+0x1430], R22 ;  /* 0x0014301601007387 */ /* 0x010fe80000100a00 */
[----:B---3--:R0:W-:Y:S04]  /*605f0*/  STL.64 [R1+0x1428], R20 ;  /* 0x0014281401007387 */ /* 0x0081e80000100a00 */
[----:B0-----:R-:W3:Y:S04]  /*60600*/  LDL.LU R20, [R1+0xe0] ;  /* 0x0000e00001147983 */ /* 0x001ee80000300800 */
[----:B------:R-:W3:Y:S04]  /*60610*/  LDL.LU R21, [R1+0xe4] ;  /* 0x0000e40001157983 */ /* 0x000ee80000300800 */
[----:B------:R-:W3:Y:S04]  /*60620*/  LDL.LU R22, [R1+0xe8] ;  /* 0x0000e80001167983 */ /* 0x000ee80000300800 */
[----:B------:R-:W3:Y:S04]  /*60630*/  LDL.LU R23, [R1+0xec] ;  /* 0x0000ec0001177983 */ /* 0x000ee80000300800 */
[----:B------:R-:W2:Y:S04]  /*60640*/  LDL.LU.64 R26, [R1+0x1478] ;  /* 0x00147800011a7983 */ /* 0x000ea80000300a00 */
[----:B------:R-:W2:Y:S04]  /*60650*/  LDL.LU.64 R24, [R1+0x1470] ;  /* 0x0014700001187983 */ /* 0x000ea80000300a00 */
[----:B------:R-:W-:Y:S04]  /*60660*/  STL [R1+0x13b8], R28 ;  /* 0x0013b81c01007387 */ /* 0x000fe80000100800 */
[----:B------:R-:W-:Y:S04]  /*60670*/  STL [R1+0x13b4], R29 ;  /* 0x0013b41d01007387 */ /* 0x000fe80000100800 */
        /* <DEDUP_REMOVED lines=18> */
[----:B0-----:R-:W4:Y:S04]  /*607a0*/  LDL.LU.64 R6, [R1+0x1448] ;  /* 0x0014480001067983 */ /* 0x001f280000300a00 */
[----:B------:R-:W3:Y:S04]  /*607b0*/  LDL.LU.64 R4, [R1+0x1440] ;  /* 0x0014400001047983 */ /* 0x000ee80000300a00 */
[----:B--2---:R-:W-:Y:S04]  /*607c0*/  STL.64 [R1+0x1418], R10 ;  /* 0x0014180a01007387 */ /* 0x004fe80000100a00 */
[----:B------:R0:W-:Y:S04]  /*607d0*/  STL.64 [R1+0x1410], R8 ;  /* 0x0014100801007387 */ /* 0x0001e80000100a00 */
[----:B0-----:R-:W2:Y:S04]  /*607e0*/  LDL.LU R8, [R1+0xd0] ;  /* 0x0000d00001087983 */ /* 0x001ea80000300800 */
[----:B------:R-:W2:Y:S04]  /*607f0*/  LDL.LU R9, [R1+0xd4] ;  /* 0x0000d40001097983 */ /* 0x000ea80000300800 */
[----:B------:R-:W2:Y:S01]  /*60800*/  LDL.LU R10, [R1+0xd8] ;  /* 0x0000d800010a7983 */ /* 0x000ea20000300800 */
[----:B------:R-:W-:-:S03]  /*60810*/  MOV R11, R0 ;  /* 0x00000000000b7202 */ /* 0x000fc60000000f00 */
[----:B------:R-:W5:Y:S01]  /*60820*/  LDL.LU R0, [R1+0x1438] ;  /* 0x0014380001007983 */ /* 0x000f620000300800 */
[----:B---3--:R-:W-:Y:S03]  /*60830*/  HMMA.16816.F32 R24, R24, R4, R20 ;  /* 0x000000041818723c */ /* 0x008fe60000001814 */
[----:B------:R-:W3:Y:S04]  /*60840*/  LDL.LU.64 R22, [R1+0x1430] ;  /* 0x0014300001167983 */ /* 0x000ee80000300a00 */
[----:B------:R-:W2:Y:S04]  /*60850*/  LDL.LU.64 R20, [R1+0x1428] ;  /* 0x0014280001147983 */ /* 0x000ea80000300a00 */
[----:B----4-:R-:W-:Y:S04]  /*60860*/  STL.64 [R1+0x1408], R6 ;  /* 0x0014080601007387 */ /* 0x010fe80000100a00 */
[----:B------:R-:W-:Y:S04]  /*60870*/  STL.64 [R1+0x1400], R4 ;  /* 0x0014000401007387 */ /* 0x000fe80000100a00 */
[----:B-----5:R-:W0:Y:S04]  /*60880*/  LDSM.16.M88.4 R4, [R0+UR7+0x60080] ;  /* 0x060080070004783b */ /* 0x020e280008000200 */
[----:B------:R-:W-:Y:S04]  /*60890*/  STL.64 [R1+0x1b0], R24 ;  /* 0x0001b01801007387 */ /* 0x000fe80000100a00 */
[----:B------:R-:W-:Y:S04]  /*608a0*/  STL.64 [R1+0x1b8], R26 ;  /* 0x0001b81a01007387 */ /* 0x000fe80000100a00 */
[----:B------:R-:W1:Y:S01]  /*608b0*/  LDSM.16.M88.4 R24, [R3+UR7+0x6f080] ;  /* 0x06f080070318783b */ /* 0x000e620008000200 */
[----:B0-----:R-:W-:-:S03]  /*608c0*/  IMAD.MOV.U32 R28, RZ, RZ, R6 ;  /* 0x000000ffff1c7224 */ /* 0x001fc600078e0006 */
[----:B------:R3:W-:Y:S01]  /*608d0*/  STL.64 [R1], R4 ;  /* 0x0000000401007387 */ /* 0x0007e20000100a00 */
[----:B------:R-:W-:Y:S01]  /*608e0*/  MOV R29, R7 ;  /* 0x00000007001d7202 */ /* 0x000fe20000000f00 */
[----:B-1----:R-:W-:Y:S01]  /*608f0*/  IMAD.MOV.U32 R18, RZ, RZ, R24 ;  /* 0x000000ffff127224 */ /* 0x002fe200078e0018 */
[----:B------:R-:W-:Y:S01]  /*60900*/  MOV R19, R25 ;  /* 0x0000001900137202 */ /* 0x000fe20000000f00 */
[----:B---3--:R-:W-:Y:S01]  /*60910*/  IMAD.MOV.U32 R5, RZ, RZ, R22 ;  /* 0x000000ffff057224 */ /* 0x008fe200078e0016 */
[----:B--2---:R-:W-:Y:S01]  /*60920*/  HMMA.16816.F32 R8, R20, R16, R8 ;  /* 0x000000101408723c */ /* 0x004fe20000001808 */
[----:B------:R-:W-:Y:S01]  /*60930*/  IMAD.MOV.U32 R7, RZ, RZ, R20 ;  /* 0x000000ffff077224 */ /* 0x000fe200078e0014 */
[----:B------:R-:W-:Y:S02]  /*60940*/  MOV R6, R21 ;  /* 0x0000001500067202 */ /* 0x000fe40000000f00 */
[----:B------:R-:W-:Y:S02]  /*60950*/  MOV R4, R23 ;  /* 0x0000001700047202 */ /* 0x000fe40000000f00 */
[----:B------:R-:W0:-:S13]  /*60960*/  LDSM.16.M88.4 R20, [R0+UR7+0x61080] ;  /* 0x061080070014783b */ /* 0x000e1a0008000200 */
[----:B------:R-:W-:Y:S04]  /*60970*/  STL.64 [R1+0x1a0], R8 ;  /* 0x0001a00801007387 */ /* 0x000fe80000100a00 */
[----:B------:R-:W-:Y:S04]  /*60980*/  STL.64 [R1+0x1a8], R10 ;  /* 0x0001a80a01007387 */ /* 0x000fe80000100a00 */
[----:B------:R1:W-:Y:S04]  /*60990*/  STL.64 [R1+0x13e8], R18 ;  /* 0x0013e81201007387 */ /* 0x0003e80000100a00 */
[----:B------:R2:W-:Y:S01]  /*609a0*/  STL.64 [R1+0x13e0], R16 ;  /* 0x0013e01001007387 */ /* 0x0005e20000100a00 */
[----:B-1----:R-:W-:Y:S01]  /*609b0*/  MOV R19, R4 ;  /* 0x0000000400137202 */ /* 0x002fe20000000f00 */
[----:B------:R-:W-:-:S02]  /*609c0*/  IMAD.MOV.U32 R18, RZ, RZ, R5 ;  /* 0x000000ffff127224 */ /* 0x000fc400078e0005 */
[----:B------:R-:W3:Y:S01]  /*609d0*/  LDL.LU R4, [R1+0x640] ;  /* 0x0006400001047983 */ /* 0x000ee20000300800 */
[----:B--2---:R-:W-:-:S03]  /*609e0*/  MOV R17, R6 ;  /* 0x0000000600117202 */ /* 0x004fc60000000f00 */
[----:B------:R-:W3:Y:S01]  /*609f0*/  LDL.LU R5, [R1+0x644] ;  /* 0x0006440001057983 */ /* 0x000ee20000300800 */
[----:B------:R-:W-:-:S03]  /*60a00*/  IMAD.MOV.U32 R16, RZ, RZ, R7 ;  /* 0x000000ffff107224 */ /* 0x000fc600078e0007 */
[----:B------:R-:W3:Y:S04]  /*60a10*/  LDL.LU R6, [R1+0x648] ;  /* 0x0006480001067983 */ /* 0x000ee80000300800 */
[----:B------:R-:W3:Y:S04]  /*60a20*/  LDL.LU R7, [R1+0x64c] ;  /* 0x00064c0001077983 */ /* 0x000ee80000300800 */
[----:B------:R-:W2:Y:S04]  /*60a30*/  LDL.LU R8, [R1+0x630] ;  /* 0x0006300001087983 */ /* 0x000ea80000300800 */
[----:B------:R-:W2:Y:S04]  /*60a40*/  LDL.LU R9, [R1+0x634] ;  /* 0x0006340001097983 */ /* 0x000ea80000300800 */
[----:B------:R-:W2:Y:S04]  /*60a50*/  LDL.LU R10, [R1+0x638] ;  /* 0x00063800010a7983 */ /* 0x000ea80000300800 */
[----:B------:R-:W2:Y:S04]  /*60a60*/  LDL.LU R11, [R1+0x63c] ;  /* 0x00063c00010b7983 */ /* 0x000ea80000300800 */
[----:B0-----:R-:W-:Y:S04]  /*60a70*/  STL.64 [R1+0x1290], R22 ;  /* 0x0012901601007387 */ /* 0x001fe80000100a00 */
[----:B------:R0:W-:Y:S04]  /*60a80*/  STL.64 [R1+0x1288], R20 ;  /* 0x0012881401007387 */ /* 0x0001e80000100a00 */
        /* <DEDUP_REMOVED lines=10> */
[----:B------:R-:W-:Y:S01]  /*60b30*/  IMAD.MOV.U32 R2, RZ, RZ, R26 ;  /* 0x000000ffff027224 */ /* 0x000fe200078e001a */
[----:B------:R-:W-:-:S02]  /*60b40*/  MOV R3, R27 ;  /* 0x0000001b00037202 */ /* 0x000fc40000000f00 */
        /* <DEDUP_REMOVED lines=12> */
[----:B------:R-:W2:Y:S04]  /*60c10*/  LDL.LU R22, [R1+0x628] ;  /* 0x0006280001167983 */ /* 0x000ea80000300800 */
[----:B------:R-:W2:Y:S04]  /*60c20*/  LDL.LU R23, [R1+0x62c] ;  /* 0x00062c0001177983 */ /* 0x000ea80000300800 */
[----:B0-----:R0:W-:Y:S04]  /*60c30*/  STL.64 [R1+0x1260], R26 ;  /* 0x0012601a01007387 */ /* 0x0011e80000100a00 */
[----:B------:R1:W-:Y:S01]  /*60c40*/  STL.64 [R1+0x1258], R24 ;  /* 0x0012581801007387 */ /* 0x0003e20000100a00 */
[----:B0-----:R-:W-:-:S03]  /*60c50*/  IMAD.MOV.U32 R26, RZ, RZ, R14 ;  /* 0x000000ffff1a7224 */ /* 0x001fc600078e000e */
[----:B-1----:R-:W4:Y:S04]  /*60c60*/  LDL R24, [R1+0x40] ;  /* 0x0000400001187983 */ /* 0x002f280000100800 */
[----:B------:R-:W4:Y:S04]  /*60c70*/  LDL R25, [R1+0x44] ;  /* 0x0000440001197983 */ /* 0x000f280000100800 */
[----:B------:R-:W5:Y:S01]  /*60c80*/  LDL.LU R14, [R1+0x1424] ;  /* 0x00142400010e7983 */ /* 0x000f620000300800 */
[----:B------:R-:W-:-:S03]  /*60c90*/  MOV R27, R15 ;  /* 0x0000000f001b7202 */ /* 0x000fc60000000f00 */
[----:B------:R-:W5:Y:S04]  /*60ca0*/  LDL.LU R15, [R1+0x1420] ;  /* 0x00142000010f7983 */ /* 0x000f680000300800 */
[----:B------:R-:W-:Y:S04]  /*60cb0*/  STL.64 [R1+0x190], R8 ;  /* 0x0001900801007387 */ /* 0x000fe80000100a00 */
[----:B------:R-:W-:Y:S04]  /*60cc0*/  STL.64 [R1+0x198], R10 ;  /* 0x0001980a01007387 */ /* 0x000fe80000100a00 */
[----:B------:R-:W0:Y:S04]  /*60cd0*/  LDSM.16.M88.4 R8, [R0+UR7+0x63080] ;  /* 0x063080070008783b */ /* 0x000e280008000200 */
[----:B0-----:R-:W-:Y:S04]  /*60ce0*/  STL.64 [R1+0x20], R8 ;  /* 0x0000200801007387 */ /* 0x001fe80000100a00 */
[----:B------:R0:W-:Y:S04]  /*60cf0*/  STL.64 [R1+0x28], R10 ;  /* 0x0000280a01007387 */ /* 0x0001e80000100a00 */
[----:B0-----:R-:W2:Y:S04]  /*60d00*/  LDL.LU.64 R10, [R1+0x1418] ;  /* 0x00141800010a7983 */ /* 0x001ea80000300a00 */
[----:B------:R-:W3:Y:S02]  /*60d10*/  LDL.LU.64 R8, [R1+0x1410] ;  /* 0x0014100001087983 */ /* 0x000ee40000300a00 */
[----:B---3--:R-:W-:-:S15]  /*60d20*/  HMMA.16816.F32 R4, R16, R8, R4 ;  /* 0x000000081004723c */ /* 0x008fde0000001804 */
[----:B------:R-:W-:-:S04]  /*60d30*/  NOP ;  /* 0x0000000000007918 */ /* 0x000fc80000000000 */
[----:B------:R-:W-:Y:S04]  /*60d40*/  STL.64 [R1+0x180], R4 ;  /* 0x0001800401007387 */ /* 0x000fe80000100a00 */
[----:B------:R0:W-:Y:S04]  /*60d50*/  STL.64 [R1+0x188], R6 ;  /* 0x0001880601007387 */ /* 0x0001e80000100a00 */
[----:B0-----:R-:W3:Y:S04]  /*60d60*/  LDL.LU.64 R6, [R1+0x1408] ;  /* 0x0014080001067983 */ /* 0x001ee80000300a00 */
[----:B------:R-:W2:Y:S02]  /*60d70*/  LDL.LU.64 R4, [R1+0x1400] ;  /* 0x0014000001047983 */ /* 0x000ea40000300a00 */
[----:B--2---:R-:W-:Y:S02]  /*60d80*/  HMMA.16816.F32 R16, R16, R4, R20 ;  /* 0x000000041010723c */ /* 0x004fe40000001814 */
[----:B------:R-:W4:Y:S04]  /*60d90*/  LDL.LU.64 R22, [R1+0x13f8] ;  /* 0x0013f80001167983 */ /* 0x000f280000300a00 */
[----:B------:R-:W4:-:S13]  /*60da0*/  LDL.LU.64 R20, [R1+0x13f0] ;  /* 0x0013f00001147983 */ /* 0x000f1a0000300a00 */
[----:B------:R-:W-:Y:S04]  /*60db0*/  STL.64 [R1+0x160], R16 ;  /* 0x0001601001007387 */ /* 0x000fe80000100a00 */
[----:B------:R0:W-:Y:S04]  /*60dc0*/  STL.64 [R1+0x168], R18 ;  /* 0x0001681201007387 */ /* 0x0001e80000100a00 */
[----:B0-----:R-:W2:Y:S04]  /*60dd0*/  LDL.LU.64 R18, [R1+0x13e8] ;  /* 0x0013e80001127983 */ /* 0x001ea80000300a00 */
[----:B------:R-:W4:Y:S02]  /*60de0*/  LDL.LU.64 R16, [R1+0x13e0] ;  /* 0x0013e00001107983 */ /* 0x000f240000300a00 */
[----:B----4-:R-:W-:-:S15]  /*60df0*/  HMMA.16816.F32 R20, R24, R16, R20 ;  /* 0x000000101814723c */ /* 0x010fde0000001814 */
[----:B------:R-:W-:-:S04]  /*60e00*/  NOP ;  /* 0x0000000000007918 */ /* 0x000fc80000000000 */
        /* <DEDUP_REMOVED lines=9> */
[----:B------:R-:W4:Y:S04]  /*60ea0*/  LDL.LU.64 R20, [R1+0x13c0] ;  /* 0x0013c00001147983 */ /* 0x000f280000300a00 */
[----:B-----5:R-:W-:Y:S04]  /*60eb0*/  STL.64 [R1+0x1370], R14 ;  /* 0x0013700e01007387 */ /* 0x020fe80000100a00 */
[----:B------:R0:W-:Y:S04]  /*60ec0*/  STL.64 [R1+0x1368], R12 ;  /* 0x0013680c01007387 */ /* 0x0001e80000100a00 */
[----:B0-----:R-:W5:Y:S04]  /*60ed0*/  LDL.LU R12, [R1+0x110] ;  /* 0x00011000010c7983 */ /* 0x001f680000300800 */
[----:B------:R-:W5:Y:S04]  /*60ee0*/  LDL.LU R13, [R1+0x114] ;  /* 0x00011400010d7983 */ /* 0x000f680000300800 */
[----:B------:R-:W5:Y:S04]  /*60ef0*/  LDL.LU R14, [R1+0x118] ;  /* 0x00011800010e7983 */ /* 0x000f680000300800 */
[----:B------:R-:W5:Y:S04]  /*60f00*/  LDL.LU R15, [R1+0x11c] ;  /* 0x00011c00010f7983 */ /* 0x000f680000300800 */
[----:B------:R-:W-:Y:S04]  /*60f10*/  STL.64 [R1+0x1360], R10 ;  /* 0x0013600a01007387 */ /* 0x000fe80000100a00 */
[----:B------:R-:W-:Y:S01]  /*60f20*/  STL.64 [R1+0x1358], R8 ;  /* 0x0013580801007387 */ /* 0x000fe20000100a00 */
[----:B----4-:R-:W-:-:S15]  /*60f30*/  HMMA.16816.F32 R20, R24, R8, R20 ;  /* 0x000000081814723c */ /* 0x010fde0000001814 */
[----:B------:R-:W-:-:S04]  /*60f40*/  NOP ;  /* 0x0000000000007918 */ /* 0x000fc80000000000 */
[----:B------:R0:W-:Y:S04]  /*60f50*/  STL.64 [R1+0x130], R20 ;  /* 0x0001301401007387 */ /* 0x0001e80000100a00 */
[----:B------:R1:W-:Y:S04]  /*60f60*/  STL.64 [R1+0x138], R22 ;  /* 0x0001381601007387 */ /* 0x0003e80000100a00 */
[----:B0-----:R-:W4:Y:S04]  /*60f70*/  LDL.LU R20, [R1] ;  /* 0x0000000001147983 */ /* 0x001f280000300800 */
[----:B------:R-:W4:Y:S01]  /*60f80*/  LDL.LU R21, [R1+0x4] ;  /* 0x0000040001157983 */ /* 0x000f220000300800 */
[----:B-----5:R-:W-:Y:S01]  /*60f90*/  HMMA.16816.F32 R8, R24, R4, R12 ;  /* 0x000000041808723c */ /* 0x020fe2000000180c */
[----:B-1----:R-:W-:Y:S01]  /*60fa0*/  IMAD.MOV.U32 R22, RZ, RZ, R28 ;  /* 0x000000ffff167224 */ /* 0x002fe200078e001c */
[----:B------:R-:W-:Y:S01]  /*60fb0*/  MOV R23, R29 ;  /* 0x0000001d00177202 */ /* 0x000fe20000000f00 */
[----:B------:R-:W5:Y:S04]  /*60fc0*/  LDL.LU R28, [R1+0x13b8] ;  /* 0x0013b800011c7983 */ /* 0x000f680000300800 */
[----:B------:R-:W2:Y:S04]  /*60fd0*/  LDL.LU R29, [R1+0x13b4] ;  /* 0x0013b400011d7983 */ /* 0x000ea80000300800 */
[----:B------:R-:W-:Y:S04]  /*60fe0*/  STL.64 [R1+0x12e0], R22 ;  /* 0x0012e01601007387 */ /* 0x000fe80000100a00 */
[----:B----4-:R-:W-:Y:S04]  /*60ff0*/  STL.64 [R1+0x12d8], R20 ;  /* 0x0012d81401007387 */ /* 0x010fe80000100a00 */
[----:B---3--:R-:W-:Y:S04]  /*61000*/  STL.64 [R1+0x1350], R6 ;  /* 0x0013500601007387 */ /* 0x008fe80000100a00 */
[----:B------:R-:W-:Y:S04]  /*61010*/  STL.64 [R1+0x1348], R4 ;  /* 0x0013480401007387 */ /* 0x000fe80000100a00 */
[----:B------:R-:W-:Y:S04]  /*61020*/  STL.64 [R1+0x110], R8 ;  /* 0x0001100801007387 */ /* 0x000fe80000100a00 */
[----:B------:R-:W-:Y:S04]  /*61030*/  STL.64 [R1+0x118], R10 ;  /* 0x0001180a01007387 */ /* 0x000fe80000100a00 */
        /* <DEDUP_REMOVED lines=11> */
[----:B------:R-:W-:-:S02]  /*610f0*/  MOV R23, R3 ;  /* 0x0000000300177202 */ /* 0x000fc40000000f00 */
[----:B----4-:R-:W-:Y:S04]  /*61100*/  STL.64 [R1+0x1280], R26 ;  /* 0x0012801a01007387 */ /* 0x010fe80000100a00 */
[----:B---3--:R0:W-:Y:S04]  /*61110*/  STL.64 [R1+0x1278], R24 ;  /* 0x0012781801007387 */ /* 0x0081e80000100a00 */
[----:B0-----:R-:W3:Y:S04]  /*61120*/  LDL.LU R24, [R1+0x420] ;  /* 0x0004200001187983 */ /* 0x001ee80000300800 */
[----:B------:R-:W3:Y:S04]  /*61130*/  LDL.LU R25, [R1+0x424] ;  /* 0x0004240001197983 */ /* 0x000ee80000300800 */
[----:B------:R-:W4:Y:S04]  /*61140*/  LDL.LU R26, [R1+0x428] ;  /* 0x00042800011a7983 */ /* 0x000f280000300800 */
[----:B------:R-:W4:Y:S01]  /*61150*/  LDL.LU R27, [R1+0x42c] ;  /* 0x00042c00011b7983 */ /* 0x000f220000300800 */
[----:B--2---:R-:W-:Y:S01]  /*61160*/  IMAD.MOV.U32 R20, RZ, RZ, R18 ;  /* 0x000000ffff147224 */ /* 0x004fe200078e0012 */
[----:B------:R-:W-:-:S02]  /*61170*/  MOV R21, R19 ;  /* 0x0000001300157202 */ /* 0x000fc40000000f00 */
[----:B------:R-:W2:Y:S04]  /*61180*/  LDL.LU R18, [R1+0x13b0] ;  /* 0x0013b00001127983 */ /* 0x000ea80000300800 */
[----:B------:R-:W2:Y:S04]  /*61190*/  LDL.LU R19, [R1+0x13ac] ;  /* 0x0013ac0001137983 */ /* 0x000ea80000300800 */
        /* <DEDUP_REMOVED lines=8> */
[----:B--2---:R-:W-:-:S03]  /*61220*/  IMAD.MOV.U32 R27, RZ, RZ, R2 ;  /* 0x000000ffff1b7224 */ /* 0x004fc600078e0002 */
[----:B------:R-:W2:Y:S04]  /*61230*/  LDL.LU R2, [R1+0x13a4] ;  /* 0x0013a40001027983 */ /* 0x000ea80000300800 */
        /* <DEDUP_REMOVED lines=10> */
[----:B------:R-:W4:Y:S01]  /*612e0*/  LDL.LU R26, [R1+0x458] ;  /* 0x00045800011a7983 */ /* 0x000f220000300800 */
[----:B--2---:R-:W-:Y:S01]  /*612f0*/  MOV R27, R2 ;  /* 0x00000002001b7202 */ /* 0x004fe20000000f00 */
[----:B------:R-:W-:-:S02]  /*61300*/  IMAD.MOV.U32 R20, RZ, RZ, R19 ;  /* 0x000000ffff147224 */ /* 0x000fc400078e0013 */
[----:B------:R-:W2:Y:S04]  /*61310*/  LDL.LU R2, [R1+0x13a0] ;  /* 0x0013a00001027983 */ /* 0x000ea80000300800 */
[----:B------:R-:W2:Y:S01]  /*61320*/  LDL.LU R19, [R1+0x139c] ;  /* 0x00139c0001137983 */ /* 0x000ea20000300800 */
[----:B------:R-:W-:-:S03]  /*61330*/  MOV R21, R18 ;  /* 0x0000001200157202 */ /* 0x000fc60000000f00 */
[----:B------:R-:W2:Y:S04]  /*61340*/  LDL.LU R18, [R1+0x1398] ;  /* 0x0013980001127983 */ /* 0x000ea80000300800 */
        /* <DEDUP_REMOVED lines=18> */
[----:B----4-:R-:W-:Y:S04]  /*61470*/  STL.64 [R1+0x12f0], R26 ;  /* 0x0012f01a01007387 */ /* 0x010fe80000100a00 */
[----:B---3--:R0:W-:Y:S04]  /*61480*/  STL.64 [R1+0x12e8], R24 ;  /* 0x0012e81801007387 */ /* 0x0081e80000100a00 */
[----:B0-----:R-:W3:Y:S01]  /*61490*/  LDL.LU R24, [R1+0x90] ;  /* 0x0000900001187983 */ /* 0x001ee20000300800 */
[----:B--2---:R-:W-:Y:S01]  /*614a0*/  MOV R26, R19 ;  /* 0x00000013001a7202 */ /* 0x004fe20000000f00 */
[----:B------:R-:W-:-:S02]  /*614b0*/  IMAD.MOV.U32 R27, RZ, RZ, R2 ;  /* 0x000000ffff1b7224 */ /* 0x000fc400078e0002 */
[----:B------:R-:W-:Y:S02]  /*614c0*/  IMAD.MOV.U32 R25, RZ, RZ, R18 ;  /* 0x000000ffff197224 */ /* 0x000fe400078e0012 */
[----:B------:R-:W2:Y:S04]  /*614d0*/  LDL.LU R18, [R1+0x1394] ;  /* 0x0013940001127983 */ /* 0x000ea80000300800 */
[----:B------:R-:W4:Y:S04]  /*614e0*/  LDL.LU R19, [R1+0x1390] ;  /* 0x0013900001137983 */ /* 0x000f280000300800 */
[----:B------:R-:W2:Y:S04]  /*614f0*/  LDL.LU R2, [R1+0x138c] ;  /* 0x00138c0001027983 */ /* 0x000ea80000300800 */
[----:B------:R-:W-:Y:S04]  /*61500*/  STL.64 [R1+0x1300], R26 ;  /* 0x0013001a01007387 */ /* 0x000fe80000100a00 */
[----:B---3--:R0:W-:Y:S04]  /*61510*/  STL.64 [R1+0x12f8], R24 ;  /* 0x0012f81801007387 */ /* 0x0081e80000100a00 */
[----:B0-----:R-:W3:Y:S04]  /*61520*/  LDL.LU R24, [R1+0xa0] ;  /* 0x0000a00001187983 */ /* 0x001ee80000300800 */
[----:B------:R-:W3:Y:S04]  /*61530*/  LDL.LU R25, [R1+0xa4] ;  /* 0x0000a40001197983 */ /* 0x000ee80000300800 */
[----:B------:R-:W2:Y:S04]  /*61540*/  LDL.LU R26, [R1+0xa8] ;  /* 0x0000a800011a7983 */ /* 0x000ea80000300800 */
[----:B------:R-:W2:Y:S04]  /*61550*/  LDL.LU R27, [R1+0xac] ;  /* 0x0000ac00011b7983 */ /* 0x000ea80000300800 */
[----:B--2---:R-:W-:Y:S04]  /*61560*/  STL.64 [R1+0x1310], R26 ;  /* 0x0013101a01007387 */ /* 0x004fe80000100a00 */
[----:B---3--:R0:W-:Y:S04]  /*61570*/  STL.64 [R1+0x1308], R24 ;  /* 0x0013081801007387 */ /* 0x0081e80000100a00 */
[----:B0-----:R-:W2:Y:S01]  /*61580*/  LDL.LU R24, [R1+0xb0] ;  /* 0x0000b00001187983 */ /* 0x001ea20000300800 */
[----:B----4-:R-:W-:Y:S01]  /*61590*/  IMAD.MOV.U32 R26, RZ, RZ, R19 ;  /* 0x000000ffff1a7224 */ /* 0x010fe200078e0013 */
[----:B------:R-:W-:-:S02]  /*615a0*/  MOV R27, R18 ;  /* 0x00000012001b7202 */ /* 0x000fc40000000f00 */
[----:B------:R-:W-:Y:S02]  /*615b0*/  MOV R25, R2 ;  /* 0x0000000200197202 */ /* 0x000fe40000000f00 */
[----:B------:R-:W3:Y:S04]  /*615c0*/  LDL.LU R2, [R1+0x1388] ;  /* 0x0013880001027983 */ /* 0x000ee80000300800 */
[----:B------:R-:W4:Y:S04]  /*615d0*/  LDL.LU R19, [R1+0x1384] ;  /* 0x0013840001137983 */ /* 0x000f280000300800 */
[----:B------:R-:W3:Y:S04]  /*615e0*/  LDL.LU R18, [R1+0x1380] ;  /* 0x0013800001127983 */ /* 0x000ee80000300800 */
[----:B------:R-:W-:Y:S01]  /*615f0*/  STL.64 [R1+0x1320], R26 ;  /* 0x0013201a01007387 */ /* 0x000fe20000100a00 */
[----:B------:R-:W-:Y:S01]  /*61600*/  IMAD.MOV.U32 R22, RZ, RZ, R29 ;  /* 0x000000ffff167224 */ /* 0x000fe200078e001d */
[----:B-----5:R-:W-:-:S02]  /*61610*/  MOV R23, R28 ;  /* 0x0000001c00177202 */ /* 0x020fc40000000f00 */
[----:B--2---:R0:W-:Y:S04]  /*61620*/  STL.64 [R1+0x1318], R24 ;  /* 0x0013181801007387 */ /* 0x0041e80000100a00 */
[----:B0-----:R-:W2:Y:S04]  /*61630*/  LDL.LU R24, [R1+0xc0] ;  /* 0x0000c00001187983 */ /* 0x001ea80000300800 */
[----:B------:R-:W2:Y:S04]  /*61640*/  LDL.LU R25, [R1+0xc4] ;  /* 0x0000c40001197983 */ /* 0x000ea80000300800 */
[----:B------:R-:W5:Y:S04]  /*61650*/  LDL.LU R26, [R1+0xc8] ;  /* 0x0000c800011a7983 */ /* 0x000f680000300800 */
[----:B------:R-:W5:Y:S01]  /*61660*/  LDL.LU R27, [R1+0xcc] ;  /* 0x0000cc00011b7983 */ /* 0x000f620000300800 */
[----:B------:R-:W-:Y:S03]  /*61670*/  HMMA.16816.F32 R12, R20, R16, R12 ;  /* 0x00000010140c723c */ /* 0x000fe6000000180c */
[----:B-----5:R4:W-:Y:S04]  /*61680*/  STL.64 [R1+0x1340], R26 ;  /* 0x0013401a01007387 */ /* 0x0209e80000100a00 */
[----:B--2---:R0:W-:Y:S01]  /*61690*/  STL.64 [R1+0x1338], R24 ;  /* 0x0013381801007387 */ /* 0x0041e20000100a00 */
[----:B----4-:R-:W-:-:S03]  /*616a0*/  MOV R26, R19 ;  /* 0x00000013001a7202 */ /* 0x010fc60000000f00 */
[----:B0-----:R-:W2:Y:S01]  /*616b0*/  LDL.LU R24, [R1+0x5a0] ;  /* 0x0005a00001187983 */ /* 0x001ea20000300800 */
[----:B---3--:R-:W-:-:S03]  /*616c0*/  IMAD.MOV.U32 R25, RZ, RZ, R18 ;  /* 0x000000ffff197224 */ /* 0x008fc600078e0012 */
[----:B------:R-:W3:Y:S04]  /*616d0*/  LDL.LU R18, [R1+0x137c] ;  /* 0x00137c0001127983 */ /* 0x000ee80000300800 */
[----:B------:R-:W3:Y:S04]  /*616e0*/  LDL.LU R19, [R1+0x1378] ;  /* 0x0013780001137983 */ /* 0x000ee80000300800 */
[----:B------:R-:W-:Y:S04]  /*616f0*/  STL.64 [R1+0x100], R12 ;  /* 0x0001000c01007387 */ /* 0x000fe80000100a00 */
[----:B------:R0:W-:Y:S04]  /*61700*/  STL.64 [R1+0x108], R14 ;  /* 0x0001080e01007387 */ /* 0x0001e80000100a00 */
[----:B0-----:R-:W4:Y:S04]  /*61710*/  LDL.LU.64 R14, [R1+0x1370] ;  /* 0x00137000010e7983 */ /* 0x001f280000300a00 */
[----:B------:R-:W5:Y:S02]  /*61720*/  LDL.LU.64 R12, [R1+0x1368] ;  /* 0x00136800010c7983 */ /* 0x000f640000300a00 */
[----:B-----5:R-:W-:-:S15]  /*61730*/  HMMA.16816.F32 R8, R20, R12, R8 ;  /* 0x0000000c1408723c */ /* 0x020fde0000001808 */
[----:B------:R-:W-:-:S04]  /*61740*/  NOP ;  /* 0x0000000000007918 */ /* 0x000fc80000000000 */
[----:B------:R-:W-:Y:S04]  /*61750*/  STL.64 [R1+0xf0], R8 ;  /* 0x0000f00801007387 */ /* 0x000fe80000100a00 */
[----:B------:R-:W-:Y:S04]  /*61760*/  STL.64 [R1+0xf8], R10 ;  /* 0x0000f80a01007387 */ /* 0x000fe80000100a00 */
[----:B------:R-:W0:Y:S02]  /*61770*/  LDSM.16.M88.4 R8, [R0+UR7+0x64080] ;  /* 0x064080070008783b */ /* 0x000e240008000200 */
[----:B0-----:R-:W-:-:S02]  /*61780*/  MOV R28, R10 ;  /* 0x0000000a001c7202 */ /* 0x001fc40000000f00 */
[----:B------:R0:W-:Y:S01]  /*61790*/  STL.64 [R1+0x80], R8 ;  /* 0x0000800801007387 */ /* 0x0001e20000100a00 */
[----:B------:R-:W-:-:S03]  /*617a0*/  IMAD.MOV.U32 R29, RZ, RZ, R11 ;  /* 0x000000ffff1d7224 */ /* 0x000fc600078e000b */
[----:B------:R-:W5:Y:S04]  /*617b0*/  LDL.LU.64 R10, [R1+0x1360] ;  /* 0x00136000010a7983 */ /* 0x000f680000300a00 */
[----:B0-----:R-:W2:Y:S02]  /*617c0*/  LDL.LU.64 R8, [R1+0x1358] ;  /* 0x0013580001087983 */ /* 0x001ea40000300a00 */
[----:B--2---:R-:W-:-:S15]  /*617d0*/  HMMA.16816.F32 R4, R20, R8, R4 ;  /* 0x000000081404723c */ /* 0x004fde0000001804 */
[----:B------:R-:W-:-:S04]  /*617e0*/  NOP ;  /* 0x0000000000007918 */ /* 0x000fc80000000000 */
[----:B------:R-:W-:Y:S04]  /*617f0*/  STL.64 [R1+0xe0], R4 ;  /* 0x0000e00401007387 */ /* 0x000fe80000100a00 */
[----:B------:R0:W-:Y:S04]  /*61800*/  STL.64 [R1+0xe8], R6 ;  /* 0x0000e80601007387 */ /* 0x0001e80000100a00 */
[----:B0-----:R-:W2:Y:S04]  /*61810*/  LDL.LU.64 R6, [R1+0x1350] ;  /* 0x0013500001067983 */ /* 0x001ea80000300a00 */
[----:B------:R-:W2:Y:S01]  /*61820*/  LDL.LU.64 R4, [R1+0x1348] ;  /* 0x0013480001047983 */ /* 0x000ea20000300a00 */
[----:B------:R-:W-:-:S07]  /*61830*/  IMAD.MOV.U32 R27, RZ, RZ, R2 ;  /* 0x000000ffff1b7224 */ /* 0x000fce00078e0002 */
        /* <DEDUP_REMOVED lines=15> */
[----:B------:R-:W-:Y:S01]  /*61930*/  MOV R3, R26 ;  /* 0x0000001a00037202 */ /* 0x000fe20000000f00 */
[----:B------:R0:W-:Y:S01]  /*61940*/  STL.64 [R1+0xb0], R24 ;  /* 0x0000b01801007387 */ /* 0x0001e20000100a00 */
[----:B------:R-:W-:-:S03]  /*61950*/  IMAD.MOV.U32 R2, RZ, RZ, R27 ;  /* 0x000000ffff027224 */ /* 0x000fc600078e001b */
[----:B------:R-:W2:Y:S04]  /*61960*/  LDL.LU.64 R26, [R1+0x1310] ;  /* 0x00131000011a7983 */ /* 0x000ea80000300a00 */
[----:B0-----:R-:W2:Y:S02]  /*61970*/  LDL.LU.64 R24, [R1+0x1308] ;  /* 0x0013080001187983 */ /* 0x001ea40000300a00 */
        /* <DEDUP_REMOVED lines=54> */
[----:B------:R-:W3:Y:S02]  /*61ce0*/  LDL.LU R15, [R1+0x40c] ;  /* 0x00040c00010f7983 */ /* 0x000ee40000300800 */
[C---:B---3--:R-:W-:Y:S08]  /*61cf0*/  HMMA.16816.F32 R12, R20.reuse, R10, R12 ;  /* 0x0000000a140c723c */ /* 0x048ff0000000180c */
[----:B--2---:R-:W-:Y:S11]  /*61d00*/  HMMA.16816.F32 R20, R20, R6, R24 ;  /* 0x000000061414723c */ /* 0x004ff60000001818 */
[----:B------:R0:W-:Y:S04]  /*61d10*/  STL.64 [R1+0x400], R12 ;  /* 0x0004000c01007387 */ /* 0x0001e80000100a00 */
[----:B------:R1:W-:Y:S04]  /*61d20*/  STL.64 [R1+0x408], R14 ;  /* 0x0004080e01007387 */ /* 0x0003e80000100a00 */
[----:B0-----:R-:W2:Y:S04]  /*61d30*/  LDL.LU R12, [R1+0x3e0] ;  /* 0x0003e000010c7983 */ /* 0x001ea80000300800 */
[----:B------:R-:W2:Y:S04]  /*61d40*/  LDL.LU R13, [R1+0x3e4] ;  /* 0x0003e400010d7983 */ /* 0x000ea80000300800 */
[----:B-1----:R-:W2:Y:S04]  /*61d50*/  LDL.LU R14, [R1+0x3e8] ;  /* 0x0003e800010e7983 */ /* 0x002ea80000300800 */
[----:B------:R-:W2:Y:S04]  /*61d60*/  LDL.LU R15, [R1+0x3ec] ;  /* 0x0003ec00010f7983 */ /* 0x000ea80000300800 */
[----:B------:R0:W-:Y:S04]  /*61d70*/  STL.64 [R1+0x1248], R10 ;  /* 0x0012480a01007387 */ /* 0x0001e80000100a00 */
[----:B------:R-:W3:Y:S04]  /*61d80*/  LDL.LU R8, [R1+0x3d0] ;  /* 0x0003d00001087983 */ /* 0x000ee80000300800 */
[----:B------:R-:W3:Y:S04]  /*61d90*/  LDL.LU R9, [R1+0x3d4] ;  /* 0x0003d40001097983 */ /* 0x000ee80000300800 */
[----:B0-----:R-:W3:Y:S04]  /*61da0*/  LDL.LU R10, [R1+0x3d8] ;  /* 0x0003d800010a7983 */ /* 0x001ee80000300800 */
[----:B------:R-:W3:Y:S04]  /*61db0*/  LDL.LU R11, [R1+0x3dc] ;  /* 0x0003dc00010b7983 */ /* 0x000ee80000300800 */
[----:B------:R-:W2:Y:S04]  /*61dc0*/  LDL.LU.64 R26, [R1+0x1260] ;  /* 0x00126000011a7983 */ /* 0x000ea80000300a00 */
[----:B------:R-:W2:Y:S04]  /*61dd0*/  LDL.LU.64 R24, [R1+0x1258] ;  /* 0x0012580001187983 */ /* 0x000ea80000300a00 */
[----:B------:R0:W-:Y:S04]  /*61de0*/  STL.64 [R1+0x1240], R6 ;  /* 0x0012400601007387 */ /* 0x0001e80000100a00 */
[----:B------:R-:W4:Y:S04]  /*61df0*/  LDL.LU R4, [R1+0x3c0] ;  /* 0x0003c00001047983 */ /* 0x000f280000300800 */
[----:B------:R1:W-:Y:S04]  /*61e00*/  STL.64 [R1+0x3f0], R20 ;  /* 0x0003f01401007387 */ /* 0x0003e80000100a00 */
[----:B------:R5:W-:Y:S04]  /*61e10*/  STL.64 [R1+0x3f8], R22 ;  /* 0x0003f81601007387 */ /* 0x000be80000100a00 */
[----:B------:R-:W4:Y:S04]  /*61e20*/  LDL.LU R5, [R1+0x3c4] ;  /* 0x0003c40001057983 */ /* 0x000f280000300800 */
[----:B0-----:R-:W4:Y:S04]  /*61e30*/  LDL.LU R6, [R1+0x3c8] ;  /* 0x0003c80001067983 */ /* 0x001f280000300800 */
[----:B------:R-:W4:Y:S04]  /*61e40*/  LDL.LU R7, [R1+0x3cc] ;  /* 0x0003cc0001077983 */ /* 0x000f280000300800 */
[----:B-1----:R-:W2:Y:S04]  /*61e50*/  LDL.LU R20, [R1+0x70] ;  /* 0x0000700001147983 */ /* 0x002ea80000300800 */
[----:B------:R-:W2:Y:S04]  /*61e60*/  LDL.LU R21, [R1+0x74] ;  /* 0x0000740001157983 */ /* 0x000ea80000300800 */
[----:B-----5:R-:W5:Y:S04]  /*61e70*/  LDL.LU R22, [R1+0x78] ;  /* 0x0000780001167983 */ /* 0x020f680000300800 */
[----:B------:R-:W5:Y:S04]  /*61e80*/  LDL.LU R23, [R1+0x7c] ;  /* 0x00007c0001177983 */ /* 0x000f680000300800 */
[----:B-----5:R-:W-:Y:S04]  /*61e90*/  STL.64 [R1+0x1218], R22 ;  /* 0x0012181601007387 */ /* 0x020fe80000100a00 */
[----:B--2---:R0:W-:Y:S04]  /*61ea0*/  STL.64 [R1+0x1210], R20 ;  /* 0x0012101401007387 */ /* 0x0041e80000100a00 */
[----:B0-----:R-:W2:Y:S04]  /*61eb0*/  LDL.LU R20, [R1+0x120] ;  /* 0x0001200001147983 */ /* 0x001ea80000300800 */
[----:B------:R-:W2:Y:S04]  /*61ec0*/  LDL.LU R21, [R1+0x124] ;  /* 0x0001240001157983 */ /* 0x000ea80000300800 */
[----:B------:R-:W5:Y:S04]  /*61ed0*/  LDL.LU R22, [R1+0x128] ;  /* 0x0001280001167983 */ /* 0x000f680000300800 */
[----:B------:R-:W5:Y:S01]  /*61ee0*/  LDL.LU R23, [R1+0x12c] ;  /* 0x00012c0001177983 */ /* 0x000f620000300800 */
[C---:B------:R-:W-:Y:S03]  /*61ef0*/  HMMA.16816.F32 R12, R24.reuse, R18, R12 ;  /* 0x00000012180c723c */ /* 0x040fe6000000180c */
[----:B-----5:R-:W-:Y:S04]  /*61f00*/  STL.64 [R1+0x1228], R22 ;  /* 0x0012281601007387 */ /* 0x020fe80000100a00 */
        /* <DEDUP_REMOVED lines=11> */
[----:B------:R-:W-:Y:S04]  /*61fc0*/  STL.64 [R1+0x3e0], R12 ;  /* 0x0003e00c01007387 */ /* 0x000fe80000100a00 */
[----:B------:R0:W-:Y:S04]  /*61fd0*/  STL.64 [R1+0x3e8], R14 ;  /* 0x0003e80e01007387 */ /* 0x0001e80000100a00 */
[----:B0-----:R-:W3:Y:S02]  /*61fe0*/  LDL.LU.64 R14, [R1+0x1250] ;  /* 0x00125000010e7983 */ /* 0x001ee40000300a00 */
[----:B---3--:R-:W-:-:S15]  /*61ff0*/  HMMA.16816.F32 R8, R24, R14, R8 ;  /* 0x0000000e1808723c */ /* 0x008fde0000001808 */
[----:B------:R-:W-:-:S04]  /*62000*/  NOP ;  /* 0x0000000000007918 */ /* 0x000fc80000000000 */
[----:B------:R-:W-:Y:S04]  /*62010*/  STL.64 [R1+0x3d0], R8 ;  /* 0x0003d00801007387 */ /* 0x000fe80000100a00 */
[----:B------:R0:W-:Y:S04]  /*62020*/  STL.64 [R1+0x3d8], R10 ;  /* 0x0003d80a01007387 */ /* 0x0001e80000100a00 */
[----:B0-----:R-:W4:Y:S02]  /*62030*/  LDL.LU.64 R10, [R1+0x1248] ;  /* 0x00124800010a7983 */ /* 0x001f240000300a00 */
[----:B----4-:R-:W-:-:S15]  /*62040*/  HMMA.16816.F32 R4, R24, R10, R4 ;  /* 0x0000000a1804723c */ /* 0x010fde0000001804 */
[----:B------:R-:W-:-:S04]  /*62050*/  NOP ;  /* 0x0000000000007918 */ /* 0x000fc80000000000 */
[----:B------:R-:W-:Y:S04]  /*62060*/  STL.64 [R1+0x3c0], R4 ;  /* 0x0003c00401007387 */ /* 0x000fe80000100a00 */
[----:B------:R0:W-:Y:S04]  /*62070*/  STL.64 [R1+0x3c8], R6 ;  /* 0x0003c80601007387 */ /* 0x0001e80000100a00 */
[----:B0-----:R-:W2:Y:S02]  /*62080*/  LDL.LU.64 R6, [R1+0x1240] ;  /* 0x0012400001067983 */ /* 0x001ea40000300a00 */
        /* <DEDUP_REMOVED lines=37> */
[----:B0-----:R0:W-:Y:S04]  /*622e0*/  STL.64 [R1+0x11c8], R22 ;  /* 0x0011c81601007387 */ /* 0x0011e80000100a00 */
[----:B------:R1:W-:Y:S01]  /*622f0*/  STL.64 [R1+0x11c0], R20 ;  /* 0x0011c01401007387 */ /* 0x0003e20000100a00 */
[----:B0-----:R-:W-:-:S03]  /*62300*/  MOV R22, R28 ;  /* 0x0000001c00167202 */ /* 0x001fc60000000f00 */
[----:B-1----:R-:W4:Y:S04]  /*62310*/  LDL.LU R20, [R1+0x80] ;  /* 0x0000800001147983 */ /* 0x002f280000300800 */
[----:B------:R-:W4:Y:S04]  /*62320*/  LDL.LU R21, [R1+0x84] ;  /* 0x0000840001157983 */ /* 0x000f280000300800 */
[----:B------:R-:W2:Y:S01]  /*62330*/  LDL.LU R28, [R1+0x120c] ;  /* 0x00120c00011c7983 */ /* 0x000ea20000300800 */
[----:B------:R-:W-:-:S03]  /*62340*/  IMAD.MOV.U32 R23, RZ, RZ, R29 ;  /* 0x000000ffff177224 */ /* 0x000fc600078e001d */
[----:B------:R-:W3:Y:S04]  /*62350*/  LDL.LU R29, [R1+0x1208] ;  /* 0x00120800011d7983 */ /* 0x000ee80000300800 */
[----:B------:R-:W4:Y:S04]  /*62360*/  LDL.LU.64 R18, [R1+0x1200] ;  /* 0x0012000001127983 */ /* 0x000f280000300a00 */
[----:B------:R-:W-:Y:S04]  /*62370*/  STL.64 [R1+0x380], R24 ;  /* 0x0003801801007387 */ /* 0x000fe80000100a00 */
[----:B------:R-:W-:Y:S04]  /*62380*/  STL.64 [R1+0x388], R26 ;  /* 0x0003881a01007387 */ /* 0x000fe80000100a00 */
[----:B------:R-:W-:Y:S01]  /*62390*/  LDSM.16.M88.4 R24, [R0+UR7+0x66080] ;  /* 0x066080070018783b */ /* 0x000fe20008000200 */
[----:B----4-:R-:W-:Y:S03]  /*623a0*/  HMMA.16816.F32 R12, R20, R18, R12 ;  /* 0x00000012140c723c */ /* 0x010fe6000000180c */
[----:B------:R0:W-:Y:S04]  /*623b0*/  STL.64 [R1+0x11f0], R18 ;  /* 0x0011f01201007387 */ /* 0x0001e80000100a00 */
[----:B------:R-:W4:-:S12]  /*623c0*/  LDL.LU R16, [R1+0x1c0] ;  /* 0x0001c00001107983 */ /* 0x000f180000300800 */
[----:B------:R-:W-:Y:S04]  /*623d0*/  STL.64 [R1+0x560], R12 ;  /* 0x0005600c01007387 */ /* 0x000fe80000100a00 */
[----:B------:R-:W-:Y:S04]  /*623e0*/  STL.64 [R1+0x568], R14 ;  /* 0x0005680e01007387 */ /* 0x000fe80000100a00 */
[----:B------:R-:W1:Y:S04]  /*623f0*/  LDSM.16.M88.4 R12, [R0+UR7+0x67080] ;  /* 0x06708007000c783b */ /* 0x000e680008000200 */
[----:B------:R-:W4:Y:S04]  /*62400*/  LDL.LU R17, [R1+0x1c4] ;  /* 0x0001c40001117983 */ /* 0x000f280000300800 */
[----:B0-----:R-:W4:Y:S04]  /*62410*/  LDL.LU R18, [R1+0x1c8] ;  /* 0x0001c80001127983 */ /* 0x001f280000300800 */
[----:B------:R-:W4:Y:S04]  /*62420*/  LDL.LU R19, [R1+0x1cc] ;  /* 0x0001cc0001137983 */ /* 0x000f280000300800 */
[----:B-1----:R-:W-:Y:S04]  /*62430*/  STL.64 [R1+0x60], R12 ;  /* 0x0000600c01007387 */ /* 0x002fe80000100a00 */
[----:B------:R0:W-:Y:S04]  /*62440*/  STL.64 [R1+0x68], R14 ;  /* 0x0000680e01007387 */ /* 0x0001e80000100a00 */
[----:B0-----:R-:W4:Y:S04]  /*62450*/  LDL.LU.64 R14, [R1+0x11f8] ;  /* 0x0011f800010e7983 */ /* 0x001f280000300a00 */
[----:B------:R-:W-:Y:S04]  /*62460*/  STL.64 [R1+0x70], R24 ;  /* 0x0000701801007387 */ /* 0x000fe80000100a00 */
[----:B------:R-:W-:Y:S01]  /*62470*/  STL.64 [R1+0x78], R26 ;  /* 0x0000781a01007387 */ /* 0x000fe20000100a00 */
[----:B----4-:R-:W-:-:S15]  /*62480*/  HMMA.16816.F32 R16, R20, R14, R16 ;  /* 0x0000000e1410723c */ /* 0x010fde0000001810 */
[----:B------:R-:W-:-:S04]  /*62490*/  NOP ;  /* 0x0000000000007918 */ /* 0x000fc80000000000 */
[----:B------:R-:W-:Y:S04]  /*624a0*/  STL.64 [R1+0x550], R16 ;  /* 0x0005501001007387 */ /* 0x000fe80000100a00 */
[----:B------:R-:W-:Y:S04]  /*624b0*/  STL.64 [R1+0x558], R18 ;  /* 0x0005581201007387 */ /* 0x000fe80000100a00 */
[----:B------:R-:W-:Y:S04]  /*624c0*/  STL.64 [R1+0x1188], R26 ;  /* 0x0011881a01007387 */ /* 0x000fe80000100a00 */
[----:B------:R0:W-:Y:S04]  /*624d0*/  STL.64 [R1+0x1180], R24 ;  /* 0x0011801801007387 */ /* 0x0001e80000100a00 */
[----:B------:R-:W1:Y:S04]  /*624e0*/  LDSM.16.M88.4 R16, [R0+UR7+0x68080] ;  /* 0x068080070010783b */ /* 0x000e680008000200 */
        /* <DEDUP_REMOVED lines=34> */
[----:B-1----:R-:W-:Y:S04]  /*62710*/  STL.64 [R1+0x50], R16 ;  /* 0x0000501001007387 */ /* 0x002fe80000100a00 */
[----:B------:R-:W-:Y:S04]  /*62720*/  STL.64 [R1+0x58], R18 ;  /* 0x0000581201007387 */ /* 0x000fe80000100a00 */
[----:B------:R-:W0:Y:S02]  /*62730*/  LDSM.16.M88.4 R16, [R0+UR7+0x69080] ;  /* 0x069080070010783b */ /* 0x000e240008000200 */
[----:B0-----:R-:W-:Y:S01]  /*62740*/  MOV R5, R18 ;  /* 0x0000001200057202 */ /* 0x001fe20000000f00 */
[----:B------:R-:W-:-:S02]  /*62750*/  IMAD.MOV.U32 R4, RZ, RZ, R19 ;  /* 0x000000ffff047224 */ /* 0x000fc400078e0013 */
[----:B------:R-:W5:Y:S01]  /*62760*/  LDL.LU.64 R18, [R1+0x11f0] ;  /* 0x0011f00001127983 */ /* 0x000f620000300a00 */
[----:B------:R-:W-:Y:S01]  /*62770*/  MOV R9, R16 ;  /* 0x0000001000097202 */ /* 0x000fe20000000f00 */
[----:B------:R-:W-:Y:S01]  /*62780*/  IMAD.MOV.U32 R8, RZ, RZ, R17 ;  /* 0x000000ffff087224 */ /* 0x000fe200078e0011 */
[----:B----4-:R-:W-:-:S15]  /*62790*/  HMMA.16816.F32 R24, R20, R10, R24 ;  /* 0x0000000a1418723c */ /* 0x010fde0000001818 */
        /* <DEDUP_REMOVED lines=8> */
[----:B------:R-:W0:Y:S04]  /*62820*/  LDSM.16.M88.4 R24, [R0+UR7+0x6b080] ;  /* 0x06b080070018783b */ /* 0x000e280008000200 */
[----:B0-----:R-:W-:Y:S04]  /*62830*/  STL.64 [R1+0x20], R24 ;  /* 0x0000201801007387 */ /* 0x001fe80000100a00 */
[----:B------:R0:W-:Y:S04]  /*62840*/  STL.64 [R1+0x28], R26 ;  /* 0x0000281a01007387 */ /* 0x0001e80000100a00 */
[----:B0-----:R-:W4:Y:S04]  /*62850*/  LDL.LU.64 R26, [R1+0x11e8] ;  /* 0x0011e800011a7983 */ /* 0x001f280000300a00 */
[----:B------:R-:W4:Y:S02]  /*62860*/  LDL.LU.64 R24, [R1+0x11e0] ;  /* 0x0011e00001187983 */ /* 0x000f240000300a00 */
[----:B----4-:R-:W-:Y:S02]  /*62870*/  HMMA.16816.F32 R20, R20, R6, R24 ;  /* 0x000000061414723c */ /* 0x010fe40000001818 */
[----:B------:R-:W5:Y:S04]  /*62880*/  LDL.LU.64 R26, [R1+0x11d8] ;  /* 0x0011d800011a7983 */ /* 0x000f680000300a00 */
[----:B------:R-:W5:-:S13]  /*62890*/  LDL.LU.64 R24, [R1+0x11d0] ;  /* 0x0011d00001187983 */ /* 0x000f5a0000300a00 */
[----:B------:R-:W-:Y:S04]  /*628a0*/  STL.64 [R1+0x2c0], R20 ;  /* 0x0002c01401007387 */ /* 0x000fe80000100a00 */
[----:B------:R-:W-:Y:S04]  /*628b0*/  STL.64 [R1+0x2c8], R22 ;  /* 0x0002c81601007387 */ /* 0x000fe80000100a00 */
[----:B------:R-:W0:Y:S04]  /*628c0*/  LDSM.16.M88.4 R20, [R0+UR7+0x6c080] ;  /* 0x06c080070014783b */ /* 0x000e280008000200 */
[----:B0-----:R-:W-:Y:S04]  /*628d0*/  STL.64 [R1+0x10], R20 ;  /* 0x0000101401007387 */ /* 0x001fe80000100a00 */
[----:B------:R0:W-:Y:S04]  /*628e0*/  STL.64 [R1+0x18], R22 ;  /* 0x0000181601007387 */ /* 0x0001e80000100a00 */
[----:B0-----:R-:W5:Y:S04]  /*628f0*/  LDL.LU.64 R22, [R1+0x11c8] ;  /* 0x0011c80001167983 */ /* 0x001f680000300a00 */
[----:B------:R-:W5:Y:S02]  /*62900*/  LDL.LU.64 R20, [R1+0x11c0] ;  /* 0x0011c00001147983 */ /* 0x000f640000300a00 */
[----:B-----5:R-:W-:-:S15]  /*62910*/  HMMA.16816.F32 R24, R20, R18, R24 ;  /* 0x000000121418723c */ /* 0x020fde0000001818 */
        /* <DEDUP_REMOVED lines=17> */
[----:B----4-:R-:W-:Y:S02]  /*62a30*/  HMMA.16816.F32 R20, R20, R6, R24 ;  /* 0x000000061414723c */ /* 0x010fe40000001818 */
[----:B------:R-:W4:Y:S04]  /*62a40*/  LDL.LU.64 R26, [R1+0x1188] ;  /* 0x00118800011a7983 */ /* 0x000f280000300a00 */
[----:B------:R-:W4:-:S13]  /*62a50*/  LDL.LU.64 R24, [R1+0x1180] ;  /* 0x0011800001187983 */ /* 0x000f1a0000300a00 */
[----:B------:R0:W-:Y:S04]  /*62a60*/  STL.64 [R1+0x2b0], R20 ;  /* 0x0002b01401007387 */ /* 0x0001e80000100a00 */
[----:B------:R1:W-:Y:S04]  /*62a70*/  STL.64 [R1+0x2b8], R22 ;  /* 0x0002b81601007387 */ /* 0x0003e80000100a00 */
[----:B0-----:R-:W4:Y:S04]  /*62a80*/  LDL.LU R20, [R1+0x2a0] ;  /* 0x0002a00001147983 */ /* 0x001f280000300800 */
[----:B------:R-:W4:Y:S04]  /*62a90*/  LDL.LU R21, [R1+0x2a4] ;  /* 0x0002a40001157983 */ /* 0x000f280000300800 */
[----:B-1----:R-:W4:Y:S04]  /*62aa0*/  LDL.LU R22, [R1+0x2a8] ;  /* 0x0002a80001167983 */ /* 0x002f280000300800 */
[----:B------:R-:W4:Y:S02]  /*62ab0*/  LDL.LU R23, [R1+0x2ac] ;  /* 0x0002ac0001177983 */ /* 0x000f240000300800 */
[----:B----4-:R-:W-:Y:S02]  /*62ac0*/  HMMA.16816.F32 R20, R24, R18, R20 ;  /* 0x000000121814723c */ /* 0x010fe40000001814 */
[----:B------:R-:W0:-:S15]  /*62ad0*/  LDSM.16.M88.4 R24, [R0+UR7+0x6d080] ;  /* 0x06d080070018783b */ /* 0x000e1e0008000200 */
[----:B------:R-:W-:Y:S02]  /*62ae0*/  NOP ;  /* 0x0000000000007918 */ /* 0x000fe40000000000 */
[----:B------:R-:W-:Y:S04]  /*62af0*/  STL.64 [R1+0x570], R20 ;  /* 0x0005701401007387 */ /* 0x000fe80000100a00 */
[----:B------:R-:W-:Y:S04]  /*62b00*/  STL.64 [R1+0x578], R22 ;  /* 0x0005781601007387 */ /* 0x000fe80000100a00 */
[----:B------:R-:W1:Y:S04]  /*62b10*/  LDSM.16.M88.4 R20, [R0+UR7+0x6e080] ;  /* 0x06e080070014783b */ /* 0x000e680008000200 */
[----:B0-----:R-:W-:Y:S04]  /*62b20*/  STL.64 [R1], R24 ;  /* 0x0000001801007387 */ /* 0x001fe80000100a00 */
[----:B------:R-:W-:Y:S04]  /*62b30*/  STL.64 [R1+0x8], R26 ;  /* 0x0000081a01007387 */ /* 0x000fe80000100a00 */
[----:B------:R-:W0:Y:S04]  /*62b40*/  LDSM.16.M88.4 R24, [R0+UR7+0x6f080] ;  /* 0x06f080070018783b */ /* 0x000e280008000200 */
[----:B------:R-:W-:Y:S04]  /*62b50*/  STL.64 [R1+0x1448], R10 ;  /* 0x0014480a01007387 */ /* 0x000fe80000100a00 */
[----:B------:R-:W-:Y:S04]  /*62b60*/  STL.64 [R1+0x1440], R8 ;  /* 0x0014400801007387 */ /* 0x000fe80000100a00 */
[----:B------:R-:W-:Y:S04]  /*62b70*/  STL.64 [R1+0x1438], R6 ;  /* 0x0014380601007387 */ /* 0x000fe80000100a00 */
[----:B------:R-:W-:Y:S04]  /*62b80*/  STL.64 [R1+0x1430], R4 ;  /* 0x0014300401007387 */ /* 0x000fe80000100a00 */
[----:B------:R-:W-:Y:S04]  /*62b90*/  STL.64 [R1+0x1418], R18 ;  /* 0x0014181201007387 */ /* 0x000fe80000100a00 */
[----:B------:R-:W-:Y:S04]  /*62ba0*/  STL.64 [R1+0x1410], R16 ;  /* 0x0014101001007387 */ /* 0x000fe80000100a00 */
[----:B-1----:R-:W-:Y:S04]  /*62bb0*/  STL.64 [R1+0x1240], R22 ;  /* 0x0012401601007387 */ /* 0x002fe80000100a00 */
[----:B------:R1:W-:Y:S04]  /*62bc0*/  STL.64 [R1+0x1238], R20 ;  /* 0x0012381401007387 */ /* 0x0003e80000100a00 */
        /* <DEDUP_REMOVED lines=18> */
[----:B------:R-:W4:Y:S04]  /*62cf0*/  LDL.LU R16, [R1+0x70] ;  /* 0x0000700001107983 */ /* 0x000f280000300800 */
[----:B------:R-:W4:Y:S04]  /*62d00*/  LDL.LU R17, [R1+0x74] ;  /* 0x0000740001117983 */ /* 0x000f280000300800 */
[----:B------:R-:W4:Y:S04]  /*62d10*/  LDL.LU R18, [R1+0x78] ;  /* 0x0000780001127983 */ /* 0x000f280000300800 */
[----:B------:R-:W4:Y:S04]  /*62d20*/  LDL.LU R19, [R1+0x7c] ;  /* 0x00007c0001137983 */ /* 0x000f280000300800 */
[----:B-1----:R-:W5:Y:S04]  /*62d30*/  LDL.LU R20, [R1+0x370] ;  /* 0x0003700001147983 */ /* 0x002f680000300800 */
[----:B------:R-:W5:Y:S04]  /*62d40*/  LDL.LU R21, [R1+0x374] ;  /* 0x0003740001157983 */ /* 0x000f680000300800 */
[----:B------:R-:W5:Y:S04]  /*62d50*/  LDL.LU R22, [R1+0x378] ;  /* 0x0003780001167983 */ /* 0x000f680000300800 */
[----:B------:R-:W5:Y:S04]  /*62d60*/  LDL.LU R23, [R1+0x37c] ;  /* 0x00037c0001177983 */ /* 0x000f680000300800 */
[----:B------:R-:W2:Y:S04]  /*62d70*/  LDL.LU R4, [R1+0x390] ;  /* 0x0003900001047983 */ /* 0x000ea80000300800 */
[----:B------:R-:W2:Y:S04]  /*62d80*/  LDL.LU R5, [R1+0x394] ;  /* 0x0003940001057983 */ /* 0x000ea80000300800 */
[----:B------:R-:W2:Y:S04]  /*62d90*/  LDL.LU R6, [R1+0x398] ;  /* 0x0003980001067983 */ /* 0x000ea80000300800 */
[----:B------:R-:W2:Y:S04]  /*62da0*/  LDL.LU R7, [R1+0x39c] ;  /* 0x00039c0001077983 */ /* 0x000ea80000300800 */
[----:B------:R-:W4:Y:S04]  /*62db0*/  LDL.LU R8, [R1+0x3a0] ;  /* 0x0003a00001087983 */ /* 0x000f280000300800 */
[----:B------:R-:W4:Y:S04]  /*62dc0*/  LDL.LU R9, [R1+0x3a4] ;  /* 0x0003a40001097983 */ /* 0x000f280000300800 */
[----:B------:R-:W4:Y:S04]  /*62dd0*/  LDL.LU R10, [R1+0x3a8] ;  /* 0x0003a800010a7983 */ /* 0x000f280000300800 */
[----:B------:R-:W4:Y:S04]  /*62de0*/  LDL.LU R11, [R1+0x3ac] ;  /* 0x0003ac00010b7983 */ /* 0x000f280000300800 */
        /* <DEDUP_REMOVED lines=33> */
[----:B0-----:R-:W4:Y:S04]  /*63000*/  LDL.LU.64 R10, [R1+0x1448] ;  /* 0x00144800010a7983 */ /* 0x001f280000300a00 */
[----:B------:R-:W2:Y:S01]  /*63010*/  LDL.LU.64 R8, [R1+0x1440] ;  /* 0x0014400001087983 */ /* 0x000ea20000300a00 */
[----:B----4-:R-:W-:-:S15]  /*63020*/  HMMA.16816.F32 R4, R16, R10, R4 ;  /* 0x0000000a1004723c */ /* 0x010fde0000001804 */
[----:B------:R-:W-:-:S04]  /*63030*/  NOP ;  /* 0x0000000000007918 */ /* 0x000fc80000000000 */
[----:B------:R-:W-:Y:S04]  /*63040*/  STL.64 [R1+0x390], R4 ;  /* 0x0003900401007387 */ /* 0x000fe80000100a00 */
[----:B------:R0:W-:Y:S04]  /*63050*/  STL.64 [R1+0x398], R6 ;  /* 0x0003980601007387 */ /* 0x0001e80000100a00 */
[----:B0-----:R-:W5:Y:S04]  /*63060*/  LDL.LU.64 R6, [R1+0x1438] ;  /* 0x0014380001067983 */ /* 0x001f680000300a00 */
[----:B------:R-:W4:Y:S01]  /*63070*/  LDL.LU.64 R4, [R1+0x1430] ;  /* 0x0014300001047983 */ /* 0x000f220000300a00 */
[----:B-----5:R-:W-:Y:S03]  /*63080*/  HMMA.16816.F32 R16, R16, R6, R20 ;  /* 0x000000061010723c */ /* 0x020fe60000001814 */
[----:B------:R-:W2:Y:S04]  /*63090*/  LDL.LU.64 R22, [R1+0x1428] ;  /* 0x0014280001167983 */ /* 0x000ea80000300a00 */
[----:B------:R-:W2:-:S12]  /*630a0*/  LDL.LU.64 R20, [R1+0x1420] ;  /* 0x0014200001147983 */ /* 0x000e980000300a00 */
[----:B------:R-:W-:Y:S04]  /*630b0*/  STL.64 [R1+0x370], R16 ;  /* 0x0003701001007387 */ /* 0x000fe80000100a00 */
[----:B------:R0:W-:Y:S04]  /*630c0*/  STL.64 [R1+0x378], R18 ;  /* 0x0003781201007387 */ /* 0x0001e80000100a00 */
[----:B0-----:R-:W2:Y:S04]  /*630d0*/  LDL.LU.64 R18, [R1+0x1418] ;  /* 0x0014180001127983 */ /* 0x001ea80000300a00 */
[----:B------:R-:W5:Y:S01]  /*630e0*/  LDL.LU.64 R16, [R1+0x1410] ;  /* 0x0014100001107983 */ /* 0x000f620000300a00 */
        /* <DEDUP_REMOVED lines=26> */
[----:B----4-:R0:W-:Y:S04]  /*63290*/  STL.64 [R1+0x13a0], R4 ;  /* 0x0013a00401007387 */ /* 0x0101e80000100a00 */
[----:B0-----:R-:W4:Y:S04]  /*632a0*/  LDL.LU R4, [R1+0x2d0] ;  /* 0x0002d00001047983 */ /* 0x001f280000300800 */
[----:B------:R-:W4:Y:S04]  /*632b0*/  LDL.LU R5, [R1+0x2d4] ;  /* 0x0002d40001057983 */ /* 0x000f280000300800 */
[----:B------:R-:W4:Y:S04]  /*632c0*/  LDL.LU R6, [R1+0x2d8] ;  /* 0x0002d80001067983 */ /* 0x000f280000300800 */
[----:B------:R-:W4:Y:S01]  /*632d0*/  LDL.LU R7, [R1+0x2dc] ;  /* 0x0002dc0001077983 */ /* 0x000f220000300800 */
[----:B--2---:R-:W-:-:S15]  /*632e0*/  HMMA.16816.F32 R20, R24, R18, R20 ;  /* 0x000000121814723c */ /* 0x004fde0000001814 */
[----:B------:R-:W-:-:S04]  /*632f0*/  NOP ;  /* 0x0000000000007918 */ /* 0x000fc80000000000 */
[----:B------:R-:W-:Y:S04]  /*63300*/  STL.64 [R1+0x5a0], R20 ;  /* 0x0005a01401007387 */ /* 0x000fe80000100a00 */
[----:B------:R0:W-:Y:S04]  /*63310*/  STL.64 [R1+0x5a8], R22 ;  /* 0x0005a81601007387 */ /* 0x0001e80000100a00 */
[----:B0-----:R-:W2:Y:S04]  /*63320*/  LDL.LU.64 R22, [R1+0x13b8] ;  /* 0x0013b80001167983 */ /* 0x001ea80000300a00 */
[----:B------:R-:W2:Y:S04]  /*63330*/  LDL.LU.64 R20, [R1+0x13b0] ;  /* 0x0013b00001147983 */ /* 0x000ea80000300a00 */
[----:B------:R-:W-:Y:S01]  /*63340*/  STL.64 [R1+0x1398], R14 ;  /* 0x0013980e01007387 */ /* 0x000fe20000100a00 */
[----:B--2---:R-:W-:-:S15]  /*63350*/  HMMA.16816.F32 R20, R24, R14, R20 ;  /* 0x0000000e1814723c */ /* 0x004fde0000001814 */
[----:B------:R-:W-:-:S04]  /*63360*/  NOP ;  /* 0x0000000000007918 */ /* 0x000fc80000000000 */
[----:B------:R0:W-:Y:S04]  /*63370*/  STL.64 [R1+0x590], R20 ;  /* 0x0005901401007387 */ /* 0x0001e80000100a00 */
[----:B------:R1:W-:Y:S04]  /*63380*/  STL.64 [R1+0x598], R22 ;  /* 0x0005981601007387 */ /* 0x0003e80000100a00 */
[----:B0-----:R-:W2:Y:S04]  /*63390*/  LDL.LU R20, [R1] ;  /* 0x0000000001147983 */ /* 0x001ea80000300800 */
[----:B------:R-:W2:Y:S04]  /*633a0*/  LDL.LU R21, [R1+0x4] ;  /* 0x0000040001157983 */ /* 0x000ea80000300800 */
[----:B-1----:R-:W2:Y:S04]  /*633b0*/  LDL.LU R22, [R1+0x8] ;  /* 0x0000080001167983 */ /* 0x002ea80000300800 */
        /* <DEDUP_REMOVED lines=16> */
[----:B0-----:R-:W2:Y:S04]  /*634c0*/  LDL.LU.64 R6, [R1+0x13a8] ;  /* 0x0013a80001067983 */ /* 0x001ea80000300a00 */
[----:B------:R-:W4:Y:S04]  /*634d0*/  LDL.LU.64 R4, [R1+0x13a0] ;  /* 0x0013a00001047983 */ /* 0x000f280000300a00 */
[----:B------:R-:W-:Y:S01]  /*634e0*/  STL.64 [R1+0x1390], R10 ;  /* 0x0013900a01007387 */ /* 0x000fe20000100a00 */
[----:B--2---:R-:W-:Y:S03]  /*634f0*/  HMMA.16816.F32 R20, R24, R6, R20 ;  /* 0x000000061814723c */ /* 0x004fe60000001814 */
[----:B------:R-:W-:Y:S04]  /*63500*/  STL.64 [R1+0x1388], R6 ;  /* 0x0013880601007387 */ /* 0x000fe80000100a00 */
[----:B------:R-:W2:-:S12]  /*63510*/  LDL.LU R24, [R1+0x130] ;  /* 0x0001300001187983 */ /* 0x000e980000300800 */
[----:B------:R-:W-:Y:S04]  /*63520*/  STL.64 [R1+0x2d0], R20 ;  /* 0x0002d01401007387 */ /* 0x000fe80000100a00 */
[----:B------:R-:W-:Y:S04]  /*63530*/  STL.64 [R1+0x2d8], R22 ;  /* 0x0002d81601007387 */ /* 0x000fe80000100a00 */
        /* <DEDUP_REMOVED lines=35> */
[----:B--2---:R-:W-:Y:S04]  /*63770*/  STL.64 [R1+0x12b0], R26 ;  /* 0x0012b01a01007387 */ /* 0x004fe80000100a00 */
[----:B------:R0:W-:Y:S04]  /*63780*/  STL.64 [R1+0x12a8], R24 ;  /* 0x0012a81801007387 */ /* 0x0001e80000100a00 */
[----:B0-----:R-:W2:Y:S04]  /*63790*/  LDL.LU R24, [R1+0x190] ;  /* 0x0001900001187983 */ /* 0x001ea80000300800 */
[----:B------:R-:W2:Y:S04]  /*637a0*/  LDL.LU R25, [R1+0x194] ;  /* 0x0001940001197983 */ /* 0x000ea80000300800 */
[----:B------:R-:W2:Y:S04]  /*637b0*/  LDL.LU R26, [R1+0x198] ;  /* 0x00019800011a7983 */ /* 0x000ea80000300800 */
[----:B------:R-:W2:Y:S01]  /*637c0*/  LDL.LU R27, [R1+0x19c] ;  /* 0x00019c00011b7983 */ /* 0x000ea20000300800 */
[----:B-----5:R-:W-:Y:S01]  /*637d0*/  MOV R20, R17 ;  /* 0x0000001100147202 */ /* 0x020fe20000000f00 */
[----:B------:R-:W-:-:S02]  /*637e0*/  IMAD.MOV.U32 R21, RZ, RZ, R16 ;  /* 0x000000ffff157224 */ /* 0x000fc400078e0010 */
        /* <DEDUP_REMOVED lines=26> */
[----:B----4-:R-:W-:Y:S01]  /*63990*/  IMAD.MOV.U32 R23, RZ, RZ, R4 ;  /* 0x000000ffff177224 */ /* 0x010fe200078e0004 */
[----:B------:R-:W-:Y:S01]  /*639a0*/  MOV R22, R5 ;  /* 0x0000000500167202 */ /* 0x000fe20000000f00 */
[----:B------:R-:W-:Y:S01]  /*639b0*/  IMAD.MOV.U32 R21, RZ, RZ, R8 ;  /* 0x000000ffff157224 */ /* 0x000fe200078e0008 */
[----:B------:R-:W-:Y:S01]  /*639c0*/  MOV R20, R9 ;  /* 0x0000000900147202 */ /* 0x000fe20000000f00 */
[----:B-----5:R-:W-:Y:S04]  /*639d0*/  STL.64 [R1+0x1310], R26 ;  /* 0x0013101a01007387 */ /* 0x020fe80000100a00 */
        /* <DEDUP_REMOVED lines=35> */
[----:B---3--:R-:W-:Y:S03]  /*63c10*/  HMMA.16816.F32 R12, R20, R18, R12 ;  /* 0x00000012140c723c */ /* 0x008fe6000000180c */
[----:B----4-:R-:W-:Y:S04]  /*63c20*/  STL.64 [R1+0x1360], R26 ;  /* 0x0013601a01007387 */ /* 0x010fe80000100a00 */
        /* <DEDUP_REMOVED lines=8> */
[----:B------:R-:W2:Y:S01]  /*63cb0*/  LDL.LU R25, [R1+0x244] ;  /* 0x0002440001197983 */ /* 0x000ea20000300800 */
[----:B------:R-:W-:Y:S01]  /*63cc0*/  MOV R26, R29 ;  /* 0x0000001d001a7202 */ /* 0x000fe20000000f00 */
[----:B------:R-:W-:-:S02]  /*63cd0*/  IMAD.MOV.U32 R27, RZ, RZ, R28 ;  /* 0x000000ffff1b7224 */ /* 0x000fc400078e001c */
[----:B------:R-:W-:Y:S04]  /*63ce0*/  STL.64 [R1+0x5b0], R12 ;  /* 0x0005b00c01007387 */ /* 0x000fe80000100a00 */
[----:B------:R0:W-:Y:S04]  /*63cf0*/  STL.64 [R1+0x5b8], R14 ;  /* 0x0005b80e01007387 */ /* 0x0001e80000100a00 */
[----:B0-----:R-:W3:Y:S02]  /*63d00*/  LDL.LU.64 R14, [R1+0x1398] ;  /* 0x00139800010e7983 */ /* 0x001ee40000300a00 */
[----:B---3--:R-:W-:-:S15]  /*63d10*/  HMMA.16816.F32 R8, R20, R14, R8 ;  /* 0x0000000e1408723c */ /* 0x008fde0000001808 */
[----:B------:R-:W-:-:S04]  /*63d20*/  NOP ;  /* 0x0000000000007918 */ /* 0x000fc80000000000 */
[----:B------:R0:W-:Y:S04]  /*63d30*/  STL.64 [R1+0x280], R8 ;  /* 0x0002800801007387 */ /* 0x0001e80000100a00 */
[----:B------:R1:W-:Y:S01]  /*63d40*/  STL.64 [R1+0x288], R10 ;  /* 0x0002880a01007387 */ /* 0x0003e20000100a00 */
[----:B0-----:R-:W0:Y:S03]  /*63d50*/  LDC R8, c[0x0][0x3d4] ;  /* 0x0000f500ff087b82 */ /* 0x001e260000000800 */
[----:B-1----:R-:W5:Y:S02]  /*63d60*/  LDL.LU.64 R10, [R1+0x1390] ;  /* 0x00139000010a7983 */ /* 0x002f640000300a00 */
[----:B-----5:R-:W-:-:S15]  /*63d70*/  HMMA.16816.F32 R4, R20, R10, R4 ;  /* 0x0000000a1404723c */ /* 0x020fde0000001804 */
[----:B------:R-:W-:-:S04]  /*63d80*/  NOP ;  /* 0x0000000000007918 */ /* 0x000fc80000000000 */
[----:B------:R-:W-:Y:S04]  /*63d90*/  STL.64 [R1+0x270], R4 ;  /* 0x0002700401007387 */ /* 0x000fe80000100a00 */
[----:B------:R1:W-:Y:S04]  /*63da0*/  STL.64 [R1+0x278], R6 ;  /* 0x0002780601007387 */ /* 0x0003e80000100a00 */
[----:B-1----:R-:W2:Y:S02]  /*63db0*/  LDL.LU.64 R6, [R1+0x1388] ;  /* 0x0013880001067983 */ /* 0x002ea40000300a00 */
[----:B--2---:R-:W-:Y:S02]  /*63dc0*/  HMMA.16816.F32 R20, R20, R6, R24 ;  /* 0x000000061414723c */ /* 0x004fe40000001818 */
[----:B------:R-:W2:Y:S04]  /*63dd0*/  LDL.LU.64 R26, [R1+0x1380] ;  /* 0x00138000011a7983 */ /* 0x000ea80000300a00 */
[----:B------:R-:W2:-:S13]  /*63de0*/  LDL.LU.64 R24, [R1+0x1378] ;  /* 0x0013780001187983 */ /* 0x000e9a0000300a00 */
[----:B------:R-:W-:Y:S04]  /*63df0*/  STL.64 [R1+0x260], R20 ;  /* 0x0002601401007387 */ /* 0x000fe80000100a00 */
[----:B------:R1:W-:Y:S04]  /*63e00*/  STL.64 [R1+0x268], R22 ;  /* 0x0002681601007387 */ /* 0x0003e80000100a00 */
[----:B-1----:R-:W2:Y:S04]  /*63e10*/  LDL.LU.64 R22, [R1+0x1370] ;  /* 0x0013700001167983 */ /* 0x002ea80000300a00 */
[----:B------:R-:W2:Y:S02]  /*63e20*/  LDL.LU.64 R20, [R1+0x1368] ;  /* 0x0013680001147983 */ /* 0x000ea40000300a00 */
[----:B--2---:R-:W-:-:S15]  /*63e30*/  HMMA.16816.F32 R24, R20, R18, R24 ;  /* 0x000000121418723c */ /* 0x004fde0000001818 */
[----:B------:R-:W-:-:S04]  /*63e40*/  NOP ;  /* 0x0000000000007918 */ /* 0x000fc80000000000 */
        /* <DEDUP_REMOVED lines=72> */
[----:B------:R-:W2:Y:S04]  /*642d0*/  LDL.LU.64 R20, [R1+0x1278] ;  /* 0x0012780001147983 */ /* 0x000ea80000300a00 */
[----:B------:R-:W0:Y:S04]  /*642e0*/  LDL.LU R9, [R1+0x6e0] ;  /* 0x0006e00001097983 */ /* 0x000e280000300800 */
[----:B0-----:R-:W-:Y:S04]  /*642f0*/  STL.64 [R1+0x11a8], R8 ;  /* 0x0011a80801007387 */ /* 0x001fe80000100a00 */
[----:B------:R-:W3:Y:S04]  /*64300*/  LDL.LU R12, [R1+0x6dc] ;  /* 0x0006dc00010c7983 */ /* 0x000ee80000300800 */
[----:B------:R-:W3:Y:S04]  /*64310*/  LDL.LU R13, [R1+0x6d8] ;  /* 0x0006d800010d7983 */ /* 0x000ee80000300800 */
[----:B---3--:R-:W-:Y:S04]  /*64320*/  STL.64 [R1+0x1180], R12 ;  /* 0x0011800c01007387 */ /* 0x008fe80000100a00 */
[----:B------:R-:W3:Y:S04]  /*64330*/  LDL.LU R16, [R1+0x6d4] ;  /* 0x0006d40001107983 */ /* 0x000ee80000300800 */
[----:B------:R-:W3:Y:S01]  /*64340*/  LDL.LU R17, [R1+0x6d0] ;  /* 0x0006d00001117983 */ /* 0x000ee20000300800 */
[C---:B--2---:R-:W-:Y:S03]  /*64350*/  HMMA.16816.F32 R24, R20.reuse, R18, R24 ;  /* 0x000000121418723c */ /* 0x044fe60000001818 */
[----:B---3--:R-:W-:Y:S04]  /*64360*/  STL.64 [R1+0x1188], R16 ;  /* 0x0011881001007387 */ /* 0x008fe80000100a00 */
[----:B------:R-:W2:Y:S04]  /*64370*/  LDL.LU R29, [R1+0x6cc] ;  /* 0x0006cc00011d7983 */ /* 0x000ea80000300800 */
[----:B------:R-:W2:Y:S04]  /*64380*/  LDL.LU R28, [R1+0x6c8] ;  /* 0x0006c800011c7983 */ /* 0x000ea80000300800 */
[----:B--2---:R-:W-:Y:S04]  /*64390*/  STL.64 [R1+0x1190], R28 ;  /* 0x0011901c01007387 */ /* 0x004fe80000100a00 */
        /* <DEDUP_REMOVED lines=10> */
[----:B------:R-:W3:Y:S01]  /*64440*/  LDL.LU R8, [R1+0x6a8] ;  /* 0x0006a80001087983 */ /* 0x000ee20000300800 */
[----:B--2---:R-:W-:-:S15]  /*64450*/  HMMA.16816.F32 R24, R20, R10, R24 ;  /* 0x0000000a1418723c */ /* 0x004fde0000001818 */
[----:B------:R-:W-:-:S04]  /*64460*/  NOP ;  /* 0x0000000000007918 */ /* 0x000fc80000000000 */
[----:B------:R0:W-:Y:S04]  /*64470*/  STL.64 [R1+0x760], R24 ;  /* 0x0007601801007387 */ /* 0x0001e80000100a00 */
[----:B------:R1:W-:Y:S04]  /*64480*/  STL.64 [R1+0x768], R26 ;  /* 0x0007681a01007387 */ /* 0x0003e80000100a00 */
[----:B------:R-:W3:Y:S04]  /*64490*/  LDL.LU R9, [R1+0x6ac] ;  /* 0x0006ac0001097983 */ /* 0x000ee80000300800 */
[----:B0-----:R-:W2:Y:S04]  /*644a0*/  LDL.LU R24, [R1+0xd0] ;  /* 0x0000d00001187983 */ /* 0x001ea80000300800 */
[----:B------:R-:W2:Y:S04]  /*644b0*/  LDL.LU R25, [R1+0xd4] ;  /* 0x0000d40001197983 */ /* 0x000ea80000300800 */
[----:B-1----:R-:W4:Y:S04]  /*644c0*/  LDL.LU R26, [R1+0xd8] ;  /* 0x0000d800011a7983 */ /* 0x002f280000300800 */
        /* <DEDUP_REMOVED lines=25> */
[----:B---3--:R-:W-:Y:S04]  /*64660*/  STL.64 [R1+0x11b8], R8 ;  /* 0x0011b80801007387 */ /* 0x008fe80000100a00 */
[----:B------:R-:W3:Y:S04]  /*64670*/  LDL.LU R0, [R1+0x690] ;  /* 0x0006900001007983 */ /* 0x000ee80000300800 */
[----:B------:R-:W4:Y:S04]  /*64680*/  LDL.LU R28, [R1+0x734] ;  /* 0x00073400011c7983 */ /* 0x000f280000300800 */
[----:B------:R-:W4:Y:S04]  /*64690*/  LDL.LU R29, [R1+0x730] ;  /* 0x00073000011d7983 */ /* 0x000f280000300800 */
[----:B----4-:R0:W-:Y:S04]  /*646a0*/  STL.64 [R1+0x11b0], R28 ;  /* 0x0011b01c01007387 */ /* 0x0101e80000100a00 */
[----:B0-----:R-:W4:Y:S04]  /*646b0*/  LDL.LU R28, [R1+0x6c0] ;  /* 0x0006c000011c7983 */ /* 0x001f280000300800 */
[----:B------:R-:W4:Y:S01]  /*646c0*/  LDL.LU R29, [R1+0x6c4] ;  /* 0x0006c400011d7983 */ /* 0x000f220000300800 */
[----:B--2---:R-:W-:Y:S03]  /*646d0*/  HMMA.16816.F32 R20, R20, R6, R24 ;  /* 0x000000061414723c */ /* 0x004fe60000001818 */
[----:B----4-:R0:W-:Y:S04]  /*646e0*/  STL.64 [R1+0x11c0], R28 ;  /* 0x0011c01c01007387 */ /* 0x0101e80000100a00 */
[----:B------:R-:W2:Y:S04]  /*646f0*/  LDL.LU R8, [R1+0x6b0] ;  /* 0x0006b00001087983 */ /* 0x000ea80000300800 */
[----:B------:R-:W2:Y:S04]  /*64700*/  LDL.LU R9, [R1+0x6b4] ;  /* 0x0006b40001097983 */ /* 0x000ea80000300800 */
[----:B0-----:R-:W4:Y:S04]  /*64710*/  LDL.LU R28, [R1+0x6b8] ;  /* 0x0006b800011c7983 */ /* 0x001f280000300800 */
[----:B------:R-:W4:Y:S04]  /*64720*/  LDL.LU R29, [R1+0x6bc] ;  /* 0x0006bc00011d7983 */ /* 0x000f280000300800 */
[----:B------:R-:W5:Y:S04]  /*64730*/  LDL.LU R16, [R1+0x72c] ;  /* 0x00072c0001107983 */ /* 0x000f680000300800 */
[----:B------:R-:W5:Y:S04]  /*64740*/  LDL.LU R17, [R1+0x728] ;  /* 0x0007280001117983 */ /* 0x000f680000300800 */
[----:B------:R-:W2:Y:S04]  /*64750*/  LDL.LU R12, [R1+0x724] ;  /* 0x00072400010c7983 */ /* 0x000ea80000300800 */
[----:B------:R-:W2:Y:S04]  /*64760*/  LDL.LU R13, [R1+0x720] ;  /* 0x00072000010d7983 */ /* 0x000ea80000300800 */
[----:B------:R-:W2:Y:S04]  /*64770*/  LDL.LU.64 R26, [R1+0x1250] ;  /* 0x00125000011a7983 */ /* 0x000ea80000300a00 */
[----:B------:R-:W2:Y:S04]  /*64780*/  LDL.LU.64 R24, [R1+0x1248] ;  /* 0x0012480001187983 */ /* 0x000ea80000300a00 */
        /* <DEDUP_REMOVED lines=29> */
[----:B------:R1:W-:Y:S01]  /*64960*/  STL.64 [R1+0x11d8], R8 ;  /* 0x0011d80801007387 */ /* 0x0003e20000100a00 */
[----:B0-----:R-:W-:Y:S01]  /*64970*/  MOV R10, R3 ;  /* 0x00000003000a7202 */ /* 0x001fe20000000f00 */
[----:B------:R-:W-:-:S02]  /*64980*/  IMAD.MOV.U32 R11, RZ, RZ, R2 ;  /* 0x000000ffff0b7224 */ /* 0x000fc400078e0002 */
[----:B-1----:R-:W3:Y:S04]  /*64990*/  LDL.LU R8, [R1+0xb0] ;  /* 0x0000b00001087983 */ /* 0x002ee80000300800 */
[----:B------:R-:W3:Y:S01]  /*649a0*/  LDL.LU R9, [R1+0xb4] ;  /* 0x0000b40001097983 */ /* 0x000ee20000300800 */
[----:B--2---:R-:W-:Y:S03]  /*649b0*/  HMMA.16816.F32 R20, R20, R6, R24 ;  /* 0x000000061414723c */ /* 0x004fe60000001818 */
[----:B------:R-:W3:Y:S04]  /*649c0*/  LDL.LU.64 R26, [R1+0x1200] ;  /* 0x00120000011a7983 */ /* 0x000ee80000300a00 */
[----:B------:R-:W3:Y:S04]  /*649d0*/  LDL.LU.64 R24, [R1+0x11f8] ;  /* 0x0011f80001187983 */ /* 0x000ee80000300a00 */
[----:B------:R-:W4:Y:S04]  /*649e0*/  LDL.LU.64 R2, [R1+0x9f8] ;  /* 0x0009f80001027983 */ /* 0x000f280000300a00 */
[----:B------:R-:W2:Y:S04]  /*649f0*/  LDL.LU.64 R4, [R1+0xa00] ;  /* 0x000a000001047983 */ /* 0x000ea80000300a00 */
[----:B------:R-:W-:Y:S04]  /*64a00*/  STL.64 [R1+0x7a0], R20 ;  /* 0x0007a01401007387 */ /* 0x000fe80000100a00 */
[----:B------:R-:W-:Y:S04]  /*64a10*/  STL.64 [R1+0x7a8], R22 ;  /* 0x0007a81601007387 */ /* 0x000fe80000100a00 */
[----:B------:R-:W-:Y:S04]  /*64a20*/  STL.64 [R1+0x11d0], R6 ;  /* 0x0011d00601007387 */ /* 0x000fe80000100a00 */
[----:B--2---:R0:W-:Y:S04]  /*64a30*/  STL.64 [R1+0x11c8], R4 ;  /* 0x0011c80401007387 */ /* 0x0041e80000100a00 */
[----:B0-----:R-:W2:Y:S04]  /*64a40*/  LDL.LU R4, [R1+0xa0] ;  /* 0x0000a00001047983 */ /* 0x001ea80000300800 */
[----:B------:R-:W2:Y:S04]  /*64a50*/  LDL.LU R5, [R1+0xa4] ;  /* 0x0000a40001057983 */ /* 0x000ea80000300800 */
[----:B------:R-:W2:Y:S04]  /*64a60*/  LDL.LU R6, [R1+0xa8] ;  /* 0x0000a80001067983 */ /* 0x000ea80000300800 */
[----:B------:R-:W2:Y:S04]  /*64a70*/  LDL.LU R7, [R1+0xac] ;  /* 0x0000ac0001077983 */ /* 0x000ea80000300800 */
[----:B------:R-:W2:Y:S04]  /*64a80*/  LDL.LU R20, [R1+0x6f0] ;  /* 0x0006f00001147983 */ /* 0x000ea80000300800 */
[----:B------:R-:W2:Y:S04]  /*64a90*/  LDL.LU R21, [R1+0x6ec] ;  /* 0x0006ec0001157983 */ /* 0x000ea80000300800 */
[----:B------:R-:W2:Y:S04]  /*64aa0*/  LDL.LU R22, [R1+0x6e8] ;  /* 0x0006e80001167983 */ /* 0x000ea80000300800 */
[----:B------:R-:W2:Y:S01]  /*64ab0*/  LDL.LU R23, [R1+0x6e4] ;  /* 0x0006e40001177983 */ /* 0x000ea20000300800 */
[C---:B---3--:R-:W-:Y:S03]  /*64ac0*/  HMMA.16816.F32 R12, R24.reuse, R18, R12 ;  /* 0x00000012180c723c */ /* 0x048fe6000000180c */
        /* <DEDUP_REMOVED lines=8> */
[----:B0-----:R-:W3:Y:S04]  /*64b50*/  LDL.LU.64 R14, [R1+0x11f0] ;  /* 0x0011f000010e7983 */ /* 0x001ee80000300a00 */
[----:B------:R-:W2:Y:S04]  /*64b60*/  LDL.LU.64 R12, [R1+0x11e8] ;  /* 0x0011e800010c7983 */ /* 0x000ea80000300a00 */
[----:B------:R-:W2:Y:S04]  /*64b70*/  LDL.LU R18, [R1+0x6f8] ;  /* 0x0006f80001127983 */ /* 0x000ea80000300800 */
[----:B------:R-:W2:Y:S01]  /*64b80*/  LDL.LU R19, [R1+0x6f4] ;  /* 0x0006f40001137983 */ /* 0x000ea20000300800 */
[----:B---3--:R-:W-:-:S15]  /*64b90*/  HMMA.16816.F32 R8, R24, R14, R8 ;  /* 0x0000000e1808723c */ /* 0x008fde0000001808 */
[----:B------:R-:W-:-:S04]  /*64ba0*/  NOP ;  /* 0x0000000000007918 */ /* 0x000fc80000000000 */
[----:B------:R-:W-:Y:S04]  /*64bb0*/  STL.64 [R1+0x7c0], R8 ;  /* 0x0007c00801007387 */ /* 0x000fe80000100a00 */
[----:B------:R0:W-:Y:S04]  /*64bc0*/  STL.64 [R1+0x7c8], R10 ;  /* 0x0007c80a01007387 */ /* 0x0001e80000100a00 */
[----:B0-----:R-:W3:Y:S04]  /*64bd0*/  LDL.LU.64 R10, [R1+0x11e0] ;  /* 0x0011e000010a7983 */ /* 0x001ee80000300a00 */
[----:B------:R-:W4:Y:S04]  /*64be0*/  LDL.LU.64 R8, [R1+0x11d8] ;  /* 0x0011d80001087983 */ /* 0x000f280000300a00 */
[----:B------:R-:W2:Y:S04]  /*64bf0*/  LDL.LU R14, [R1+0x700] ;  /* 0x00070000010e7983 */ /* 0x000ea80000300800 */
[----:B------:R-:W2:Y:S01]  /*64c00*/  LDL.LU R15, [R1+0x6fc] ;  /* 0x0006fc00010f7983 */ /* 0x000ea20000300800 */
[----:B---3--:R-:W-:Y:S01]  /*64c10*/  HMMA.16816.F32 R4, R24, R10, R4 ;  /* 0x0000000a1804723c */ /* 0x008fe20000001804 */
[----:B----4-:R-:W-:-:S15]  /*64c20*/  FFMA2 R2, R2.F32x2.HI_LO, R8.F32x2.HI_LO, R28.F32x2.HI_LO ;  /* 0x0000000802027249 */ /* 0x010fde000000001c */
[----:B------:R-:W-:-:S03]  /*64c30*/  NOP ;  /* 0x0000000000007918 */ /* 0x000fc60000000000 */
[----:B------:R-:W-:Y:S04]  /*64c40*/  STL.64 [R1+0x7e0], R4 ;  /* 0x0007e00401007387 */ /* 0x000fe80000100a00 */
[----:B------:R0:W-:Y:S04]  /*64c50*/  STL.64 [R1+0x7e8], R6 ;  /* 0x0007e80601007387 */ /* 0x0001e80000100a00 */
[----:B0-----:R-:W2:Y:S04]  /*64c60*/  LDL.LU.64 R6, [R1+0x11d0] ;  /* 0x0011d00001067983 */ /* 0x001ea80000300a00 */
[----:B------:R-:W3:Y:S04]  /*64c70*/  LDL.LU.64 R4, [R1+0x11c8] ;  /* 0x0011c80001047983 */ /* 0x000ee80000300a00 */
[----:B------:R-:W4:Y:S04]  /*64c80*/  LDL.LU R10, [R1+0x708] ;  /* 0x00070800010a7983 */ /* 0x000f280000300800 */
[----:B------:R-:W3:Y:S04]  /*64c90*/  LDL.LU R11, [R1+0x704] ;  /* 0x00070400010b7983 */ /* 0x000ee80000300800 */
[----:B------:R-:W3:Y:S04]  /*64ca0*/  LDL.LU.64 R28, [R1+0x11c0] ;  /* 0x0011c000011c7983 */ /* 0x000ee80000300a00 */
[----:B------:R-:W3:Y:S01]  /*64cb0*/  LDL.LU.64 R8, [R1+0x11b8] ;  /* 0x0011b80001087983 */ /* 0x000ee20000300a00 */
[----:B--2---:R-:W-:Y:S01]  /*64cc0*/  HMMA.16816.F32 R24, R24, R6, R20 ;  /* 0x000000061818723c */ /* 0x004fe20000001814 */
[----:B---3--:R-:W-:-:S02]  /*64cd0*/  FFMA2 R4, R4.F32x2.HI_LO, R8.F32x2.HI_LO, R28.F32x2.HI_LO ;  /* 0x0000000804047249 */ /* 0x008fc4000000001c */
[----:B------:R-:W2:Y:S04]  /*64ce0*/  LDL.LU.64 R28, [R1+0x11b0] ;  /* 0x0011b000011c7983 */ /* 0x000ea80000300a00 */
[----:B------:R-:W3:Y:S04]  /*64cf0*/  LDL.LU.64 R8, [R1+0x11a8] ;  /* 0x0011a80001087983 */ /* 0x000ee80000300a00 */
[----:B------:R-:W2:Y:S04]  /*64d00*/  LDL.LU.64 R22, [R1+0x11a0] ;  /* 0x0011a00001167983 */ /* 0x000ea80000300a00 */
[----:B------:R-:W2:Y:S04]  /*64d10*/  LDL.LU.64 R20, [R1+0x1198] ;  /* 0x0011980001147983 */ /* 0x000ea80000300a00 */
[----:B------:R0:W-:Y:S04]  /*64d20*/  STL.64 [R1+0x7d0], R24 ;  /* 0x0007d01801007387 */ /* 0x0001e80000100a00 */
[----:B------:R1:W-:Y:S04]  /*64d30*/  STL.64 [R1+0x7d8], R26 ;  /* 0x0007d81a01007387 */ /* 0x0003e80000100a00 */
[----:B0-----:R-:W4:Y:S04]  /*64d40*/  LDL.LU R24, [R1+0x694] ;  /* 0x0006940001187983 */ /* 0x001f280000300800 */
[----:B------:R-:W4:Y:S04]  /*64d50*/  LDL.LU R25, [R1+0x71c] ;  /* 0x00071c0001197983 */ /* 0x000f280000300800 */
[----:B-1----:R-:W4:Y:S04]  /*64d60*/  LDL.LU R26, [R1+0x718] ;  /* 0x00071800011a7983 */ /* 0x002f280000300800 */
[----:B------:R-:W4:Y:S04]  /*64d70*/  LDL.LU R27, [R1+0x714] ;  /* 0x00071400011b7983 */ /* 0x000f280000300800 */
[----:B------:R-:W4:Y:S04]  /*64d80*/  LDL.LU R6, [R1+0x710] ;  /* 0x0007100001067983 */ /* 0x000f280000300800 */
[----:B------:R-:W4:Y:S01]  /*64d90*/  LDL.LU R7, [R1+0x70c] ;  /* 0x00070c0001077983 */ /* 0x000f220000300800 */
[----:B-----5:R-:W-:-:S02]  /*64da0*/  LOP3.LUT R17, R17, R16, RZ, 0x3c, !PT ;  /* 0x0000001011117212 */ /* 0x020fc400078e3cff */
[----:B------:R-:W-:Y:S02]  /*64db0*/  LOP3.LUT R13, R13, R12, RZ, 0x3c, !PT ;  /* 0x0000000c0d0d7212 */ /* 0x000fe400078e3cff */
[----:B------:R-:W-:Y:S02]  /*64dc0*/  LOP3.LUT R16, R17, R16, RZ, 0x3c, !PT ;  /* 0x0000001011107212 */ /* 0x000fe400078e3cff */
[----:B------:R-:W-:Y:S02]  /*64dd0*/  LOP3.LUT R12, R13, R12, RZ, 0x3c, !PT ;  /* 0x0000000c0d0c7212 */ /* 0x000fe400078e3cff */
[----:B------:R-:W-:Y:S02]  /*64de0*/  LOP3.LUT R17, R17, R16, RZ, 0x3c, !PT ;  /* 0x0000001011117212 */ /* 0x000fe400078e3cff */
[----:B------:R-:W-:Y:S02]  /*64df0*/  LOP3.LUT R13, R13, R12, RZ, 0x3c, !PT ;  /* 0x0000000c0d0d7212 */ /* 0x000fe400078e3cff */
[----:B---3--:R-:W-:-:S05]  /*64e00*/  LEA R0, R8, R0, 0x7 ;  /* 0x0000000008007211 */ /* 0x008fca00078e38ff */
[----:B------:R0:W-:Y:S02]  /*64e10*/  STL [R1+0x690], R0 ;  /* 0x0006900001007387 */ /* 0x0001e40000100800 */
[----:B0-----:R-:W4:Y:S01]  /*64e20*/  LDC R0, c[0x0][0x3c4] ;  /* 0x0000f100ff007b82 */ /* 0x001f220000000800 */
[----:B--2---:R-:W-:-:S04]  /*64e30*/  LOP3.LUT R29, R29, R28, RZ, 0x3c, !PT ;  /* 0x0000001c1d1d7212 */ /* 0x004fc800078e3cff */
[----:B------:R-:W-:-:S04]  /*64e40*/  LOP3.LUT R28, R29, R28, RZ, 0x3c, !PT ;  /* 0x0000001c1d1c7212 */ /* 0x000fc800078e3cff */
[----:B------:R-:W-:-:S05]  /*64e50*/  LOP3.LUT R29, R29, R28, RZ, 0x3c, !PT ;  /* 0x0000001c1d1d7212 */ /* 0x000fca00078e3cff */
[----:B------:R0:W-:Y:S01]  /*64e60*/  STL.64 [R1+0x1f8], R28 ;  /* 0x0001f81c01007387 */ /* 0x0001e20000100a00 */
[----:B----4-:R-:W-:-:S03]  /*64e70*/  IMAD R24, R0, 0x80, R24 ;  /* 0x0000008000187824 */ /* 0x010fc600078e0218 */
[----:B0-----:R-:W2:Y:S04]  /*64e80*/  LDL.LU.64 R28, [R1+0x1190] ;  /* 0x00119000011c7983 */ /* 0x001ea80000300a00 */
[----:B------:R-:W-:Y:S04]  /*64e90*/  STL [R1+0x694], R24 ;  /* 0x0006941801007387 */ /* 0x000fe80000100800 */
[----:B------:R0:W-:Y:S04]  /*64ea0*/  STL.64 [R1+0x200], R16 ;  /* 0x0002001001007387 */ /* 0x0001e80000100a00 */
[----:B0-----:R-:W3:Y:S04]  /*64eb0*/  LDL.LU.64 R16, [R1+0x1188] ;  /* 0x0011880001107983 */ /* 0x001ee80000300a00 */
[----:B------:R0:W-:Y:S04]  /*64ec0*/  STL.64 [R1+0x208], R12 ;  /* 0x0002080c01007387 */ /* 0x0001e80000100a00 */
[----:B0-----:R-:W4:Y:S01]  /*64ed0*/  LDL.LU.64 R12, [R1+0x1180] ;  /* 0x00118000010c7983 */ /* 0x001f220000300a00 */
[----:B------:R-:W-:Y:S01]  /*64ee0*/  MOV R24, R26 ;  /* 0x0000001a00187202 */ /* 0x000fe20000000f00 */
[----:B------:R-:W-:-:S04]  /*64ef0*/  IMAD.MOV.U32 R26, RZ, RZ, R6 ;  /* 0x000000ffff1a7224 */ /* 0x000fc800078e0006 */
[----:B------:R0:W-:Y:S01]  /*64f00*/  STL.64 [R1+0x210], R24 ;  /* 0x0002101801007387 */ /* 0x0001e20000100a00 */
[----:B------:R-:W-:-:S03]  /*64f10*/  IMAD.MOV.U32 R6, RZ, RZ, R18 ;  /* 0x000000ffff067224 */ /* 0x000fc600078e0012 */
[----:B------:R-:W-:Y:S01]  /*64f20*/  STL.64 [R1+0x220], R26 ;  /* 0x0002201a01007387 */ /* 0x000fe20000100a00 */
[----:B0-----:R-:W-:Y:S01]  /*64f30*/  MOV R24, R10 ;  /* 0x0000000a00187202 */ /* 0x001fe20000000f00 */
[----:B------:R-:W-:Y:S01]  /*64f40*/  IMAD.MOV.U32 R25, RZ, RZ, R7 ;  /* 0x000000ffff197224 */ /* 0x000fe200078e0007 */
[----:B------:R-:W-:Y:S02]  /*64f50*/  MOV R10, R14 ;  /* 0x0000000e000a7202 */ /* 0x000fe40000000f00 */
[----:B------:R-:W-:Y:S01]  /*64f60*/  MOV R7, R15 ;  /* 0x0000000f00077202 */ /* 0x000fe20000000f00 */
[----:B------:R-:W-:Y:S01]  /*64f70*/  IMAD.MOV.U32 R14, RZ, RZ, R20 ;  /* 0x000000ffff0e7224 */ /* 0x000fe200078e0014 */
[----:B------:R-:W-:Y:S01]  /*64f80*/  STL.64 [R1+0x228], R24 ;  /* 0x0002281801007387 */ /* 0x000fe20000100a00 */
[----:B------:R-:W-:-:S03]  /*64f90*/  MOV R15, R19 ;  /* 0x00000013000f7202 */ /* 0x000fc60000000f00 */
[----:B------:R0:W-:Y:S04]  /*64fa0*/  STL.64 [R1+0x258], R10 ;  /* 0x0002580a01007387 */ /* 0x0001e80000100a00 */
[----:B------:R1:W-:Y:S04]  /*64fb0*/  STL.64 [R1+0x2e0], R6 ;  /* 0x0002e00601007387 */ /* 0x0003e80000100a00 */
[----:B------:R-:W-:Y:S01]  /*64fc0*/  STL.64 [R1+0x6b8], R14 ;  /* 0x0006b80e01007387 */ /* 0x000fe20000100a00 */
[----:B0-----:R-:W-:Y:S01]  /*64fd0*/  IMAD.MOV.U32 R10, RZ, RZ, R22 ;  /* 0x000000ffff0a7224 */ /* 0x001fe200078e0016 */
[----:B------:R-:W-:Y:S01]  /*64fe0*/  MOV R11, R21 ;  /* 0x00000015000b7202 */ /* 0x000fe20000000f00 */
[----:B-1----:R-:W-:Y:S01]  /*64ff0*/  IMAD.MOV.U32 R6, RZ, RZ, R9 ;  /* 0x000000ffff067224 */ /* 0x002fe200078e0009 */
[----:B------:R-:W-:-:S03]  /*65000*/  MOV R7, R23 ;  /* 0x0000001700077202 */ /* 0x000fc60000000f00 */
[----:B------:R-:W-:Y:S04]  /*65010*/  STL.64 [R1+0x6c0], R10 ;  /* 0x0006c00a01007387 */ /* 0x000fe80000100a00 */
[----:B------:R3:W-:Y:S01]  /*65020*/  STL.64 [R1+0x6e0], R6 ;  /* 0x0006e00601007387 */ /* 0x0007e20000100a00 */
[----:B--2---:R-:W-:Y:S01]  /*65030*/  IMAD.MOV.U32 R8, RZ, RZ, R28 ;  /* 0x000000ffff087224 */ /* 0x004fe200078e001c */
[----:B------:R-:W-:Y:S01]  /*65040*/  MOV R9, R29 ;  /* 0x0000001d00097202 */ /* 0x000fe20000000f00 */
[----:B---3--:R-:W-:Y:S01]  /*65050*/  IMAD.MOV.U32 R6, RZ, RZ, R17 ;  /* 0x000000ffff067224 */ /* 0x008fe200078e0011 */
[----:B------:R-:W-:Y:S01]  /*65060*/  MOV R7, R16 ;  /* 0x0000001000077202 */ /* 0x000fe20000000f00 */
[----:B----4-:R-:W-:Y:S01]  /*65070*/  IMAD.MOV.U32 R10, RZ, RZ, R13 ;  /* 0x000000ffff0a7224 */ /* 0x010fe200078e000d */
[----:B------:R-:W-:-:S05]  /*65080*/  MOV R11, R12 ;  /* 0x0000000c000b7202 */ /* 0x000fca0000000f00 */
[----:B------:R-:W-:Y:S04]  /*65090*/  STL.64 [R1+0x6d8], R10 ;  /* 0x0006d80a01007387 */ /* 0x000fe80000100a00 */
[----:B------:R0:W-:Y:S04]  /*650a0*/  STL.64 [R1+0x6d0], R6 ;  /* 0x0006d00601007387 */ /* 0x0001e80000100a00 */
[----:B0-----:R-:W2:Y:S04]  /*650b0*/  LDL R6, [R1+0x950] ;  /* 0x0009500001067983 */ /* 0x001ea80000100800 */
[----:B------:R-:W-:Y:S04]  /*650c0*/  STL.64 [R1+0x6c8], R8 ;  /* 0x0006c80801007387 */ /* 0x000fe80000100a00 */
[----:B------:R-:W3:Y:S04]  /*650d0*/  LDL R0, [R1+0x94c] ;  /* 0x00094c0001007983 */ /* 0x000ee80000100800 */
[----:B--2---:R0:W-:Y:S04]  /*650e0*/  STL [R1+0x1f4], R6 ;  /* 0x0001f40601007387 */ /* 0x0041e80000100800 */
[----:B0-----:R-:W2:Y:S04]  /*650f0*/  LDL R6, [R1+0x948] ;  /* 0x0009480001067983 */ /* 0x001ea80000100800 */
[----:B---3--:R0:W-:Y:S04]  /*65100*/  STL [R1+0x218], R0 ;  /* 0x0002180001007387 */ /* 0x0081e80000100800 */
[----:B0-----:R-:W3:Y:S04]  /*65110*/  LDL R0, [R1+0x944] ;  /* 0x0009440001007983 */ /* 0x001ee80000100800 */
        /* <DEDUP_REMOVED lines=55> */
[----:B0-----:R-:W3:Y:S01]  /*65490*/  LDL R0, [R1+0x8bc] ;  /* 0x0008bc0001007983 */ /* 0x001ee20000100800 */
[----:B------:R-:W-:-:S02]  /*654a0*/  MOV R7, R3 ;  /* 0x0000000300077202 */ /* 0x000fc40000000f00 */
[----:B------:R-:W-:Y:S01]  /*654b0*/  MOV R3, R5 ;  /* 0x0000000500037202 */ /* 0x000fe20000000f00 */
[----:B------:R-:W-:-:S04]  /*654c0*/  UIADD3 UR4, UPT, UPT, UR4, 0x80, URZ ;  /* 0x0000008004047890 */ /* 0x000fc8000fffe0ff */
[----:B------:R-:W-:Y:S01]  /*654d0*/  UISETP.GE.AND UP0, UPT, UR4, UR12, UPT ;  /* 0x0000000c0400728c */ /* 0x000fe2000bf06270 */
[----:B--2---:R0:W-:Y:S02]  /*654e0*/  STL [R1+0x96c], R6 ;  /* 0x00096c0601007387 */ /* 0x0041e40000100800 */
[----:B0-----:R-:W-:Y:S02]  /*654f0*/  IMAD.MOV.U32 R6, RZ, RZ, R2 ;  /* 0x000000ffff067224 */ /* 0x001fe400078e0002 */
[----:B------:R-:W-:Y:S01]  /*65500*/  IMAD.MOV.U32 R2, RZ, RZ, R4 ;  /* 0x000000ffff027224 */ /* 0x000fe200078e0004 */
[----:B---3--:R2:W-:Y:S04]  /*65510*/  STL [R1+0x970], R0 ;  /* 0x0009700001007387 */ /* 0x0085e80000100800 */
[----:B------:R2:W-:Y:S04]  /*65520*/  STL.64 [R1+0xa00], R2 ;  /* 0x000a000201007387 */ /* 0x0005e80000100a00 */
[----:B------:R2:W-:Y:S01]  /*65530*/  STL.64 [R1+0x9f8], R6 ;  /* 0x0009f80601007387 */ /* 0x0005e20000100a00 */
[----:B------:R-:W-:Y:S05]  /*65540*/  BRA.U !UP0, `(.L_x_1) ;  /* 0xfffffad508247547 */ /* 0x000fea000b83ffff */
.L_x_0:
[----:B0-2---:R-:W2:Y:S01]  /*65550*/  LDL.LU.64 R6, [R1+0x1f8] ;  /* 0x0001f80001067983 */ /* 0x005ea20000300a00 */
[----:B------:R-:W0:Y:S01]  /*65560*/  S2UR UR5, SR_CgaCtaId ;  /* 0x00000000000579c3 */ /* 0x000e220000008800 */
[----:B------:R-:W-:Y:S01]  /*65570*/  UMOV UR4, 0x400 ;  /* 0x0000040000047882 */ /* 0x000fe20000000000 */
[----:B------:R-:W1:Y:S01]  /*65580*/  S2R R5, SR_TID.X ;  /* 0x0000000000057919 */ /* 0x000e620000002100 */
[----:B0-----:R-:W-:-:S05]  /*65590*/  ULEA UR7, UR5, UR4, 0x18 ;  /* 0x0000000405077291 */ /* 0x001fca000f8ec0ff */
[----:B------:R-:W-:Y:S01]  /*655a0*/  BAR.SYNC.DEFER_BLOCKING 0x0 ;  /* 0x0000000000007b1d */ /* 0x000fe20000010000 */
[----:B------:R-:W-:-:S05]  /*655b0*/  IMAD.MOV.U32 R15, RZ, RZ, 0x3dc6b27f ;  /* 0x3dc6b27fff0f7424 */ /* 0x000fca00078e00ff */
[----:B------:R-:W0:Y:S01]  /*655c0*/  LDCU.64 UR4, c[0x0][0x3e0] ;  /* 0x00007c00ff0477ac */ /* 0x000e220008000a00 */
[C---:B-1----:R-:W-:Y:S01]  /*655d0*/  IMAD.SHL.U32 R3, R5.reuse, 0x8, RZ ;  /* 0x0000000805037824 */ /* 0x042fe200078e00ff */
[----:B------:R-:W-:-:S04]  /*655e0*/  SHF.L.U32 R4, R5, 0x9, RZ ;  /* 0x0000000905047819 */ /* 0x000fc800000006ff */
[----:B------:R-:W-:Y:S02]  /*655f0*/  LOP3.LUT R4, R4, 0x1000, RZ, 0xc0, !PT ;  /* 0x0000100004047812 */ /* 0x000fe400078ec0ff */
[----:B------:R-:W-:-:S04]  /*65600*/  LOP3.LUT R3, R3, 0x80, RZ, 0xc0, !PT ;  /* 0x0000008003037812 */ /* 0x000fc800078ec0ff */
[----:B------:R-:W-:Y:S01]  /*65610*/  IADD3 R3, PT, PT, R3, UR7, R4 ;  /* 0x0000000703037c10 */ /* 0x000fe2000fffe004 */
[C---:B------:R-:W-:Y:S01]  /*65620*/  IMAD.SHL.U32 R4, R5.reuse, 0x100, RZ ;  /* 0x0000010005047824 */ /* 0x040fe200078e00ff */
[----:B------:R-:W-:-:S04]  /*65630*/  SHF.L.U32 R5, R5, 0x4, RZ ;  /* 0x0000000405057819 */ /* 0x000fc800000006ff */
[----:B------:R-:W-:Y:S01]  /*65640*/  LOP3.LUT R4, R4, 0x1e000, RZ, 0xc0, !PT ;  /* 0x0001e00004047812 */ /* 0x000fe200078ec0ff */
[----:B--2---:R-:W-:Y:S01]  /*65650*/  IMAD.MOV.U32 R2, RZ, RZ, R6 ;  /* 0x000000ffff027224 */ /* 0x004fe200078e0006 */
[----:B------:R-:W-:Y:S02]  /*65660*/  LOP3.LUT R6, R5, 0x70, RZ, 0xc0, !PT ;  /* 0x0000007005067812 */ /* 0x000fe400078ec0ff */
[----:B------:R-:W-:Y:S01]  /*65670*/  MOV R0, R7 ;  /* 0x0000000700007202 */ /* 0x000fe20000000f00 */
[C---:B------:R-:W-:Y:S01]  /*65680*/  FMUL R10, R2.reuse, 8388608 ;  /* 0x4b000000020a7820 */ /* 0x040fe20000400000 */
[C---:B------:R-:W-:Y:S02]  /*65690*/  FSETP.GT.AND P1, PT, |R2|.reuse, 8.50705917302346158658e+37, PT ;  /* 0x7e8000000200780b */ /* 0x040fe40003f24200 */
[C---:B------:R-:W-:Y:S02]  /*656a0*/  FSETP.GEU.AND P5, PT, |R2|.reuse, 1.175494350822287508e-38, PT ;  /* 0x008000000200780b */ /* 0x040fe40003fae200 */
[----:B------:R-:W-:-:S02]  /*656b0*/  FSETP.GEU.AND P2, PT, R2, 1.175494350822287508e-38, PT ;  /* 0x008000000200780b */ /* 0x000fc40003f4e000 */
[----:B------:R-:W-:Y:S02]  /*656c0*/  IADD3 R3, PT, PT, R6, R3, R4 ;  /* 0x0000000306037210 */ /* 0x000fe40007ffe004 */
[----:B------:R-:W-:-:S05]  /*656d0*/  FSEL R10, R10, R2, !P2 ;  /* 0x000000020a0a7208 */ /* 0x000fca0005000000 */
[----:B------:R-:W-:-:S04]  /*656e0*/  @P1 FMUL R2, R2, 0.25 ;  /* 0x3e80000002021820 */ /* 0x000fc80000400000 */
[----:B------:R-:W-:-:S04]  /*656f0*/  @!P5 FMUL R2, R2, 16777216 ;  /* 0x4b8000000202d820 */ /* 0x000fc80000400000 */
[----:B------:R1:W2:Y:S02]  /*65700*/  MUFU.RCP R12, R2 ;  /* 0x00000002000c7308 */ /* 0x0002a40000001000 */
[----:B-1----:R-:W3:Y:S04]  /*65710*/  LDL.LU R2, [R1+0x450] ;  /* 0x0004500001027983 */ /* 0x002ee80000300800 */
[----:B------:R-:W4:Y:S01]  /*65720*/  LDL.LU R4, [R1+0x460] ;  /* 0x0004600001047983 */ /* 0x000f220000300800 */
[C---:B------:R-:W-:Y:S01]  /*65730*/  FSETP.GT.AND P0, PT, |R0|.reuse, 8.50705917302346158658e+37, PT ;  /* 0x7e8000000000780b */ /* 0x040fe20003f04200 */
[C---:B------:R-:W-:Y:S01]  /*65740*/  FMUL R9, R0.reuse, 8388608 ;  /* 0x4b00000000097820 */ /* 0x040fe20000400000 */
[C---:B------:R-:W-:Y:S02]  /*65750*/  FSETP.GEU.AND P4, PT, |R0|.reuse, 1.175494350822287508e-38, PT ;  /* 0x008000000000780b */ /* 0x040fe40003f8e200 */
[----:B------:R-:W-:-:S04]  /*65760*/  FSETP.GEU.AND P3, PT, R0, 1.175494350822287508e-38, PT ;  /* 0x008000000000780b */ /* 0x000fc80003f6e000 */
[----:B------:R-:W-:-:S05]  /*65770*/  FSEL R9, R9, R0, !P3 ;  /* 0x0000000009097208 */ /* 0x000fca0005800000 */
[----:B------:R-:W-:-:S04]  /*65780*/  @P0 FMUL R0, R0, 0.25 ;  /* 0x3e80000000000820 */ /* 0x000fc80000400000 */
[----:B------:R-:W-:-:S04]  /*65790*/  @!P4 FMUL R0, R0, 16777216 ;  /* 0x4b8000000000c820 */ /* 0x000fc80000400000 */
[----:B------:R1:W5:Y:S01]  /*657a0*/  MUFU.RCP R11, R0 ;  /* 0x00000000000b7308 */ /* 0x0003620000001000 */
[----:B---3--:R-:W-:Y:S01]  /*657b0*/  @P1 FMUL R2, R2, 0.25 ;  /* 0x3e80000002021820 */ /* 0x008fe20000400000 */
[----:B----4-:R-:W-:-:S03]  /*657c0*/  @P1 FMUL R4, R4, 0.25 ;  /* 0x3e80000004041820 */ /* 0x010fc60000400000 */
[----:B------:R-:W-:Y:S01]  /*657d0*/  @!P5 FMUL R2, R2, 16777216 ;  /* 0x4b8000000202d820 */ /* 0x000fe20000400000 */
[----:B------:R-:W-:-:S03]  /*657e0*/  @!P5 FMUL R4, R4, 16777216 ;  /* 0x4b8000000404d820 */ /* 0x000fc60000400000 */
[C---:B--2---:R-:W-:Y:S01]  /*657f0*/  FMUL R2, R12.reuse, R2 ;  /* 0x000000020c027220 */ /* 0x044fe20000400000 */
[----:B------:R-:W-:-:S05]  /*65800*/  FMUL R4, R12, R4 ;  /* 0x000000040c047220 */ /* 0x000fca0000400000 */
[----:B------:R-:W-:Y:S02]  /*65810*/  F2FP.F16.F32.PACK_AB R4, R2, R4 ;  /* 0x000000040204723e */ /* 0x000fe400000000ff */
[----:B------:R-:W2:Y:S04]  /*65820*/  LDL.LU R2, [R1+0x464] ;  /* 0x0004640001027983 */ /* 0x000ea80000300800 */
[----:B------:R-:W3:Y:S04]  /*65830*/  LDL.LU R5, [R1+0x45c] ;  /* 0x00045c0001057983 */ /* 0x000ee80000300800 */
[----:B-1----:R-:W4:Y:S04]  /*65840*/  LDL.LU R0, [R1+0x458] ;  /* 0x0004580001007983 */ /* 0x002f280000300800 */
[----:B------:R-:W5:Y:S04]  /*65850*/  LDL.LU R6, [R1+0x46c] ;  /* 0x00046c0001067983 */ /* 0x000f680000300800 */
[----:B------:R-:W5:Y:S04]  /*65860*/  LDL.LU R7, [R1+0x468] ;  /* 0x0004680001077983 */ /* 0x000f680000300800 */
[----:B------:R-:W5:Y:S01]  /*65870*/  LDL.LU R8, [R1+0x454] ;  /* 0x0004540001087983 */ /* 0x000f620000300800 */
[----:B--2---:R-:W-:Y:S01]  /*65880*/  @P1 FMUL R2, R2, 0.25 ;  /* 0x3e80000002021820 */ /* 0x004fe20000400000 */
[----:B---3--:R-:W-:-:S03]  /*65890*/  @P0 FMUL R5, R5, 0.25 ;  /* 0x3e80000005050820 */ /* 0x008fc60000400000 */
[----:B------:R-:W-:Y:S01]  /*658a0*/  @!P5 FMUL R2, R2, 16777216 ;  /* 0x4b8000000202d820 */ /* 0x000fe20000400000 */
[----:B----4-:R-:W-:Y:S01]  /*658b0*/  @P0 FMUL R0, R0, 0.25 ;  /* 0x3e80000000000820 */ /* 0x010fe20000400000 */
[----:B------:R-:W-:Y:S01]  /*658c0*/  @!P4 FMUL R5, R5, 16777216 ;  /* 0x4b8000000505c820 */ /* 0x000fe20000400000 */
[----:B-----5:R-:W-:Y:S02]  /*658d0*/  @P0 FMUL R6, R6, 0.25 ;  /* 0x3e80000006060820 */ /* 0x020fe40000400000 */
[----:B------:R-:W-:Y:S01]  /*658e0*/  @!P4 FMUL R0, R0, 16777216 ;  /* 0x4b8000000000c820 */ /* 0x000fe20000400000 */
[----:B------:R-:W-:Y:S01]  /*658f0*/  FMUL R14, R11, R5 ;  /* 0x000000050b0e7220 */ /* 0x000fe20000400000 */
[----:B------:R-:W-:Y:S01]  /*65900*/  FMUL R5, R12, R2 ;  /* 0x000000020c057220 */ /* 0x000fe20000400000 */
[----:B------:R-:W-:Y:S01]  /*65910*/  @P0 FMUL R7, R7, 0.25 ;  /* 0x3e80000007070820 */ /* 0x000fe20000400000 */
[----:B------:R-:W-:Y:S01]  /*65920*/  @!P4 FMUL R6, R6, 16777216 ;  /* 0x4b8000000606c820 */ /* 0x000fe20000400000 */
[----:B------:R-:W-:Y:S01]  /*65930*/  FMUL R13, R11, R0 ;  /* 0x000000000b0d7220 */ /* 0x000fe20000400000 */
[----:B------:R-:W-:Y:S01]  /*65940*/  @P1 FMUL R8, R8, 0.25 ;  /* 0x3e80000008081820 */ /* 0x000fe20000400000 */
[----:B------:R-:W-:Y:S01]  /*65950*/  @!P4 FMUL R7, R7, 16777216 ;  /* 0x4b8000000707c820 */ /* 0x000fe20000400000 */
[----:B------:R-:W-:-:S02]  /*65960*/  FMUL R0, R11, R6 ;  /* 0x000000060b007220 */ /* 0x000fc40000400000 */
[----:B------:R-:W-:Y:S01]  /*65970*/  @!P5 FMUL R8, R8, 16777216 ;  /* 0x4b8000000808d820 */ /* 0x000fe20000400000 */
[----:B------:R-:W-:-:S03]  /*65980*/  FMUL R7, R11, R7 ;  /* 0x000000070b077220 */ /* 0x000fc60000400000 */
[----:B------:R-:W-:Y:S02]  /*65990*/  FMUL R8, R12, R8 ;  /* 0x000000080c087220 */ /* 0x000fe40000400000 */
[----:B------:R-:W-:Y:S02]  /*659a0*/  F2FP.F16.F32.PACK_AB R6, R13, R7 ;  /* 0x000000070d06723e */ /* 0x000fe400000000ff */
[----:B------:R-:W-:Y:S02]  /*659b0*/  F2FP.F16.F32.PACK_AB R7, R14, R0 ;  /* 0x000000000e07723e */ /* 0x000fe400000000ff */
[----:B------:R-:W-:Y:S01]  /*659c0*/  F2FP.F16.F32.PACK_AB R5, R8, R5 ;  /* 0x000000050805723e */ /* 0x000fe200000000ff */
[----:B------:R-:W2:Y:S04]  /*659d0*/  LDL.LU R0, [R1+0x43c] ;  /* 0x00043c0001007983 */ /* 0x000ea80000300800 */
[----:B------:R-:W3:Y:S04]  /*659e0*/  LDL.LU R2, [R1+0x438] ;  /* 0x0004380001027983 */ /* 0x000ee80000300800 */
[----:B------:R1:W-:Y:S04]  /*659f0*/  STSM.16.M88.4 [R3], R4 ;  /* 0x0000000403007844 */ /* 0x0003e80000000200 */
[----:B-1----:R-:W4:Y:S04]  /*65a00*/  LDL.LU R4, [R1+0x44c] ;  /* 0x00044c0001047983 */ /* 0x002f280000300800 */
[----:B------:R-:W5:Y:S01]  /*65a10*/  LDL.LU R5, [R1+0x448] ;  /* 0x0004480001057983 */ /* 0x000f620000300800 */
[----:B------:R-:W-:-:S05]  /*65a20*/  VIADD R6, R10, 0xc0cafb0d ;  /* 0xc0cafb0d0a067836 */ /* 0x000fca0000000000 */
[----:B------:R-:W-:Y:S01]  /*65a30*/  LOP3.LUT R6, R6, 0xff800000, RZ, 0xc0, !PT ;  /* 0xff80000006067812 */ /* 0x000fe200078ec0ff */
[----:B--2---:R-:W-:Y:S01]  /*65a40*/  @P0 FMUL R0, R0, 0.25 ;  /* 0x3e80000000000820 */ /* 0x004fe20000400000 */
[----:B---3--:R-:W-:-:S03]  /*65a50*/  @P0 FMUL R2, R2, 0.25 ;  /* 0x3e80000002020820 */ /* 0x008fc60000400000 */
[----:B------:R-:W-:Y:S01]  /*65a60*/  @!P4 FMUL R0, R0, 16777216 ;  /* 0x4b8000000000c820 */ /* 0x000fe20000400000 */
[----:B------:R-:W-:-:S03]  /*65a70*/  @!P4 FMUL R2, R2, 16777216 ;  /* 0x4b8000000202c820 */ /* 0x000fc60000400000 */
[C---:B------:R-:W-:Y:S01]  /*65a80*/  FMUL R7, R11.reuse, R0 ;  /* 0x000000000b077220 */ /* 0x040fe20000400000 */
[----:B------:R-:W-:-:S04]  /*65a90*/  FMUL R0, R11, R2 ;  /* 0x000000020b007220 */ /* 0x000fc80000400000 */
[----:B------:R-:W-:Y:S01]  /*65aa0*/  STL [R1+0x460], R7 ;  /* 0x0004600701007387 */ /* 0x000fe20000100800 */
[----:B----4-:R-:W-:Y:S01]  /*65ab0*/  @P0 FMUL R4, R4, 0.25 ;  /* 0x3e80000004040820 */ /* 0x010fe20000400000 */
[----:B-----5:R-:W-:-:S03]  /*65ac0*/  @P0 FMUL R5, R5, 0.25 ;  /* 0x3e80000005050820 */ /* 0x020fc60000400000 */
[----:B------:R-:W-:Y:S01]  /*65ad0*/  @!P4 FMUL R4, R4, 16777216 ;  /* 0x4b8000000404c820 */ /* 0x000fe20000400000 */
[----:B------:R-:W-:-:S03]  /*65ae0*/  @!P4 FMUL R5, R5, 16777216 ;  /* 0x4b8000000505c820 */ /* 0x000fc60000400000 */
[C---:B------:R-:W-:Y:S01]  /*65af0*/  FMUL R4, R11.reuse, R4 ;  /* 0x000000040b047220 */ /* 0x040fe20000400000 */
[----:B------:R1:W-:Y:S01]  /*65b00*/  STL [R1+0x45c], R0 ;  /* 0x00045c0001007387 */ /* 0x0003e20000100800 */
[----:B------:R-:W-:-:S03]  /*65b10*/  FMUL R2, R11, R5 ;  /* 0x000000050b027220 */ /* 0x000fc60000400000 */
[----:B------:R-:W-:Y:S04]  /*65b20*/  STL [R1+0x458], R4 ;  /* 0x0004580401007387 */ /* 0x000fe80000100800 */
[----:B------:R2:W-:Y:S01]  /*65b30*/  STL [R1+0x454], R2 ;  /* 0x0004540201007387 */ /* 0x0005e20000100800 */
[-C--:B-1----:R-:W-:Y:S02]  /*65b40*/  IADD3 R0, PT, PT, R10, -R6.reuse, RZ ;  /* 0x800000060a007210 */ /* 0x082fe40007ffe0ff */
[----:B------:R-:W-:-:S03]  /*65b50*/  I2FP.F32.S32 R6, R6 ;  /* 0x0000000600067245 */ /* 0x000fc60000201400 */
[----:B------:R-:W-:Y:S01]  /*65b60*/  FADD R0, R0, -1 ;  /* 0xbf80000000007421 */ /* 0x000fe20000000000 */
[----:B--2---:R-:W-:-:S05]  /*65b70*/  FSEL R2, RZ, -23, P2 ;  /* 0xc1b80000ff027808 */ /* 0x004fca0001000000 */
[----:B------:R-:W-:Y:S01]  /*65b80*/  FFMA.FTZ R7, R6, 1.1920928955078125e-07, R2 ;  /* 0x3400000006077823 */ /* 0x000fe20000010002 */
[----:B------:R-:W-:-:S04]  /*65b90*/  FFMA.FTZ R2, R0, R15, -0.16845393180847167969 ;  /* 0xbe2c7f3000027423 */ /* 0x000fc8000001000f */
[----:B------:R-:W-:-:S04]  /*65ba0*/  FFMA.FTZ R2, R0, R2, 0.1716887056827545166 ;  /* 0x3e2fcf2a00027423 */ /* 0x000fc80000010002 */
[----:B------:R-:W-:-:S04]  /*65bb0*/  FFMA.FTZ R2, R0, R2, -0.17900948226451873779 ;  /* 0xbe374e4300027423 */ /* 0x000fc80000010002 */
[----:B------:R-:W-:-:S04]  /*65bc0*/  FFMA.FTZ R2, R0, R2, 0.20512372255325317383 ;  /* 0x3e520bf400027423 */ /* 0x000fc80000010002 */
[----:B------:R-:W-:-:S04]  /*65bd0*/  FFMA.FTZ R2, R0, R2, -0.24046532809734344482 ;  /* 0xbe763c8b00027423 */ /* 0x000fc80000010002 */
[----:B------:R-:W-:-:S04]  /*65be0*/  FFMA.FTZ R2, R0, R2, 0.28857114911079406738 ;  /* 0x3e93bf9900027423 */ /* 0x000fc80000010002 */
[----:B------:R-:W-:-:S04]  /*65bf0*/  FFMA.FTZ R2, R0, R2, -0.36067417263984680176 ;  /* 0xbeb8aa4900027423 */ /* 0x000fc80000010002 */
[----:B------:R-:W-:-:S04]  /*65c00*/  FFMA.FTZ R2, R0, R2, 0.48089820146560668945 ;  /* 0x3ef6384a00027423 */ /* 0x000fc80000010002 */
[----:B------:R-:W-:-:S04]  /*65c10*/  FFMA.FTZ R2, R0, R2, -0.72134751081466674805 ;  /* 0xbf38aa3b00027423 */ /* 0x000fc80000010002 */
[----:B------:R-:W-:-:S04]  /*65c20*/  FMUL R2, R0, R2 ;  /* 0x0000000200027220 */ /* 0x000fc80000400000 */
[----:B------:R-:W-:-:S04]  /*65c30*/  FMUL R2, R0, R2 ;  /* 0x0000000200027220 */ /* 0x000fc80000400000 */
[----:B------:R-:W-:Y:S02]  /*65c40*/  FFMA.FTZ R6, R0, 1.4426950216293334961, R2 ;  /* 0x3fb8aa3b00067823 */ /* 0x000fe40000010002 */
[----:B------:R-:W2:Y:S04]  /*65c50*/  LDL.LU R0, [R1+0x434] ;  /* 0x0004340001007983 */ /* 0x000ea80000300800 */
[----:B------:R-:W3:Y:S04]  /*65c60*/  LDL.LU R2, [R1+0x430] ;  /* 0x0004300001027983 */ /* 0x000ee80000300800 */
[----:B------:R-:W4:Y:S04]  /*65c70*/  LDL.LU R4, [R1+0x444] ;  /* 0x0004440001047983 */ /* 0x000f280000300800 */
[----:B------:R-:W5:Y:S04]  /*65c80*/  LDL.LU R5, [R1+0x440] ;  /* 0x0004400001057983 */ /* 0x000f680000300800 */
[----:B------:R-:W5:Y:S01]  /*65c90*/  LDL.LU.64 R16, [R1+0x200] ;  /* 0x0002000001107983 */ /* 0x000f620000300a00 */
[----:B------:R-:W-:Y:S01]  /*65ca0*/  ISETP.GE.U32.AND P0, PT, R10, 0x7f800000, PT ;  /* 0x7f8000000a00780c */ /* 0x000fe20003f06070 */
[----:B------:R-:W-:Y:S01]  /*65cb0*/  FADD R22, R7, R6 ;  /* 0x0000000607167221 */ /* 0x000fe20000000000 */
[----:B--2---:R-:W-:Y:S01]  /*65cc0*/  @P1 FMUL R0, R0, 0.25 ;  /* 0x3e80000000001820 */ /* 0x004fe20000400000 */
[----:B---3--:R-:W-:-:S03]  /*65cd0*/  @P1 FMUL R2, R2, 0.25 ;  /* 0x3e80000002021820 */ /* 0x008fc60000400000 */
[----:B------:R-:W-:Y:S01]  /*65ce0*/  @!P5 FMUL R0, R0, 16777216 ;  /* 0x4b8000000000d820 */ /* 0x000fe20000400000 */
[----:B----4-:R-:W-:Y:S01]  /*65cf0*/  @P1 FMUL R4, R4, 0.25 ;  /* 0x3e80000004041820 */ /* 0x010fe20000400000 */
[----:B------:R-:W-:Y:S02]  /*65d00*/  @!P5 FMUL R2, R2, 16777216 ;  /* 0x4b8000000202d820 */ /* 0x000fe40000400000 */
[----:B------:R-:W-:Y:S01]  /*65d10*/  FMUL R11, R12, R0 ;  /* 0x000000000c0b7220 */ /* 0x000fe20000400000 */
[----:B------:R-:W-:Y:S01]  /*65d20*/  @!P5 FMUL R4, R4, 16777216 ;  /* 0x4b8000000404d820 */ /* 0x000fe20000400000 */
[----:B-----5:R-:W-:Y:S01]  /*65d30*/  @P1 FMUL R5, R5, 0.25 ;  /* 0x3e80000005051820 */ /* 0x020fe20000400000 */
[C---:B------:R-:W-:Y:S02]  /*65d40*/  FMUL R8, R12.reuse, R2 ;  /* 0x000000020c087220 */ /* 0x040fe40000400000 */
[C---:B------:R-:W-:Y:S01]  /*65d50*/  FMUL R0, R12.reuse, R4 ;  /* 0x000000040c007220 */ /* 0x040fe20000400000 */
[----:B------:R-:W-:Y:S01]  /*65d60*/  @!P5 FMUL R5, R5, 16777216 ;  /* 0x4b8000000505d820 */ /* 0x000fe20000400000 */
[----:B------:R-:W-:Y:S04]  /*65d70*/  STL [R1+0x450], R11 ;  /* 0x0004500b01007387 */ /* 0x000fe80000100800 */
[----:B------:R-:W-:Y:S01]  /*65d80*/  STL [R1+0x44c], R8 ;  /* 0x00044c0801007387 */ /* 0x000fe20000100800 */
[----:B------:R-:W-:-:S03]  /*65d90*/  FMUL R2, R12, R5 ;  /* 0x000000050c027220 */ /* 0x000fc60000400000 */
[----:B------:R1:W-:Y:S04]  /*65da0*/  STL [R1+0x448], R0 ;  /* 0x0004480001007387 */ /* 0x0003e80000100800 */
[----:B------:R2:W-:Y:S01]  /*65db0*/  STL [R1+0x444], R2 ;  /* 0x0004440201007387 */ /* 0x0005e20000100800 */
[----:B-1----:R-:W-:-:S04]  /*65dc0*/  IADD3 R0, PT, PT, R9, -0x3f3504f3, RZ ;  /* 0xc0cafb0d09007810 */ /* 0x002fc80007ffe0ff */
[----:B------:R-:W-:Y:S01]  /*65dd0*/  LOP3.LUT R0, R0, 0xff800000, RZ, 0xc0, !PT ;  /* 0xff80000000007812 */ /* 0x000fe200078ec0ff */
[----:B--2---:R-:W-:-:S03]  /*65de0*/  @P0 IMAD.MOV.U32 R2, RZ, RZ, 0x7f800000 ;  /* 0x7f800000ff020424 */ /* 0x004fc600078e00ff */
[----:B------:R-:W-:Y:S01]  /*65df0*/  IADD3 R4, PT, PT, R9, -R0, RZ ;  /* 0x8000000009047210 */ /* 0x000fe20007ffe0ff */
[----:B------:R-:W-:Y:S01]  /*65e00*/  @P0 FFMA.FTZ R22, R10, R2, +INF ;  /* 0x7f8000000a160423 */ /* 0x000fe20000010002 */
[----:B------:R-:W-:Y:S02]  /*65e10*/  I2FP.F32.S32 R2, R0 ;  /* 0x0000000000027245 */ /* 0x000fe40000201400 */
[----:B------:R-:W-:Y:S01]  /*65e20*/  FSEL R5, RZ, -23, P3 ;  /* 0xc1b80000ff057808 */ /* 0x000fe20001800000 */
[----:B------:R-:W-:-:S04]  /*65e30*/  FADD R0, R4, -1 ;  /* 0xbf80000004007421 */ /* 0x000fc80000000000 */
        /* <DEDUP_REMOVED lines=12> */
[----:B------:R-:W-:Y:S01]  /*65f00*/  FFMA.FTZ R4, R0, 1.4426950216293334961, R2 ;  /* 0x3fb8aa3b00047823 */ /* 0x000fe20000010002 */
[----:B------:R-:W-:-:S05]  /*65f10*/  IMAD.MOV.U32 R2, RZ, RZ, R16 ;  /* 0x000000ffff027224 */ /* 0x000fca00078e0010 */
[C---:B------:R-:W-:Y:S02]  /*65f20*/  FSETP.GT.AND P2, PT, |R2|.reuse, 8.50705917302346158658e+37, PT ;  /* 0x7e8000000200780b */ /* 0x040fe40003f44200 */
[C---:B------:R-:W-:Y:S01]  /*65f30*/  FSETP.GEU.AND P1, PT, |R2|.reuse, 1.175494350822287508e-38, PT ;  /* 0x008000000200780b */ /* 0x040fe20003f2e200 */
[C---:B------:R-:W-:Y:S01]  /*65f40*/  FMUL R18, R2.reuse, 8388608 ;  /* 0x4b00000002127820 */ /* 0x040fe20000400000 */
[----:B------:R-:W-:-:S04]  /*65f50*/  FSETP.GEU.AND P0, PT, R2, 1.175494350822287508e-38, PT ;  /* 0x008000000200780b */ /* 0x000fc80003f0e000 */
[----:B------:R-:W-:-:S05]  /*65f60*/  FSEL R18, R18, R2, !P0 ;  /* 0x0000000212127208 */ /* 0x000fca0004000000 */
[----:B------:R-:W-:-:S04]  /*65f70*/  @P2 FMUL R2, R2, 0.25 ;  /* 0x3e80000002022820 */ /* 0x000fc80000400000 */
[----:B------:R-:W-:Y:S01]  /*65f80*/  @!P1 FMUL R2, R2, 16777216 ;  /* 0x4b80000002029820 */ /* 0x000fe20000400000 */
[----:B------:R-:W-:-:S03]  /*65f90*/  FADD R6, R5, R4 ;  /* 0x0000000405067221 */ /* 0x000fc60000000000 */
[----:B------:R1:W2:Y:S02]  /*65fa0*/  MUFU.RCP R12, R2 ;  /* 0x00000002000c7308 */ /* 0x0002a40000001000 */
[----:B-1----:R-:W3:Y:S04]  /*65fb0*/  LDL.LU R2, [R1+0x410] ;  /* 0x0004100001027983 */ /* 0x002ee80000300800 */
[----:B------:R-:W4:Y:S01]  /*65fc0*/  LDL.LU R4, [R1+0x420] ;  /* 0x0004200001047983 */ /* 0x000f220000300800 */
[----:B------:R-:W-:Y:S02]  /*65fd0*/  MOV R0, R17 ;  /* 0x0000001100007202 */ /* 0x000fe40000000f00 */
[----:B------:R-:W-:Y:S02]  /*65fe0*/  ISETP.GE.U32.AND P3, PT, R9, 0x7f800000, PT ;  /* 0x7f8000000900780c */ /* 0x000fe40003f66070 */
[----:B------:R-:W-:-:S02]  /*65ff0*/  FSETP.GT.AND P4, PT, |R0|, 8.50705917302346158658e+37, PT ;  /* 0x7e8000000000780b */ /* 0x000fc40003f84200 */
[C---:B------:R-:W-:Y:S01]  /*66000*/  FSETP.GEU.AND P6, PT, |R0|.reuse, 1.175494350822287508e-38, PT ;  /* 0x008000000000780b */ /* 0x040fe20003fce200 */
[C---:B------:R-:W-:Y:S01]  /*66010*/  FMUL R17, R0.reuse, 8388608 ;  /* 0x4b00000000117820 */ /* 0x040fe20000400000 */
[----:B------:R-:W-:-:S04]  /*66020*/  FSETP.GEU.AND P5, PT, R0, 1.175494350822287508e-38, PT ;  /* 0x008000000000780b */ /* 0x000fc80003fae000 */
[----:B------:R-:W-:-:S03]  /*66030*/  FSEL R17, R17, R0, !P5 ;  /* 0x0000000011117208 */ /* 0x000fc60006800000 */
[----:B------:R-:W-:Y:S02]  /*66040*/  @P3 IMAD.MOV.U32 R5, RZ, RZ, 0x7f800000 ;  /* 0x7f800000ff053424 */ /* 0x000fe400078e00ff */
[----:B------:R-:W-:Y:S02]  /*66050*/  @P4 FMUL R0, R0, 0.25 ;  /* 0x3e80000000004820 */ /* 0x000fe40000400000 */
[----:B------:R-:W-:Y:S02]  /*66060*/  @P3 FFMA.FTZ R6, R9, R5, +INF ;  /* 0x7f80000009063423 */ /* 0x000fe40000010005 */
[----:B------:R-:W-:-:S03]  /*66070*/  @!P6 FMUL R0, R0, 16777216 ;  /* 0x4b8000000000e820 */ /* 0x000fc60000400000 */
[----:B------:R1:W-:Y:S01]  /*66080*/  STL [R1], R6 ;  /* 0x0000000601007387 */ /* 0x0003e20000100800 */
[----:B------:R5:W0:Y:S01]  /*66090*/  MUFU.RCP R11, R0 ;  /* 0x00000000000b7308 */ /* 0x000a220000001000 */
        /* <DEDUP_REMOVED lines=9> */
[----:B-----5:R-:W4:Y:S04]  /*66130*/  LDL.LU R0, [R1+0x418] ;  /* 0x0004180001007983 */ /* 0x020f280000300800 */
[----:B-1----:R-:W5:Y:S04]  /*66140*/  LDL.LU R6, [R1+0x42c] ;  /* 0x00042c0001067983 */ /* 0x002f680000300800 */
[----:B------:R-:W5:Y:S04]  /*66150*/  LDL.LU R7, [R1+0x428] ;  /* 0x0004280001077983 */ /* 0x000f680000300800 */
[----:B------:R-:W5:Y:S01]  /*66160*/  LDL.LU R8, [R1+0x414] ;  /* 0x0004140001087983 */ /* 0x000f620000300800 */
[----:B--2---:R-:W-:Y:S01]  /*66170*/  @P2 FMUL R2, R2, 0.25 ;  /* 0x3e80000002022820 */ /* 0x004fe20000400000 */
[----:B---3--:R-:W-:Y:S01]  /*66180*/  @P4 FMUL R5, R5, 0.25 ;  /* 0x3e80000005054820 */ /* 0x008fe20000400000 */
[----:B----4-:R-:W-:-:S03]  /*66190*/  @P4 FMUL R0, R0, 0.25 ;  /* 0x3e80000000004820 */ /* 0x010fc60000400000 */
[----:B------:R-:W-:Y:S01]  /*661a0*/  @!P6 FMUL R5, R5, 16777216 ;  /* 0x4b8000000505e820 */ /* 0x000fe20000400000 */
[----:B-----5:R-:W-:Y:S01]  /*661b0*/  @P4 FMUL R6, R6, 0.25 ;  /* 0x3e80000006064820 */ /* 0x020fe20000400000 */
[----:B------:R-:W-:Y:S01]  /*661c0*/  @P4 FMUL R7, R7, 0.25 ;  /* 0x3e80000007074820 */ /* 0x000fe20000400000 */
[----:B------:R-:W-:Y:S01]  /*661d0*/  @!P6 FMUL R0, R0, 16777216 ;  /* 0x4b8000000000e820 */ /* 0x000fe20000400000 */
[----:B------:R-:W-:Y:S02]  /*661e0*/  @P2 FMUL R8, R8, 0.25 ;  /* 0x3e80000008082820 */ /* 0x000fe40000400000 */
[----:B------:R-:W-:Y:S01]  /*661f0*/  @!P6 FMUL R7, R7, 16777216 ;  /* 0x4b8000000707e820 */ /* 0x000fe20000400000 */
[----:B------:R-:W-:Y:S01]  /*66200*/  @!P6 FMUL R6, R6, 16777216 ;  /* 0x4b8000000606e820 */ /* 0x000fe20000400000 */
[----:B------:R-:W-:Y:S01]  /*66210*/  @!P1 FMUL R2, R2, 16777216 ;  /* 0x4b80000002029820 */ /* 0x000fe20000400000 */
[----:B------:R-:W-:Y:S01]  /*66220*/  @!P1 FMUL R8, R8, 16777216 ;  /* 0x4b80000008089820 */ /* 0x000fe20000400000 */
[C---:B0-----:R-:W-:Y:S01]  /*66230*/  FMUL R14, R11.reuse, R5 ;  /* 0x000000050b0e7220 */ /* 0x041fe20000400000 */
[C---:B------:R-:W-:Y:S01]  /*66240*/  FMUL R13, R11.reuse, R0 ;  /* 0x000000000b0d7220 */ /* 0x040fe20000400000 */
[C---:B------:R-:W-:Y:S01]  /*66250*/  FMUL R7, R11.reuse, R7 ;  /* 0x000000070b077220 */ /* 0x040fe20000400000 */
[C---:B------:R-:W-:Y:S01]  /*66260*/  FMUL R8, R12.reuse, R8 ;  /* 0x000000080c087220 */ /* 0x040fe20000400000 */
[----:B------:R-:W-:Y:S01]  /*66270*/  FMUL R5, R12, R2 ;  /* 0x000000020c057220 */ /* 0x000fe20000400000 */
[----:B------:R-:W-:-:S02]  /*66280*/  FMUL R0, R11, R6 ;  /* 0x000000060b007220 */ /* 0x000fc40000400000 */
[----:B------:R-:W-:Y:S02]  /*66290*/  F2FP.F16.F32.PACK_AB R6, R13, R7 ;  /* 0x000000070d06723e */ /* 0x000fe400000000ff */
[----:B------:R-:W-:Y:S02]  /*662a0*/  F2FP.F16.F32.PACK_AB R5, R8, R5 ;  /* 0x000000050805723e */ /* 0x000fe400000000ff */
[----:B------:R-:W-:Y:S02]  /*662b0*/  F2FP.F16.F32.PACK_AB R7, R14, R0 ;  /* 0x000000000e07723e */ /* 0x000fe400000000ff */
[----:B------:R-:W2:Y:S04]  /*662c0*/  LDL.LU R0, [R1+0x3fc] ;  /* 0x0003fc0001007983 */ /* 0x000ea80000300800 */
[----:B------:R0:W-:Y:S04]  /*662d0*/  STSM.16.M88.4 [R3+0x100], R4 ;  /* 0x0001000403007844 */ /* 0x0001e80000000200 */
[----:B------:R-:W3:Y:S04]  /*662e0*/  LDL.LU R2, [R1+0x3f8] ;  /* 0x0003f80001027983 */ /* 0x000ee80000300800 */
[----:B0-----:R-:W4:Y:S04]  /*662f0*/  LDL.LU R4, [R1+0x40c] ;  /* 0x00040c0001047983 */ /* 0x001f280000300800 */
[----:B------:R-:W5:Y:S01]  /*66300*/  LDL.LU R5, [R1+0x408] ;  /* 0x0004080001057983 */ /* 0x000f620000300800 */
[----:B------:R-:W-:-:S04]  /*66310*/  IADD3 R6, PT, PT, R18, -0x3f3504f3, RZ ;  /* 0xc0cafb0d12067810 */ /* 0x000fc80007ffe0ff */
[----:B------:R-:W-:Y:S01]  /*66320*/  LOP3.LUT R6, R6, 0xff800000, RZ, 0xc0, !PT ;  /* 0xff80000006067812 */ /* 0x000fe200078ec0ff */
[----:B--2---:R-:W-:-:S04]  /*66330*/  @P4 FMUL R0, R0, 0.25 ;  /* 0x3e80000000004820 */ /* 0x004fc80000400000 */
[----:B------:R-:W-:Y:S01]  /*66340*/  @!P6 FMUL R0, R0, 16777216 ;  /* 0x4b8000000000e820 */ /* 0x000fe20000400000 */
[----:B---3--:R-:W-:-:S03]  /*66350*/  @P4 FMUL R2, R2, 0.25 ;  /* 0x3e80000002024820 */ /* 0x008fc60000400000 */
[----:B------:R-:W-:Y:S01]  /*66360*/  FMUL R7, R11, R0 ;  /* 0x000000000b077220 */ /* 0x000fe20000400000 */
[----:B------:R-:W-:Y:S01]  /*66370*/  @!P6 FMUL R2, R2, 16777216 ;  /* 0x4b8000000202e820 */ /* 0x000fe20000400000 */
[----:B----4-:R-:W-:Y:S01]  /*66380*/  @P4 FMUL R4, R4, 0.25 ;  /* 0x3e80000004044820 */ /* 0x010fe20000400000 */
[----:B-----5:R-:W-:-:S03]  /*66390*/  @P4 FMUL R5, R5, 0.25 ;  /* 0x3e80000005054820 */ /* 0x020fc60000400000 */
[----:B------:R-:W-:Y:S01]  /*663a0*/  @!P6 FMUL R4, R4, 16777216 ;  /* 0x4b8000000404e820 */ /* 0x000fe20000400000 */
[----:B------:R-:W-:Y:S01]  /*663b0*/  FMUL R0, R11, R2 ;  /* 0x000000020b007220 */ /* 0x000fe20000400000 */
[----:B------:R-:W-:Y:S02]  /*663c0*/  @!P6 FMUL R5, R5, 16777216 ;  /* 0x4b8000000505e820 */ /* 0x000fe40000400000 */
[C---:B------:R-:W-:Y:S01]  /*663d0*/  FMUL R4, R11.reuse, R4 ;  /* 0x000000040b047220 */ /* 0x040fe20000400000 */
[----:B------:R-:W-:Y:S01]  /*663e0*/  STL [R1+0x440], R7 ;  /* 0x0004400701007387 */ /* 0x000fe20000100800 */
[----:B------:R-:W-:-:S03]  /*663f0*/  FMUL R2, R11, R5 ;  /* 0x000000050b027220 */ /* 0x000fc60000400000 */
[----:B------:R0:W-:Y:S04]  /*66400*/  STL [R1+0x43c], R0 ;  /* 0x00043c0001007387 */ /* 0x0001e80000100800 */
[----:B------:R-:W-:Y:S04]  /*66410*/  STL [R1+0x438], R4 ;  /* 0x0004380401007387 */ /* 0x000fe80000100800 */
[----:B------:R1:W-:Y:S01]  /*66420*/  STL [R1+0x434], R2 ;  /* 0x0004340201007387 */ /* 0x0003e20000100800 */
[----:B0-----:R-:W-:Y:S01]  /*66430*/  IMAD.IADD R0, R18, 0x1, -R6 ;  /* 0x0000000112007824 */ /* 0x001fe200078e0a06 */
[----:B------:R-:W-:-:S03]  /*66440*/  I2FP.F32.S32 R6, R6 ;  /* 0x0000000600067245 */ /* 0x000fc60000201400 */
[----:B------:R-:W-:Y:S01]  /*66450*/  FADD R0, R0, -1 ;  /* 0xbf80000000007421 */ /* 0x000fe20000000000 */
[----:B-1----:R-:W-:-:S05]  /*66460*/  FSEL R2, RZ, -23, P0 ;  /* 0xc1b80000ff027808 */ /* 0x002fca0000000000 */
        /* <DEDUP_REMOVED lines=16> */
[----:B------:R-:W5:Y:S01]  /*66570*/  LDL.LU R5, [R1+0x400] ;  /* 0x0004000001057983 */ /* 0x000f620000300800 */
[----:B------:R-:W-:-:S03]  /*66580*/  ISETP.GE.U32.AND P0, PT, R18, 0x7f800000, PT ;  /* 0x7f8000001200780c */ /* 0x000fc60003f06070 */
[----:B------:R-:W5:Y:S01]  /*66590*/  LDL.LU.64 R20, [R1+0x208] ;  /* 0x0002080001147983 */ /* 0x000f620000300a00 */
[----:B------:R-:W-:Y:S01]  /*665a0*/  FADD R29, R7, R6 ;  /* 0x00000006071d7221 */ /* 0x000fe20000000000 */
[----:B------:R-:W-:Y:S02]  /*665b0*/  FSETP.NEU.AND P3, PT, R10, RZ, PT ;  /* 0x000000ff0a00720b */ /* 0x000fe40003f6d000 */
[----:B------:R-:W0:Y:S01]  /*665c0*/  S2R R10, SR_CTAID.X ;  /* 0x00000000000a7919 */ /* 0x000e220000002500 */
[----:B------:R-:W-:Y:S01]  /*665d0*/  FSETP.NEU.AND P4, PT, R9, RZ, PT ;  /* 0x000000ff0900720b */ /* 0x000fe20003f8d000 */
[----:B------:R-:W-:Y:S01]  /*665e0*/  UIMAD UR4, UR6, UR4, URZ ;  /* 0x00000004060472a4 */ /* 0x000fe2000f8e02ff */
[----:B--2---:R-:W-:-:S04]  /*665f0*/  @P2 FMUL R0, R0, 0.25 ;  /* 0x3e80000000002820 */ /* 0x004fc80000400000 */
[----:B------:R-:W-:Y:S01]  /*66600*/  @!P1 FMUL R0, R0, 16777216 ;  /* 0x4b80000000009820 */ /* 0x000fe20000400000 */
[----:B---3--:R-:W-:Y:S01]  /*66610*/  @P2 FMUL R2, R2, 0.25 ;  /* 0x3e80000002022820 */ /* 0x008fe20000400000 */
[----:B----4-:R-:W-:Y:S02]  /*66620*/  @P2 FMUL R4, R4, 0.25 ;  /* 0x3e80000004042820 */ /* 0x010fe40000400000 */
[----:B------:R-:W-:Y:S01]  /*66630*/  FMUL R0, R12, R0 ;  /* 0x000000000c007220 */ /* 0x000fe20000400000 */
[----:B------:R-:W-:Y:S01]  /*66640*/  @!P1 FMUL R2, R2, 16777216 ;  /* 0x4b80000002029820 */ /* 0x000fe20000400000 */
[----:B------:R-:W-:Y:S01]  /*66650*/  @!P1 FMUL R4, R4, 16777216 ;  /* 0x4b80000004049820 */ /* 0x000fe20000400000 */
[----:B-----5:R-:W-:Y:S02]  /*66660*/  @P2 FMUL R5, R5, 0.25 ;  /* 0x3e80000005052820 */ /* 0x020fe40000400000 */
[----:B------:R-:W-:Y:S01]  /*66670*/  FMUL R8, R12, R2 ;  /* 0x000000020c087220 */ /* 0x000fe20000400000 */
[----:B------:R1:W-:Y:S01]  /*66680*/  STL [R1+0x430], R0 ;  /* 0x0004300001007387 */ /* 0x0003e20000100800 */
[----:B------:R-:W-:-:S03]  /*66690*/  @!P1 FMUL R5, R5, 16777216 ;  /* 0x4b80000005059820 */ /* 0x000fc60000400000 */
[----:B------:R2:W-:Y:S01]  /*666a0*/  STL [R1+0x42c], R8 ;  /* 0x00042c0801007387 */ /* 0x0005e20000100800 */
[C---:B-1----:R-:W-:Y:S01]  /*666b0*/  FMUL R0, R12.reuse, R4 ;  /* 0x000000040c007220 */ /* 0x042fe20000400000 */
[----:B------:R-:W-:Y:S01]  /*666c0*/  FMUL R2, R12, R5 ;  /* 0x000000050c027220 */ /* 0x000fe20000400000 */
[----:B--2---:R-:W1:Y:S03]  /*666d0*/  LDC.64 R8, c[0x0][0x398] ;  /* 0x0000e600ff087b82 */ /* 0x004e660000000a00 */
[----:B------:R2:W-:Y:S04]  /*666e0*/  STL [R1+0x428], R0 ;  /* 0x0004280001007387 */ /* 0x0005e80000100800 */
[----:B------:R3:W-:Y:S01]  /*666f0*/  STL [R1+0x424], R2 ;  /* 0x0004240201007387 */ /* 0x0007e20000100800 */
[----:B--2---:R-:W-:-:S04]  /*66700*/  IADD3 R0, PT, PT, R17, -0x3f3504f3, RZ ;  /* 0xc0cafb0d11007810 */ /* 0x004fc80007ffe0ff */
[----:B------:R-:W-:Y:S01]  /*66710*/  LOP3.LUT R0, R0, 0xff800000, RZ, 0xc0, !PT ;  /* 0xff80000000007812 */ /* 0x000fe200078ec0ff */
[----:B---3--:R-:W-:-:S03]  /*66720*/  @P0 IMAD.MOV.U32 R2, RZ, RZ, 0x7f800000 ;  /* 0x7f800000ff020424 */ /* 0x008fc600078e00ff */
[----:B------:R-:W-:Y:S01]  /*66730*/  IADD3 R4, PT, PT, R17, -R0, RZ ;  /* 0x8000000011047210 */ /* 0x000fe20007ffe0ff */
[----:B------:R-:W-:Y:S01]  /*66740*/  @P0 FFMA.FTZ R29, R18, R2, +INF ;  /* 0x7f800000121d0423 */ /* 0x000fe20000010002 */
[----:B------:R-:W-:Y:S02]  /*66750*/  I2FP.F32.S32 R2, R0 ;  /* 0x0000000000027245 */ /* 0x000fe40000201400 */
[----:B------:R-:W-:Y:S01]  /*66760*/  FSEL R5, RZ, -23, P5 ;  /* 0xc1b80000ff057808 */ /* 0x000fe20002800000 */
[----:B------:R-:W-:-:S04]  /*66770*/  FADD R0, R4, -1 ;  /* 0xbf80000004007421 */ /* 0x000fc80000000000 */
[----:B------:R-:W-:Y:S01]  /*66780*/  FFMA.FTZ R7, R2, 1.1920928955078125e-07, R5 ;  /* 0x3400000002077823 */ /* 0x000fe20000010005 */
[C---:B------:R-:W-:Y:S02]  /*66790*/  FFMA.FTZ R2, R0.reuse, R15, -0.16845393180847167969 ;  /* 0xbe2c7f3000027423 */ /* 0x040fe4000001000f */
[----:B------:R-:W2:Y:S02]  /*667a0*/  S2R R15, SR_TID.X ;  /* 0x00000000000f7919 */ /* 0x000ea40000002100 */
[----:B------:R-:W-:-:S04]  /*667b0*/  FFMA.FTZ R2, R0, R2, 0.1716887056827545166 ;  /* 0x3e2fcf2a00027423 */ /* 0x000fc80000010002 */
[----:B------:R-:W-:-:S04]  /*667c0*/  FFMA.FTZ R2, R0, R2, -0.17900948226451873779 ;  /* 0xbe374e4300027423 */ /* 0x000fc80000010002 */
[----:B------:R-:W-:-:S04]  /*667d0*/  FFMA.FTZ R2, R0, R2, 0.20512372255325317383 ;  /* 0x3e520bf400027423 */ /* 0x000fc80000010002 */
[----:B------:R-:W-:-:S04]  /*667e0*/  FFMA.FTZ R2, R0, R2, -0.24046532809734344482 ;  /* 0xbe763c8b00027423 */ /* 0x000fc80000010002 */
[----:B------:R-:W-:-:S04]  /*667f0*/  FFMA.FTZ R2, R0, R2, 0.28857114911079406738 ;  /* 0x3e93bf9900027423 */ /* 0x000fc80000010002 */
[----:B------:R-:W-:-:S04]  /*66800*/  FFMA.FTZ R2, R0, R2, -0.36067417263984680176 ;  /* 0xbeb8aa4900027423 */ /* 0x000fc80000010002 */
[----:B------:R-:W-:-:S04]  /*66810*/  FFMA.FTZ R2, R0, R2, 0.48089820146560668945 ;  /* 0x3ef6384a00027423 */ /* 0x000fc80000010002 */
[----:B------:R-:W-:Y:S01]  /*66820*/  FFMA.FTZ R2, R0, R2, -0.72134751081466674805 ;  /* 0xbf38aa3b00027423 */ /* 0x000fe20000010002 */
[----:B--2---:R-:W-:-:S03]  /*66830*/  LOP3.LUT R11, R15, 0xff, RZ, 0xc0, !PT ;  /* 0x000000ff0f0b7812 */ /* 0x004fc600078ec0ff */
[----:B------:R-:W-:Y:S02]  /*66840*/  FMUL R2, R0, R2 ;  /* 0x0000000200027220 */ /* 0x000fe40000400000 */
[----:B0-----:R-:W-:Y:S02]  /*66850*/  IMAD R10, R10, 0x100, R11 ;  /* 0x000001000a0a7824 */ /* 0x001fe400078e020b */
[----:B------:R-:W-:Y:S01]  /*66860*/  FMUL R2, R0, R2 ;  /* 0x0000000200027220 */ /* 0x000fe20000400000 */
[----:B------:R-:W-:-:S03]  /*66870*/  ISETP.GE.U32.AND P0, PT, R17, 0x7f800000, PT ;  /* 0x7f8000001100780c */ /* 0x000fc60003f06070 */
[----:B------:R-:W-:Y:S01]  /*66880*/  FFMA.FTZ R5, R0, 1.4426950216293334961, R2 ;  /* 0x3fb8aa3b00057823 */ /* 0x000fe20000010002 */
[----:B------:R-:W-:Y:S01]  /*66890*/  IMAD R0, R10, UR5, RZ ;  /* 0x000000050a007c24 */ /* 0x000fe2000f8e02ff */
[----:B------:R-:W-:-:S04]  /*668a0*/  USHF.L.U32 UR5, UR4, 0x1, URZ ;  /* 0x0000000104057899 */ /* 0x000fc800080006ff */
[C---:B------:R-:W-:Y:S01]  /*668b0*/  SHF.L.U32 R2, R0.reuse, 0x1, RZ ;  /* 0x0000000100027819 */ /* 0x040fe200000006ff */
[----:B------:R-:W-:-:S03]  /*668c0*/  IMAD.HI R0, R0, 0x2, RZ ;  /* 0x0000000200007827 */ /* 0x000fc600078e02ff */
[----:B-1----:R-:W-:Y:S01]  /*668d0*/  IADD3 R2, P1, P2, R2, UR5, R8 ;  /* 0x0000000502027c10 */ /* 0x002fe2000fa3e008 */
[----:B------:R-:W-:Y:S01]  /*668e0*/  UIMAD.WIDE UR4, UR4, 0x2, URZ ;  /* 0x00000002040478a5 */ /* 0x000fe2000f8e02ff */
[----:B------:R-:W-:Y:S01]  /*668f0*/  FADD R7, R7, R5 ;  /* 0x0000000507077221 */ /* 0x000fe20000000000 */
[----:B------:R-:W-:-:S04]  /*66900*/  @P0 IMAD.MOV.U32 R5, RZ, RZ, 0x7f800000 ;  /* 0x7f800000ff050424 */ /* 0x000fc800078e00ff */
[----:B------:R-:W-:Y:S01]  /*66910*/  IADD3.X R0, PT, PT, R0, UR5, R9, P1, P2 ;  /* 0x0000000500007c10 */ /* 0x000fe20008fe4409 */
[----:B------:R-:W-:Y:S01]  /*66920*/  @P0 FFMA.FTZ R7, R17, R5, +INF ;  /* 0x7f80000011070423 */ /* 0x000fe20000010005 */
[----:B------:R-:W-:Y:S01]  /*66930*/  STL [R1+0x11a8], R2 ;  /* 0x0011a80201007387 */ /* 0x000fe20000100800 */
[----:B------:R-:W-:Y:S01]  /*66940*/  IMAD.MOV.U32 R4, RZ, RZ, R21 ;  /* 0x000000ffff047224 */ /* 0x000fe200078e0015 */
[----:B------:R-:W-:Y:S01]  /*66950*/  MOV R6, R20 ;  /* 0x0000001400067202 */ /* 0x000fe20000000f00 */
[----:B------:R-:W0:Y:S01]  /*66960*/  LDCU UR4, c[0x0][0x3e8] ;  /* 0x00007d00ff0477ac */ /* 0x000e220008000800 */
[----:B------:R-:W-:Y:S04]  /*66970*/  STL [R1+0x11a4], R0 ;  /* 0x0011a40001007387 */ /* 0x000fe80000100800 */
[----:B------:R-:W2:Y:S04]  /*66980*/  LDL.LU R5, [R1+0x3e8] ;  /* 0x0003e80001057983 */ /* 0x000ea80000300800 */
[----:B------:R1:W-:Y:S04]  /*66990*/  STL [R1+0xc], R7 ;  /* 0x00000c0701007387 */ /* 0x0003e80000100800 */
[----:B-1----:R-:W3:Y:S04]  /*669a0*/  LDL.LU R7, [R1+0x3ec] ;  /* 0x0003ec0001077983 */ /* 0x002ee80000300800 */
[----:B------:R-:W4:Y:S04]  /*669b0*/  LDL.LU R9, [R1+0x3d8] ;  /* 0x0003d80001097983 */ /* 0x000f280000300800 */
[----:B------:R-:W5:Y:S04]  /*669c0*/  LDL.LU R11, [R1+0x3dc] ;  /* 0x0003dc00010b7983 */ /* 0x000f680000300800 */
[----:B------:R-:W5:Y:S04]  /*669d0*/  LDL.LU R8, [R1+0x3c8] ;  /* 0x0003c80001087983 */ /* 0x000f680000300800 */
[----:B------:R-:W5:Y:S04]  /*669e0*/  LDL.LU R10, [R1+0x3cc] ;  /* 0x0003cc00010a7983 */ /* 0x000f680000300800 */
[----:B------:R-:W5:Y:S04]  /*669f0*/  LDL.LU R12, [R1+0x3b8] ;  /* 0x0003b800010c7983 */ /* 0x000f680000300800 */
[----:B------:R-:W5:Y:S01]  /*66a00*/  LDL.LU R13, [R1+0x3bc] ;  /* 0x0003bc00010d7983 */ /* 0x000f620000300800 */
[C---:B------:R-:W-:Y:S01]  /*66a10*/  FSETP.GT.AND P1, PT, |R4|.reuse, 8.50705917302346158658e+37, PT ;  /* 0x7e8000000400780b */ /* 0x040fe20003f24200 */
[----:B------:R-:W-:Y:S01]  /*66a20*/  FMUL R14, R4, 8388608 ;  /* 0x4b000000040e7820 */ /* 0x000fe20000400000 */
[----:B------:R-:W-:-:S02]  /*66a30*/  FSETP.GT.AND P0, PT, |R6|, 8.50705917302346158658e+37, PT ;  /* 0x7e8000000600780b */ /* 0x000fc40003f04200 */
[----:B------:R-:W-:Y:S02]  /*66a40*/  FSETP.GEU.AND P5, PT, R4, 1.175494350822287508e-38, PT ;  /* 0x008000000400780b */ /* 0x000fe40003fae000 */
[C---:B------:R-:W-:Y:S01]  /*66a50*/  FSETP.GEU.AND P6, PT, |R6|.reuse, 1.175494350822287508e-38, PT ;  /* 0x008000000600780b */ /* 0x040fe20003fce200 */
[----:B------:R-:W-:Y:S01]  /*66a60*/  FMUL R15, R6, 8388608 ;  /* 0x4b000000060f7820 */ /* 0x000fe20000400000 */
[----:B------:R-:W-:Y:S02]  /*66a70*/  FSETP.GEU.AND P2, PT, |R4|, 1.175494350822287508e-38, PT ;  /* 0x008000000400780b */ /* 0x000fe40003f4e200 */
[----:B------:R-:W-:-:S03]  /*66a80*/  FSEL R14, R14, R4, !P5 ;  /* 0x000000040e0e7208 */ /* 0x000fc60006800000 */
[----:B------:R-:W-:Y:S01]  /*66a90*/  @P1 FMUL R4, R4, 0.25 ;  /* 0x3e80000004041820 */ /* 0x000fe20000400000 */
[----:B--2---:R-:W-:Y:S01]  /*66aa0*/  @P1 FMUL R5, R5, 0.25 ;  /* 0x3e80000005051820 */ /* 0x004fe20000400000 */
[----:B---3--:R-:W-:Y:S01]  /*66ab0*/  @P1 FMUL R7, R7, 0.25 ;  /* 0x3e80000007071820 */ /* 0x008fe20000400000 */
[----:B----4-:R-:W-:Y:S01]  /*66ac0*/  @P1 FMUL R9, R9, 0.25 ;  /* 0x3e80000009091820 */ /* 0x010fe20000400000 */
[----:B-----5:R-:W-:Y:S01]  /*66ad0*/  @P1 FMUL R11, R11, 0.25 ;  /* 0x3e8000000b0b1820 */ /* 0x020fe20000400000 */
[----:B------:R-:W-:Y:S01]  /*66ae0*/  @P1 FMUL R8, R8, 0.25 ;  /* 0x3e80000008081820 */ /* 0x000fe20000400000 */
[----:B------:R-:W-:Y:S01]  /*66af0*/  @P1 FMUL R10, R10, 0.25 ;  /* 0x3e8000000a0a1820 */ /* 0x000fe20000400000 */
[----:B------:R-:W-:Y:S01]  /*66b00*/  @P1 FMUL R12, R12, 0.25 ;  /* 0x3e8000000c0c1820 */ /* 0x000fe20000400000 */
[----:B------:R-:W-:Y:S01]  /*66b10*/  @P1 FMUL R13, R13, 0.25 ;  /* 0x3e8000000d0d1820 */ /* 0x000fe20000400000 */
[----:B------:R-:W-:-:S04]  /*66b20*/  FSETP.GEU.AND P1, PT, R6, 1.175494350822287508e-38, PT ;  /* 0x008000000600780b */ /* 0x000fc80003f2e000 */
[----:B------:R-:W-:Y:S01]  /*66b30*/  FSEL R15, R15, R6, !P1 ;  /* 0x000000060f0f7208 */ /* 0x000fe20004800000 */
[----:B------:R-:W-:-:S04]  /*66b40*/  @P0 FMUL R6, R6, 0.25 ;  /* 0x3e80000006060820 */ /* 0x000fc80000400000 */
[----:B------:R-:W-:-:S04]  /*66b50*/  @!P6 FMUL R6, R6, 16777216 ;  /* 0x4b8000000606e820 */ /* 0x000fc80000400000 */
[----:B------:R1:W2:Y:S02]  /*66b60*/  MUFU.RCP R20, R6 ;  /* 0x0000000600147308 */ /* 0x0002a40000001000 */
[----:B-1----:R-:W3:Y:S04]  /*66b70*/  LDL.LU R6, [R1+0x3d0] ;  /* 0x0003d00001067983 */ /* 0x002ee80000300800 */
[----:B------:R-:W4:Y:S01]  /*66b80*/  LDL.LU R16, [R1+0x3e0] ;  /* 0x0003e00001107983 */ /* 0x000f220000300800 */
[----:B------:R-:W-:-:S04]  /*66b90*/  @!P2 FMUL R4, R4, 16777216 ;  /* 0x4b8000000404a820 */ /* 0x000fc80000400000 */
[----:B------:R1:W5:Y:S01]  /*66ba0*/  MUFU.RCP R19, R4 ;  /* 0x0000000400137308 */ /* 0x0003620000001000 */
[----:B---3--:R-:W-:Y:S01]  /*66bb0*/  @P0 FMUL R6, R6, 0.25 ;  /* 0x3e80000006060820 */ /* 0x008fe20000400000 */
[----:B----4-:R-:W-:-:S03]  /*66bc0*/  @P0 FMUL R16, R16, 0.25 ;  /* 0x3e80000010100820 */ /* 0x010fc60000400000 */
[----:B------:R-:W-:Y:S01]  /*66bd0*/  @!P6 FMUL R6, R6, 16777216 ;  /* 0x4b8000000606e820 */ /* 0x000fe20000400000 */
[----:B------:R-:W-:-:S03]  /*66be0*/  @!P6 FMUL R16, R16, 16777216 ;  /* 0x4b8000001010e820 */ /* 0x000fc60000400000 */
[C---:B--2---:R-:W-:Y:S02]  /*66bf0*/  FMUL R21, R20.reuse, R6 ;  /* 0x0000000614157220 */ /* 0x044fe40000400000 */
[----:B------:R-:W2:Y:S01]  /*66c00*/  LDL.LU R6, [R1+0x3d4] ;  /* 0x0003d40001067983 */ /* 0x000ea20000300800 */
[----:B-1----:R-:W-:-:S03]  /*66c10*/  FMUL R4, R20, R16 ;  /* 0x0000001014047220 */ /* 0x002fc60000400000 */
[----:B------:R-:W3:Y:S01]  /*66c20*/  LDL.LU R16, [R1+0x3e4] ;  /* 0x0003e40001107983 */ /* 0x000ee20000300800 */
[----:B------:R-:W-:Y:S01]  /*66c30*/  @!P2 FMUL R11, R11, 16777216 ;  /* 0x4b8000000b0ba820 */ /* 0x000fe20000400000 */
[----:B------:R-:W-:Y:S01]  /*66c40*/  @!P2 FMUL R9, R9, 16777216 ;  /* 0x4b8000000909a820 */ /* 0x000fe20000400000 */
[----:B------:R-:W-:Y:S01]  /*66c50*/  F2FP.F16.F32.PACK_AB R4, R21, R4 ;  /* 0x000000041504723e */ /* 0x000fe200000000ff */
[----:B------:R-:W-:Y:S01]  /*66c60*/  @!P2 FMUL R7, R7, 16777216 ;  /* 0x4b8000000707a820 */ /* 0x000fe20000400000 */
[----:B------:R-:W-:Y:S01]  /*66c70*/  @!P2 FMUL R5, R5, 16777216 ;  /* 0x4b8000000505a820 */ /* 0x000fe20000400000 */
[C---:B-----5:R-:W-:Y:S01]  /*66c80*/  FMUL R21, R19.reuse, R11 ;  /* 0x0000000b13157220 */ /* 0x060fe20000400000 */
[C---:B------:R-:W-:Y:S01]  /*66c90*/  FMUL R11, R19.reuse, R9 ;  /* 0x00000009130b7220 */ /* 0x040fe20000400000 */
[----:B------:R-:W-:Y:S01]  /*66ca0*/  FMUL R7, R19, R7 ;  /* 0x0000000713077220 */ /* 0x000fe20000400000 */
[----:B------:R-:W-:-:S04]  /*66cb0*/  @!P2 FMUL R13, R13, 16777216 ;  /* 0x4b8000000d0da820 */ /* 0x000fc80000400000 */
[----:B------:R-:W-:Y:S01]  /*66cc0*/  F2FP.F16.F32.PACK_AB R7, R21, R7 ;  /* 0x000000071507723e */ /* 0x000fe200000000ff */
[----:B------:R-:W-:Y:S01]  /*66cd0*/  @!P2 FMUL R12, R12, 16777216 ;  /* 0x4b8000000c0ca820 */ /* 0x000fe20000400000 */
[----:B------:R-:W-:Y:S01]  /*66ce0*/  @!P2 FMUL R10, R10, 16777216 ;  /* 0x4b8000000a0aa820 */ /* 0x000fe20000400000 */
[C---:B------:R-:W-:Y:S01]  /*66cf0*/  FMUL R2, R19.reuse, R13 ;  /* 0x0000000d13027220 */ /* 0x040fe20000400000 */
[----:B------:R-:W-:Y:S01]  /*66d00*/  STL [R1+0x1260], R3 ;  /* 0x0012600301007387 */ /* 0x000fe20000100800 */
[----:B------:R-:W-:Y:S01]  /*66d10*/  @!P2 FMUL R8, R8, 16777216 ;  /* 0x4b8000000808a820 */ /* 0x000fe20000400000 */
[C---:B------:R-:W-:Y:S02]  /*66d20*/  FMUL R0, R19.reuse, R10 ;  /* 0x0000000a13007220 */ /* 0x040fe40000400000 */
[----:B------:R1:W-:Y:S02]  /*66d30*/  STL [R1+0x420], R2 ;  /* 0x0004200201007387 */ /* 0x0003e40000100800 */
[----:B-1----:R-:W-:Y:S01]  /*66d40*/  FMUL R2, R19, R8 ;  /* 0x0000000813027220 */ /* 0x002fe20000400000 */
[----:B--2---:R-:W-:Y:S01]  /*66d50*/  @P0 FMUL R6, R6, 0.25 ;  /* 0x3e80000006060820 */ /* 0x004fe20000400000 */
[----:B---3--:R-:W-:-:S03]  /*66d60*/  @P0 FMUL R16, R16, 0.25 ;  /* 0x3e80000010100820 */ /* 0x008fc60000400000 */
[----:B------:R-:W-:Y:S01]  /*66d70*/  @!P6 FMUL R6, R6, 16777216 ;  /* 0x4b8000000606e820 */ /* 0x000fe20000400000 */
[----:B------:R-:W-:-:S03]  /*66d80*/  @!P6 FMUL R16, R16, 16777216 ;  /* 0x4b8000001010e820 */ /* 0x000fc60000400000 */
[C---:B------:R-:W-:Y:S01]  /*66d90*/  FMUL R9, R20.reuse, R6 ;  /* 0x0000000614097220 */ /* 0x040fe20000400000 */
[----:B------:R-:W-:Y:S01]  /*66da0*/  FMUL R6, R19, R5 ;  /* 0x0000000513067220 */ /* 0x000fe20000400000 */
[----:B------:R-:W-:-:S04]  /*66db0*/  FMUL R16, R20, R16 ;  /* 0x0000001014107220 */ /* 0x000fc80000400000 */
[----:B------:R-:W-:Y:S02]  /*66dc0*/  F2FP.F16.F32.PACK_AB R6, R11, R6 ;  /* 0x000000060b06723e */ /* 0x000fe400000000ff */
[----:B------:R-:W-:-:S05]  /*66dd0*/  F2FP.F16.F32.PACK_AB R5, R9, R16 ;  /* 0x000000100905723e */ /* 0x000fca00000000ff */
[----:B------:R1:W-:Y:S02]  /*66de0*/  STSM.16.M88.4 [R3+0x200], R4 ;  /* 0x0002000403007844 */ /* 0x0003e40000000200 */
[----:B-1----:R-:W-:Y:S01]  /*66df0*/  IADD3 R4, PT, PT, R15, -0x3f3504f3, RZ ;  /* 0xc0cafb0d0f047810 */ /* 0x002fe20007ffe0ff */
[----:B------:R-:W-:-:S03]  /*66e00*/  FMUL R3, R19, R12 ;  /* 0x0000000c13037220 */ /* 0x000fc60000400000 */
[----:B------:R-:W-:Y:S02]  /*66e10*/  LOP3.LUT R4, R4, 0xff800000, RZ, 0xc0, !PT ;  /* 0xff80000004047812 */ /* 0x000fe400078ec0ff */
[----:B------:R-:W-:Y:S01]  /*66e20*/  STL [R1+0x41c], R3 ;  /* 0x00041c0301007387 */ /* 0x000fe20000100800 */
[----:B------:R-:W-:Y:S02]  /*66e30*/  FSEL R5, RZ, -23, P1 ;  /* 0xc1b80000ff057808 */ /* 0x000fe40000800000 */
[----:B------:R-:W-:Y:S01]  /*66e40*/  IMAD.IADD R8, R15, 0x1, -R4 ;  /* 0x000000010f087824 */ /* 0x000fe200078e0a04 */
[----:B------:R1:W-:Y:S01]  /*66e50*/  STL [R1+0x418], R0 ;  /* 0x0004180001007387 */ /* 0x0003e20000100800 */
[----:B------:R-:W-:Y:S02]  /*66e60*/  I2FP.F32.S32 R4, R4 ;  /* 0x0000000400047245 */ /* 0x000fe40000201400 */
[----:B------:R-:W-:-:S03]  /*66e70*/  FADD R8, R8, -1 ;  /* 0xbf80000008087421 */ /* 0x000fc60000000000 */
[----:B------:R-:W-:Y:S01]  /*66e80*/  FFMA.FTZ R10, R4, 1.1920928955078125e-07, R5 ;  /* 0x34000000040a7823 */ /* 0x000fe20000010005 */
[----:B-1----:R-:W-:-:S05]  /*66e90*/  MOV R0, 0x3dc6b27f ;  /* 0x3dc6b27f00007802 */ /* 0x002fca0000000f00 */
[----:B------:R-:W-:-:S04]  /*66ea0*/  FFMA.FTZ R4, R8, R0, -0.16845393180847167969 ;  /* 0xbe2c7f3008047423 */ /* 0x000fc80000010000 */
[----:B------:R-:W-:-:S04]  /*66eb0*/  FFMA.FTZ R4, R8, R4, 0.1716887056827545166 ;  /* 0x3e2fcf2a08047423 */ /* 0x000fc80000010004 */
[----:B------:R-:W-:-:S04]  /*66ec0*/  FFMA.FTZ R4, R8, R4, -0.17900948226451873779 ;  /* 0xbe374e4308047423 */ /* 0x000fc80000010004 */
[----:B------:R-:W-:-:S04]  /*66ed0*/  FFMA.FTZ R4, R8, R4, 0.20512372255325317383 ;  /* 0x3e520bf408047423 */ /* 0x000fc80000010004 */
[----:B------:R-:W-:-:S04]  /*66ee0*/  FFMA.FTZ R4, R8, R4, -0.24046532809734344482 ;  /* 0xbe763c8b08047423 */ /* 0x000fc80000010004 */
[----:B------:R-:W-:-:S04]  /*66ef0*/  FFMA.FTZ R4, R8, R4, 0.28857114911079406738 ;  /* 0x3e93bf9908047423 */ /* 0x000fc80000010004 */
[C---:B------:R-:W-:Y:S01]  /*66f00*/  FFMA.FTZ R5, R8.reuse, R4, -0.36067417263984680176 ;  /* 0xbeb8aa4908057423 */ /* 0x040fe20000010004 */
[----:B------:R1:W-:Y:S03]  /*66f10*/  STL [R1+0x414], R2 ;  /* 0x0004140201007387 */ /* 0x0003e60000100800 */
[C---:B------:R-:W-:Y:S01]  /*66f20*/  FFMA.FTZ R9, R8.reuse, R5, 0.48089820146560668945 ;  /* 0x3ef6384a08097423 */ /* 0x040fe20000010005 */
[----:B------:R-:W2:Y:S04]  /*66f30*/  LDL.LU R4, [R1+0x3b4] ;  /* 0x0003b40001047983 */ /* 0x000ea80000300800 */
[----:B------:R-:W3:Y:S04]  /*66f40*/  LDL.LU R5, [R1+0x3b0] ;  /* 0x0003b00001057983 */ /* 0x000ee80000300800 */
[----:B------:R-:W4:Y:S04]  /*66f50*/  LDL.LU R6, [R1+0x3c4] ;  /* 0x0003c40001067983 */ /* 0x000f280000300800 */
[----:B------:R-:W5:Y:S01]  /*66f60*/  LDL.LU R7, [R1+0x3c0] ;  /* 0x0003c00001077983 */ /* 0x000f620000300800 */
[----:B------:R-:W-:-:S03]  /*66f70*/  FFMA.FTZ R9, R8, R9, -0.72134751081466674805 ;  /* 0xbf38aa3b08097423 */ /* 0x000fc60000010009 */
[----:B------:R-:W5:Y:S01]  /*66f80*/  LDL.LU.64 R24, [R1+0x210] ;  /* 0x0002100001187983 */ /* 0x000f620000300a00 */
[----:B------:R-:W-:-:S04]  /*66f90*/  FMUL R9, R8, R9 ;  /* 0x0000000908097220 */ /* 0x000fc80000400000 */
[----:B------:R-:W-:-:S04]  /*66fa0*/  FMUL R9, R8, R9 ;  /* 0x0000000908097220 */ /* 0x000fc80000400000 */
[----:B------:R-:W-:Y:S01]  /*66fb0*/  FFMA.FTZ R8, R8, 1.4426950216293334961, R9 ;  /* 0x3fb8aa3b08087823 */ /* 0x000fe20000010009 */
[----:B------:R-:W-:-:S03]  /*66fc0*/  VIADD R9, R14, 0xc0cafb0d ;  /* 0xc0cafb0d0e097836 */ /* 0x000fc60000000000 */
[----:B------:R-:W-:Y:S02]  /*66fd0*/  FADD R28, R10, R8 ;  /* 0x000000080a1c7221 */ /* 0x000fe40000000000 */
[----:B------:R-:W-:Y:S02]  /*66fe0*/  LOP3.LUT R9, R9, 0xff800000, RZ, 0xc0, !PT ;  /* 0xff80000009097812 */ /* 0x000fe400078ec0ff */
[----:B------:R-:W-:Y:S02]  /*66ff0*/  FSETP.NEU.AND P1, PT, R17, RZ, PT ;  /* 0x000000ff1100720b */ /* 0x000fe40003f2d000 */
[----:B------:R-:W-:Y:S01]  /*67000*/  FSETP.NEU.AND P2, PT, R18, RZ, PT ;  /* 0x000000ff1200720b */ /* 0x000fe20003f4d000 */
[----:B--2---:R-:W-:Y:S01]  /*67010*/  @P0 FMUL R4, R4, 0.25 ;  /* 0x3e80000004040820 */ /* 0x004fe20000400000 */
[----:B---3--:R-:W-:Y:S01]  /*67020*/  @P0 FMUL R5, R5, 0.25 ;  /* 0x3e80000005050820 */ /* 0x008fe20000400000 */
[----:B----4-:R-:W-:Y:S01]  /*67030*/  @P0 FMUL R6, R6, 0.25 ;  /* 0x3e80000006060820 */ /* 0x010fe20000400000 */
[----:B-----5:R-:W-:Y:S01]  /*67040*/  @P0 FMUL R7, R7, 0.25 ;  /* 0x3e80000007070820 */ /* 0x020fe20000400000 */
[----:B------:R-:W-:-:S13]  /*67050*/  ISETP.GE.U32.AND P0, PT, R15, 0x7f800000, PT ;  /* 0x7f8000000f00780c */ /* 0x000fda0003f06070 */
[----:B------:R-:W-:-:S05]  /*67060*/  @P0 MOV R8, 0x7f800000 ;  /* 0x7f80000000080802 */ /* 0x000fca0000000f00 */
[----:B------:R-:W-:Y:S01]  /*67070*/  @P0 FFMA.FTZ R28, R15, R8, +INF ;  /* 0x7f8000000f1c0423 */ /* 0x000fe20000010008 */
[----:B------:R-:W-:-:S04]  /*67080*/  IMAD.IADD R8, R14, 0x1, -R9 ;  /* 0x000000010e087824 */ /* 0x000fc800078e0a09 */
[----:B------:R-:W-:-:S04]  /*67090*/  FADD R8, R8, -1 ;  /* 0xbf80000008087421 */ /* 0x000fc80000000000 */
[----:B------:R-:W-:-:S04]  /*670a0*/  FFMA.FTZ R10, R8, R0, -0.16845393180847167969 ;  /* 0xbe2c7f30080a7423 */ /* 0x000fc80000010000 */
[----:B------:R-:W-:-:S04]  /*670b0*/  FFMA.FTZ R10, R8, R10, 0.1716887056827545166 ;  /* 0x3e2fcf2a080a7423 */ /* 0x000fc8000001000a */
[----:B------:R-:W-:-:S04]  /*670c0*/  FFMA.FTZ R10, R8, R10, -0.17900948226451873779 ;  /* 0xbe374e43080a7423 */ /* 0x000fc8000001000a */
[----:B------:R-:W-:-:S04]  /*670d0*/  FFMA.FTZ R10, R8, R10, 0.20512372255325317383 ;  /* 0x3e520bf4080a7423 */ /* 0x000fc8000001000a */
[----:B------:R-:W-:-:S04]  /*670e0*/  FFMA.FTZ R10, R8, R10, -0.24046532809734344482 ;  /* 0xbe763c8b080a7423 */ /* 0x000fc8000001000a */
[----:B------:R-:W-:-:S04]  /*670f0*/  FFMA.FTZ R10, R8, R10, 0.28857114911079406738 ;  /* 0x3e93bf99080a7423 */ /* 0x000fc8000001000a */
[----:B------:R-:W-:-:S04]  /*67100*/  FFMA.FTZ R10, R8, R10, -0.36067417263984680176 ;  /* 0xbeb8aa49080a7423 */ /* 0x000fc8000001000a */
[----:B------:R-:W-:Y:S01]  /*67110*/  FFMA.FTZ R10, R8, R10, 0.48089820146560668945 ;  /* 0x3ef6384a080a7423 */ /* 0x000fe2000001000a */
[----:B------:R-:W-:-:S03]  /*67120*/  @!P6 FMUL R4, R4, 16777216 ;  /* 0x4b8000000404e820 */ /* 0x000fc60000400000 */
[----:B------:R-:W-:Y:S01]  /*67130*/  FFMA.FTZ R10, R8, R10, -0.72134751081466674805 ;  /* 0xbf38aa3b080a7423 */ /* 0x000fe2000001000a */
[----:B------:R-:W-:Y:S01]  /*67140*/  @!P6 FMUL R5, R5, 16777216 ;  /* 0x4b8000000505e820 */ /* 0x000fe20000400000 */
[----:B------:R-:W-:Y:S01]  /*67150*/  @!P6 FMUL R6, R6, 16777216 ;  /* 0x4b8000000606e820 */ /* 0x000fe20000400000 */
[----:B------:R-:W-:Y:S01]  /*67160*/  @!P6 FMUL R7, R7, 16777216 ;  /* 0x4b8000000707e820 */ /* 0x000fe20000400000 */
[----:B------:R-:W-:Y:S01]  /*67170*/  FMUL R10, R8, R10 ;  /* 0x0000000a080a7220 */ /* 0x000fe20000400000 */
[----:B-1----:R-:W-:Y:S01]  /*67180*/  FMUL R2, R20, R4 ;  /* 0x0000000414027220 */ /* 0x002fe20000400000 */
[----:B------:R-:W-:Y:S01]  /*67190*/  ISETP.GE.U32.AND P6, PT, R14, 0x7f800000, PT ;  /* 0x7f8000000e00780c */ /* 0x000fe20003fc6070 */
[----:B------:R-:W-:Y:S01]  /*671a0*/  FMUL R5, R20, R5 ;  /* 0x0000000514057220 */ /* 0x000fe20000400000 */
[----:B------:R-:W-:Y:S01]  /*671b0*/  FMUL R4, R8, R10 ;  /* 0x0000000a08047220 */ /* 0x000fe20000400000 */
[----:B------:R-:W-:Y:S01]  /*671c0*/  FMUL R3, R20, R6 ;  /* 0x0000000614037220 */ /* 0x000fe20000400000 */
[----:B------:R1:W-:Y:S01]  /*671d0*/  STL [R1+0x410], R2 ;  /* 0x0004100201007387 */ /* 0x0003e20000100800 */
[----:B------:R-:W-:-:S02]  /*671e0*/  FSEL R10, RZ, -23, P5 ;  /* 0xc1b80000ff0a7808 */ /* 0x000fc40002800000 */
[----:B------:R-:W-:Y:S01]  /*671f0*/  I2FP.F32.S32 R9, R9 ;  /* 0x0000000900097245 */ /* 0x000fe20000201400 */
[----:B------:R-:W-:Y:S01]  /*67200*/  STL [R1+0x40c], R5 ;  /* 0x00040c0501007387 */ /* 0x000fe20000100800 */
[----:B------:R-:W-:Y:S01]  /*67210*/  FFMA.FTZ R11, R8, 1.4426950216293334961, R4 ;  /* 0x3fb8aa3b080b7823 */ /* 0x000fe20000010004 */
[----:B-1----:R-:W-:Y:S02]  /*67220*/  FMUL R2, R20, R7 ;  /* 0x0000000714027220 */ /* 0x002fe40000400000 */
[----:B------:R-:W-:Y:S01]  /*67230*/  STL [R1+0x408], R3 ;  /* 0x0004080301007387 */ /* 0x000fe20000100800 */
[----:B------:R-:W-:Y:S01]  /*67240*/  FFMA.FTZ R10, R9, 1.1920928955078125e-07, R10 ;  /* 0x34000000090a7823 */ /* 0x000fe2000001000a */
[----:B------:R-:W-:Y:S02]  /*67250*/  FSETP.NEU.AND P0, PT, R15, RZ, PT ;  /* 0x000000ff0f00720b */ /* 0x000fe40003f0d000 */
[----:B------:R1:W-:Y:S01]  /*67260*/  STL [R1+0x404], R2 ;  /* 0x0004040201007387 */ /* 0x0003e20000100800 */
[----:B------:R-:W-:-:S03]  /*67270*/  @P6 MOV R15, 0x7f800000 ;  /* 0x7f800000000f6802 */ /* 0x000fc60000000f00 */
[----:B------:R-:W2:Y:S01]  /*67280*/  LDL.LU R6, [R1+0x520] ;  /* 0x0005200001067983 */ /* 0x000ea20000300800 */
[----:B------:R-:W-:-:S03]  /*67290*/  FADD R27, R10, R11 ;  /* 0x0000000b0a1b7221 */ /* 0x000fc60000000000 */
[----:B------:R-:W3:Y:S04]  /*672a0*/  LDL.LU R7, [R1+0x524] ;  /* 0x0005240001077983 */ /* 0x000ee80000300800 */
[----:B------:R-:W4:Y:S04]  /*672b0*/  LDL.LU R8, [R1+0x528] ;  /* 0x0005280001087983 */ /* 0x000f280000300800 */
[----:B------:R-:W5:Y:S01]  /*672c0*/  LDL.LU R9, [R1+0x52c] ;  /* 0x00052c0001097983 */ /* 0x000f620000300800 */
[----:B------:R-:W-:-:S03]  /*672d0*/  @P6 FFMA.FTZ R27, R14, R15, +INF ;  /* 0x7f8000000e1b6423 */ /* 0x000fc6000001000f */
[----:B------:R-:W2:Y:S01]  /*672e0*/  LDL.LU R10, [R1+0x510] ;  /* 0x00051000010a7983 */ /* 0x000ea20000300800 */
[----:B-1----:R-:W-:-:S03]  /*672f0*/  FSEL R2, R22, -INF , P3 ;  /* 0xff80000016027808 */ /* 0x002fc60001800000 */
[----:B------:R-:W2:Y:S04]  /*67300*/  LDL.LU R11, [R1+0x514] ;  /* 0x00051400010b7983 */ /* 0x000ea80000300800 */
[----:B------:R-:W2:Y:S04]  /*67310*/  LDL.LU R12, [R1+0x518] ;  /* 0x00051800010c7983 */ /* 0x000ea80000300800 */
[----:B------:R-:W3:Y:S04]  /*67320*/  LDL.LU R13, [R1+0x51c] ;  /* 0x00051c00010d7983 */ /* 0x000ee80000300800 */
[----:B------:R-:W3:Y:S04]  /*67330*/  LDL.LU R15, [R1+0x530] ;  /* 0x00053000010f7983 */ /* 0x000ee80000300800 */
[----:B------:R-:W3:Y:S04]  /*67340*/  LDL.LU R16, [R1+0x53c] ;  /* 0x00053c0001107983 */ /* 0x000ee80000300800 */
[----:B------:R-:W3:Y:S04]  /*67350*/  LDL.LU R17, [R1+0x38c] ;  /* 0x00038c0001117983 */ /* 0x000ee80000300800 */
[----:B------:R-:W3:Y:S04]  /*67360*/  LDL.LU R18, [R1+0x388] ;  /* 0x0003880001127983 */ /* 0x000ee80000300800 */
[----:B------:R1:W-:Y:S04]  /*67370*/  STL [R1+0x478], R2 ;  /* 0x0004780201007387 */ /* 0x0003e80000100800 */
[----:B------:R-:W3:Y:S04]  /*67380*/  LDL.LU R19, [R1+0x538] ;  /* 0x0005380001137983 */ /* 0x000ee80000300800 */
[----:B------:R-:W3:Y:S04]  /*67390*/  LDL.LU R21, [R1+0x534] ;  /* 0x0005340001157983 */ /* 0x000ee80000300800 */
[----:B------:R-:W3:Y:S04]  /*673a0*/  LDL.LU R22, [R1+0x380] ;  /* 0x0003800001167983 */ /* 0x000ee80000300800 */
[----:B------:R-:W3:Y:S01]  /*673b0*/  LDL.LU R23, [R1+0x384] ;  /* 0x0003840001177983 */ /* 0x000ee20000300800 */
[----:B------:R-:W-:-:S05]  /*673c0*/  IMAD.MOV.U32 R4, RZ, RZ, R25 ;  /* 0x000000ffff047224 */ /* 0x000fca00078e0019 */
[C---:B------:R-:W-:Y:S02]  /*673d0*/  FSETP.GT.AND P5, PT, |R4|.reuse, 8.50705917302346158658e+37, PT ;  /* 0x7e8000000400780b */ /* 0x040fe40003fa4200 */
[C---:B------:R-:W-:Y:S01]  /*673e0*/  FSETP.GEU.AND P6, PT, |R4|.reuse, 1.175494350822287508e-38, PT ;  /* 0x008000000400780b */ /* 0x040fe20003fce200 */
[C---:B------:R-:W-:Y:S01]  /*673f0*/  FMUL R20, R4.reuse, 8388608 ;  /* 0x4b00000004147820 */ /* 0x040fe20000400000 */
[----:B------:R-:W-:-:S04]  /*67400*/  FSETP.GEU.AND P3, PT, R4, 1.175494350822287508e-38, PT ;  /* 0x008000000400780b */ /* 0x000fc80003f6e000 */
[----:B------:R-:W-:-:S05]  /*67410*/  FSEL R20, R20, R4, !P3 ;  /* 0x0000000414147208 */ /* 0x000fca0005800000 */
[----:B------:R-:W-:Y:S01]  /*67420*/  @P5 FMUL R4, R4, 0.25 ;  /* 0x3e80000004045820 */ /* 0x000fe20000400000 */
[----:B------:R-:W-:-:S03]  /*67430*/  MOV R5, R24 ;  /* 0x0000001800057202 */ /* 0x000fc60000000f00 */
[----:B------:R-:W-:-:S04]  /*67440*/  @!P6 FMUL R4, R4, 16777216 ;  /* 0x4b8000000404e820 */ /* 0x000fc80000400000 */
[----:B------:R-:W0:Y:S01]  /*67450*/  MUFU.RCP R25, R4 ;  /* 0x0000000400197308 */ /* 0x000e220000001000 */
[----:B------:R-:W-:Y:S01]  /*67460*/  FMUL R24, R5, 8388608 ;  /* 0x4b00000005187820 */ /* 0x000fe20000400000 */
[----:B----4-:R-:W-:Y:S01]  /*67470*/  @P5 FMUL R8, R8, 0.25 ;  /* 0x3e80000008085820 */ /* 0x010fe20000400000 */
[----:B-----5:R-:W-:-:S03]  /*67480*/  @P5 FMUL R9, R9, 0.25 ;  /* 0x3e80000009095820 */ /* 0x020fc60000400000 */
[----:B------:R-:W-:Y:S01]  /*67490*/  @!P6 FMUL R8, R8, 16777216 ;  /* 0x4b8000000808e820 */ /* 0x000fe20000400000 */
[----:B------:R-:W-:Y:S01]  /*674a0*/  @!P6 FMUL R9, R9, 16777216 ;  /* 0x4b8000000909e820 */ /* 0x000fe20000400000 */
[----:B--2---:R-:W-:Y:S01]  /*674b0*/  @P5 FMUL R12, R12, 0.25 ;  /* 0x3e8000000c0c5820 */ /* 0x004fe20000400000 */
[----:B---3--:R-:W-:-:S03]  /*674c0*/  @P5 FMUL R13, R13, 0.25 ;  /* 0x3e8000000d0d5820 */ /* 0x008fc60000400000 */
[----:B------:R-:W-:Y:S01]  /*674d0*/  @!P6 FMUL R12, R12, 16777216 ;  /* 0x4b8000000c0ce820 */ /* 0x000fe20000400000 */
[----:B------:R-:W-:Y:S01]  /*674e0*/  @P5 FMUL R16, R16, 0.25 ;  /* 0x3e80000010105820 */ /* 0x000fe20000400000 */
[----:B------:R-:W-:Y:S01]  /*674f0*/  @P5 FMUL R17, R17, 0.25 ;  /* 0x3e80000011115820 */ /* 0x000fe20000400000 */
[----:B------:R-:W-:-:S03]  /*67500*/  @P5 FMUL R18, R18, 0.25 ;  /* 0x3e80000012125820 */ /* 0x000fc60000400000 */
[----:B------:R-:W-:Y:S01]  /*67510*/  @!P6 FMUL R17, R17, 16777216 ;  /* 0x4b8000001111e820 */ /* 0x000fe20000400000 */
[----:B------:R-:W-:Y:S01]  /*67520*/  @P5 FMUL R19, R19, 0.25 ;  /* 0x3e80000013135820 */ /* 0x000fe20000400000 */
[----:B------:R-:W-:Y:S01]  /*67530*/  FSETP.GT.AND P5, PT, |R5|, 8.50705917302346158658e+37, PT ;  /* 0x7e8000000500780b */ /* 0x000fe20003fa4200 */
[----:B------:R-:W-:Y:S01]  /*67540*/  @!P6 FMUL R18, R18, 16777216 ;  /* 0x4b8000001212e820 */ /* 0x000fe20000400000 */
[----:B------:R-:W-:Y:S01]  /*67550*/  @!P6 FMUL R16, R16, 16777216 ;  /* 0x4b8000001010e820 */ /* 0x000fe20000400000 */
[----:B------:R-:W-:Y:S01]  /*67560*/  @!P6 FMUL R19, R19, 16777216 ;  /* 0x4b8000001313e820 */ /* 0x000fe20000400000 */
[----:B------:R-:W-:Y:S01]  /*67570*/  @!P6 FMUL R13, R13, 16777216 ;  /* 0x4b8000000d0de820 */ /* 0x000fe20000400000 */
[----:B------:R-:W-:-:S04]  /*67580*/  FSETP.GEU.AND P6, PT, R5, 1.175494350822287508e-38, PT ;  /* 0x008000000500780b */ /* 0x000fc80003fce000 */
[----:B------:R-:W-:Y:S02]  /*67590*/  FSEL R24, R24, R5, !P6 ;  /* 0x0000000518187208 */ /* 0x000fe40007000000 */
[----:B------:R-:W-:Y:S02]  /*675a0*/  FSEL R26, RZ, -23, P6 ;  /* 0xc1b80000ff1a7808 */ /* 0x000fe40003000000 */
[----:B------:R-:W-:Y:S01]  /*675b0*/  FSETP.GEU.AND P6, PT, |R5|, 1.175494350822287508e-38, PT ;  /* 0x008000000500780b */ /* 0x000fe20003fce200 */
[----:B------:R-:W-:Y:S01]  /*675c0*/  @P5 FMUL R23, R23, 0.25 ;  /* 0x3e80000017175820 */ /* 0x000fe20000400000 */
        /* <DEDUP_REMOVED lines=8> */
[----:B------:R-:W-:Y:S01]  /*67650*/  FSETP.NEU.AND P5, PT, R14, RZ, PT ;  /* 0x000000ff0e00720b */ /* 0x000fe20003fad000 */
[C---:B0-----:R-:W-:Y:S01]  /*67660*/  FMUL R14, R25.reuse, R17 ;  /* 0x00000011190e7220 */ /* 0x041fe20000400000 */
[C---:B------:R-:W-:Y:S01]  /*67670*/  FMUL R3, R25.reuse, R18 ;  /* 0x0000001219037220 */ /* 0x040fe20000400000 */
[----:B-1----:R-:W-:-:S03]  /*67680*/  FMUL R2, R25, R16 ;  /* 0x0000001019027220 */ /* 0x002fc60000400000 */
[----:B------:R0:W-:Y:S04]  /*67690*/  STL [R1+0x400], R14 ;  /* 0x0004000e01007387 */ /* 0x0001e80000100800 */
[----:B------:R1:W-:Y:S04]  /*676a0*/  STL [R1+0x3fc], R3 ;  /* 0x0003fc0301007387 */ /* 0x0003e80000100800 */
[----:B------:R2:W-:Y:S01]  /*676b0*/  STL [R1+0x3f8], R2 ;  /* 0x0003f80201007387 */ /* 0x0005e20000100800 */
[C---:B0-----:R-:W-:Y:S01]  /*676c0*/  FMUL R14, R25.reuse, R19 ;  /* 0x00000013190e7220 */ /* 0x041fe20000400000 */
[----:B-1----:R-:W-:-:S04]  /*676d0*/  FMUL R3, R25, R13 ;  /* 0x0000000d19037220 */ /* 0x002fc80000400000 */
[----:B------:R-:W-:Y:S01]  /*676e0*/  STL [R1+0x3f4], R14 ;  /* 0x0003f40e01007387 */ /* 0x000fe20000100800 */
[----:B--2---:R-:W-:-:S03]  /*676f0*/  FMUL R2, R25, R12 ;  /* 0x0000000c19027220 */ /* 0x004fc60000400000 */
[----:B------:R-:W-:Y:S04]  /*67700*/  STL [R1+0x3d0], R3 ;  /* 0x0003d00301007387 */ /* 0x000fe80000100800 */
[----:B------:R0:W-:Y:S04]  /*67710*/  STL [R1+0x3cc], R2 ;  /* 0x0003cc0201007387 */ /* 0x0001e80000100800 */
[----:B0-----:R-:W2:Y:S01]  /*67720*/  LDL.LU R2, [R1] ;  /* 0x0000000001027983 */ /* 0x001ea20000300800 */
[----:B------:R-:W-:-:S05]  /*67730*/  FMUL R9, R25, R9 ;  /* 0x0000000919097220 */ /* 0x000fca0000400000 */
[----:B------:R0:W-:Y:S04]  /*67740*/  STL [R1+0x3c8], R9 ;  /* 0x0003c80901007387 */ /* 0x0001e80000100800 */
[----:B------:R-:W3:Y:S01]  /*67750*/  LDL.LU.64 R16, [R1+0x220] ;  /* 0x0002200001107983 */ /* 0x000ee20000300a00 */
[----:B------:R-:W-:-:S05]  /*67760*/  VIADD R4, R24, 0xc0cafb0d ;  /* 0xc0cafb0d18047836 */ /* 0x000fca0000000000 */
[----:B------:R-:W-:Y:S01]  /*67770*/  LOP3.LUT R4, R4, 0xff800000, RZ, 0xc0, !PT ;  /* 0xff80000004047812 */ /* 0x000fe200078ec0ff */
[----:B------:R-:W-:-:S03]  /*67780*/  FMUL R3, R25, R8 ;  /* 0x0000000819037220 */ /* 0x000fc60000400000 */
[-C--:B0-----:R-:W-:Y:S02]  /*67790*/  IADD3 R9, PT, PT, R24, -R4.reuse, RZ ;  /* 0x8000000418097210 */ /* 0x081fe40007ffe0ff */
[----:B------:R-:W-:-:S03]  /*677a0*/  I2FP.F32.S32 R8, R4 ;  /* 0x0000000400087245 */ /* 0x000fc60000201400 */
[----:B------:R-:W-:Y:S02]  /*677b0*/  FADD R4, R9, -1 ;  /* 0xbf80000009047421 */ /* 0x000fe40000000000 */
[----:B------:R-:W-:Y:S02]  /*677c0*/  FFMA.FTZ R9, R8, 1.1920928955078125e-07, R26 ;  /* 0x3400000008097823 */ /* 0x000fe4000001001a */
        /* <DEDUP_REMOVED lines=13> */
[----:B------:R-:W-:Y:S01]  /*678a0*/  @!P6 FMUL R11, R11, 16777216 ;  /* 0x4b8000000b0be820 */ /* 0x000fe20000400000 */
[----:B------:R-:W-:Y:S01]  /*678b0*/  @!P6 FMUL R10, R10, 16777216 ;  /* 0x4b8000000a0ae820 */ /* 0x000fe20000400000 */
[----:B------:R-:W-:Y:S01]  /*678c0*/  @!P6 FMUL R7, R7, 16777216 ;  /* 0x4b8000000707e820 */ /* 0x000fe20000400000 */
[----:B------:R-:W-:Y:S01]  /*678d0*/  @!P6 FMUL R5, R5, 16777216 ;  /* 0x4b8000000505e820 */ /* 0x000fe20000400000 */
[----:B------:R-:W-:Y:S01]  /*678e0*/  @!P6 FMUL R6, R6, 16777216 ;  /* 0x4b8000000606e820 */ /* 0x000fe20000400000 */
[----:B------:R-:W-:Y:S01]  /*678f0*/  FMUL R8, R4, R8 ;  /* 0x0000000804087220 */ /* 0x000fe20000400000 */
[----:B------:R-:W-:-:S03]  /*67900*/  ISETP.GE.U32.AND P6, PT, R24, 0x7f800000, PT ;  /* 0x7f8000001800780c */ /* 0x000fc60003fc6070 */
[C---:B------:R-:W-:Y:S01]  /*67910*/  FMUL R8, R4.reuse, R8 ;  /* 0x0000000804087220 */ /* 0x040fe20000400000 */
[----:B------:R0:W-:Y:S03]  /*67920*/  STL [R1+0x3c4], R3 ;  /* 0x0003c40301007387 */ /* 0x0001e60000100800 */
[----:B------:R-:W-:Y:S01]  /*67930*/  FFMA.FTZ R4, R4, 1.4426950216293334961, R8 ;  /* 0x3fb8aa3b04047823 */ /* 0x000fe20000010008 */
[----:B------:R-:W-:-:S03]  /*67940*/  VIADD R8, R20, 0xc0cafb0d ;  /* 0xc0cafb0d14087836 */ /* 0x000fc60000000000 */
[----:B0-----:R-:W-:Y:S02]  /*67950*/  FADD R3, R9, R4 ;  /* 0x0000000409037221 */ /* 0x001fe40000000000 */
[----:B------:R-:W-:Y:S02]  /*67960*/  @P6 MOV R4, 0x7f800000 ;  /* 0x7f80000000046802 */ /* 0x000fe40000000f00 */
[----:B------:R-:W-:-:S03]  /*67970*/  LOP3.LUT R8, R8, 0xff800000, RZ, 0xc0, !PT ;  /* 0xff80000008087812 */ /* 0x000fc600078ec0ff */
[----:B------:R-:W-:Y:S02]  /*67980*/  @P6 FFMA.FTZ R3, R24, R4, +INF ;  /* 0x7f80000018036423 */ /* 0x000fe40000010004 */
[----:B------:R-:W-:-:S04]  /*67990*/  IMAD.IADD R4, R20, 0x1, -R8 ;  /* 0x0000000114047824 */ /* 0x000fc800078e0a08 */
[----:B------:R-:W-:-:S04]  /*679a0*/  FADD R4, R4, -1 ;  /* 0xbf80000004047421 */ /* 0x000fc80000000000 */
[C---:B------:R-:W-:Y:S01]  /*679b0*/  FFMA.FTZ R9, R4.reuse, R0, -0.16845393180847167969 ;  /* 0xbe2c7f3004097423 */ /* 0x040fe20000010000 */
[----:B------:R-:W0:Y:S03]  /*679c0*/  MUFU.RCP R5, R5 ;  /* 0x0000000500057308 */ /* 0x000e260000001000 */
[----:B------:R-:W-:-:S04]  /*679d0*/  FFMA.FTZ R9, R4, R9, 0.1716887056827545166 ;  /* 0x3e2fcf2a04097423 */ /* 0x000fc80000010009 */
[----:B------:R-:W-:-:S04]  /*679e0*/  FFMA.FTZ R9, R4, R9, -0.17900948226451873779 ;  /* 0xbe374e4304097423 */ /* 0x000fc80000010009 */
[----:B------:R-:W-:-:S04]  /*679f0*/  FFMA.FTZ R9, R4, R9, 0.20512372255325317383 ;  /* 0x3e520bf404097423 */ /* 0x000fc80000010009 */
[----:B------:R-:W-:-:S04]  /*67a00*/  FFMA.FTZ R9, R4, R9, -0.24046532809734344482 ;  /* 0xbe763c8b04097423 */ /* 0x000fc80000010009 */
[----:B------:R-:W-:Y:S01]  /*67a10*/  FFMA.FTZ R9, R4, R9, 0.28857114911079406738 ;  /* 0x3e93bf9904097423 */ /* 0x000fe20000010009 */
[----:B0-----:R-:W-:-:S03]  /*67a20*/  FMUL R12, R5, R23 ;  /* 0x00000017050c7220 */ /* 0x001fc60000400000 */
[----:B------:R-:W-:Y:S01]  /*67a30*/  FFMA.FTZ R9, R4, R9, -0.36067417263984680176 ;  /* 0xbeb8aa4904097423 */ /* 0x000fe20000010009 */
[----:B------:R-:W-:-:S03]  /*67a40*/  FMUL R13, R5, R21 ;  /* 0x00000015050d7220 */ /* 0x000fc60000400000 */
[----:B------:R-:W-:Y:S01]  /*67a50*/  FFMA.FTZ R9, R4, R9, 0.48089820146560668945 ;  /* 0x3ef6384a04097423 */ /* 0x000fe20000010009 */
[C---:B------:R-:W-:Y:S01]  /*67a60*/  FMUL R10, R5.reuse, R10 ;  /* 0x0000000a050a7220 */ /* 0x040fe20000400000 */
[----:B------:R-:W-:Y:S02]  /*67a70*/  ISETP.GE.U32.AND P6, PT, R20, 0x7f800000, PT ;  /* 0x7f8000001400780c */ /* 0x000fe40003fc6070 */
[C---:B------:R-:W-:Y:S01]  /*67a80*/  FFMA.FTZ R9, R4.reuse, R9, -0.72134751081466674805 ;  /* 0xbf38aa3b04097423 */ /* 0x040fe20000010009 */
[----:B------:R-:W-:Y:S01]  /*67a90*/  FMUL R7, R5, R7 ;  /* 0x0000000705077220 */ /* 0x000fe20000400000 */
[----:B------:R-:W-:Y:S02]  /*67aa0*/  I2FP.F32.S32 R8, R8 ;  /* 0x0000000800087245 */ /* 0x000fe40000201400 */
[----:B------:R-:W-:-:S04]  /*67ab0*/  FMUL R9, R4, R9 ;  /* 0x0000000904097220 */ /* 0x000fc80000400000 */
[----:B------:R-:W-:-:S03]  /*67ac0*/  FMUL R9, R4, R9 ;  /* 0x0000000904097220 */ /* 0x000fc60000400000 */
[----:B------:R-:W-:Y:S02]  /*67ad0*/  @P6 MOV R14, 0x7f800000 ;  /* 0x7f800000000e6802 */ /* 0x000fe40000000f00 */
[----:B--2---:R-:W-:-:S05]  /*67ae0*/  FSEL R2, R2, -INF , P4 ;  /* 0xff80000002027808 */ /* 0x004fca0002000000 */
[----:B------:R0:W-:Y:S04]  /*67af0*/  STL [R1+0x474], R2 ;  /* 0x0004740201007387 */ /* 0x0001e80000100800 */
[----:B------:R1:W-:Y:S01]  /*67b00*/  STL [R1+0x3f0], R12 ;  /* 0x0003f00c01007387 */ /* 0x0003e20000100800 */
[C---:B0-----:R-:W-:Y:S01]  /*67b10*/  FMUL R2, R5.reuse, R22 ;  /* 0x0000001605027220 */ /* 0x041fe20000400000 */
[----:B-1----:R-:W-:-:S04]  /*67b20*/  FMUL R12, R5, R15 ;  /* 0x0000000f050c7220 */ /* 0x002fc80000400000 */
[----:B------:R0:W-:Y:S04]  /*67b30*/  STL [R1+0x3ec], R2 ;  /* 0x0003ec0201007387 */ /* 0x0001e80000100800 */
[----:B------:R-:W-:Y:S01]  /*67b40*/  STL [R1+0x3e8], R13 ;  /* 0x0003e80d01007387 */ /* 0x000fe20000100800 */
[----:B0-----:R-:W-:-:S03]  /*67b50*/  FMUL R2, R5, R11 ;  /* 0x0000000b05027220 */ /* 0x001fc60000400000 */
[----:B------:R-:W-:Y:S04]  /*67b60*/  STL [R1+0x3e4], R12 ;  /* 0x0003e40c01007387 */ /* 0x000fe80000100800 */
[----:B------:R0:W-:Y:S04]  /*67b70*/  STL [R1+0x3b4], R2 ;  /* 0x0003b40201007387 */ /* 0x0001e80000100800 */
[----:B------:R1:W-:Y:S01]  /*67b80*/  STL [R1+0x388], R10 ;  /* 0x0003880a01007387 */ /* 0x0003e20000100800 */
[----:B------:R-:W-:Y:S01]  /*67b90*/  FFMA.FTZ R11, R4, 1.4426950216293334961, R9 ;  /* 0x3fb8aa3b040b7823 */ /* 0x000fe20000010009 */
[----:B0-----:R-:W-:Y:S01]  /*67ba0*/  FMUL R2, R5, R6 ;  /* 0x0000000605027220 */ /* 0x001fe20000400000 */
[----:B-1----:R-:W-:Y:S01]  /*67bb0*/  FSEL R10, RZ, -23, P3 ;  /* 0xc1b80000ff0a7808 */ /* 0x002fe20001800000 */
[----:B------:R0:W-:Y:S04]  /*67bc0*/  STL [R1+0x38c], R7 ;  /* 0x00038c0701007387 */ /* 0x0001e80000100800 */
[----:B------:R-:W-:Y:S01]  /*67bd0*/  FFMA.FTZ R10, R8, 1.1920928955078125e-07, R10 ;  /* 0x34000000080a7823 */ /* 0x000fe2000001000a */
[----:B------:R1:W-:Y:S04]  /*67be0*/  STL [R1+0x384], R2 ;  /* 0x0003840201007387 */ /* 0x0003e80000100800 */
[----:B------:R-:W2:Y:S04]  /*67bf0*/  LDL.LU R6, [R1+0x560] ;  /* 0x0005600001067983 */ /* 0x000ea80000300800 */
[----:B0-----:R-:W4:Y:S01]  /*67c00*/  LDL.LU R7, [R1+0x564] ;  /* 0x0005640001077983 */ /* 0x001f220000300800 */
[----:B-1----:R-:W-:-:S03]  /*67c10*/  FADD R2, R10, R11 ;  /* 0x0000000b0a027221 */ /* 0x002fc60000000000 */
[----:B------:R-:W5:Y:S01]  /*67c20*/  LDL.LU R8, [R1+0x568] ;  /* 0x0005680001087983 */ /* 0x000f620000300800 */
[----:B------:R-:W-:-:S03]  /*67c30*/  @P6 FFMA.FTZ R2, R20, R14, +INF ;  /* 0x7f80000014026423 */ /* 0x000fc6000001000e */
[----:B------:R-:W2:Y:S04]  /*67c40*/  LDL.LU R9, [R1+0x56c] ;  /* 0x00056c0001097983 */ /* 0x000ea80000300800 */
[----:B------:R-:W4:Y:S04]  /*67c50*/  LDL.LU R10, [R1+0x550] ;  /* 0x00055000010a7983 */ /* 0x000f280000300800 */
[----:B------:R-:W4:Y:S04]  /*67c60*/  LDL.LU R11, [R1+0x554] ;  /* 0x00055400010b7983 */ /* 0x000f280000300800 */
[----:B------:R-:W4:Y:S04]  /*67c70*/  LDL.LU R12, [R1+0x558] ;  /* 0x00055800010c7983 */ /* 0x000f280000300800 */
[----:B------:R-:W4:Y:S04]  /*67c80*/  LDL.LU R13, [R1+0x55c] ;  /* 0x00055c00010d7983 */ /* 0x000f280000300800 */
[----:B------:R-:W4:Y:S04]  /*67c90*/  LDL.LU R14, [R1+0x540] ;  /* 0x00054000010e7983 */ /* 0x000f280000300800 */
[----:B------:R-:W4:Y:S01]  /*67ca0*/  LDL.LU R15, [R1+0x54c] ;  /* 0x00054c00010f7983 */ /* 0x000f220000300800 */
[----:B---3--:R-:W-:-:S03]  /*67cb0*/  MOV R5, R16 ;  /* 0x0000001000057202 */ /* 0x008fc60000000f00 */
[----:B------:R0:W-:Y:S01]  /*67cc0*/  STL [R1+0x4], R2 ;  /* 0x0000040201007387 */ /* 0x0001e20000100800 */
[----:B------:R-:W-:-:S03]  /*67cd0*/  IMAD.MOV.U32 R4, RZ, RZ, R17 ;  /* 0x000000ffff047224 */ /* 0x000fc600078e0011 */
[----:B------:R-:W3:Y:S04]  /*67ce0*/  LDL.LU R16, [R1+0x2cc] ;  /* 0x0002cc0001107983 */ /* 0x000ee80000300800 */
[----:B------:R-:W3:Y:S01]  /*67cf0*/  LDL.LU R17, [R1+0x2c8] ;  /* 0x0002c80001117983 */ /* 0x000ee20000300800 */
[----:B0-----:R-:W-:-:S05]  /*67d00*/  FSEL R2, R29, -INF , P2 ;  /* 0xff8000001d027808 */ /* 0x001fca0001000000 */
[----:B------:R0:W-:Y:S04]  /*67d10*/  STL [R1+0x470], R2 ;  /* 0x0004700201007387 */ /* 0x0001e80000100800 */
[----:B------:R-:W3:Y:S04]  /*67d20*/  LDL.LU R18, [R1+0x548] ;  /* 0x0005480001127983 */ /* 0x000ee80000300800 */
[----:B------:R-:W3:Y:S04]  /*67d30*/  LDL.LU R21, [R1+0x544] ;  /* 0x0005440001157983 */ /* 0x000ee80000300800 */
[----:B------:R-:W3:Y:S04]  /*67d40*/  LDL.LU R22, [R1+0x2c0] ;  /* 0x0002c00001167983 */ /* 0x000ee80000300800 */
[----:B------:R-:W3:Y:S01]  /*67d50*/  LDL.LU R23, [R1+0x2c4] ;  /* 0x0002c40001177983 */ /* 0x000ee20000300800 */
[----:B------:R-:W-:-:S02]  /*67d60*/  FSETP.GT.AND P3, PT, |R4|, 8.50705917302346158658e+37, PT ;  /* 0x7e8000000400780b */ /* 0x000fc40003f64200 */
[C---:B------:R-:W-:Y:S01]  /*67d70*/  FSETP.GEU.AND P6, PT, |R4|.reuse, 1.175494350822287508e-38, PT ;  /* 0x008000000400780b */ /* 0x040fe20003fce200 */
[C---:B------:R-:W-:Y:S01]  /*67d80*/  FMUL R19, R4.reuse, 8388608 ;  /* 0x4b00000004137820 */ /* 0x040fe20000400000 */
[----:B------:R-:W-:-:S04]  /*67d90*/  FSETP.GEU.AND P2, PT, R4, 1.175494350822287508e-38, PT ;  /* 0x008000000400780b */ /* 0x000fc80003f4e000 */
[----:B------:R-:W-:-:S05]  /*67da0*/  FSEL R19, R19, R4, !P2 ;  /* 0x0000000413137208 */ /* 0x000fca0005000000 */
[----:B------:R-:W-:-:S04]  /*67db0*/  @P3 FMUL R4, R4, 0.25 ;  /* 0x3e80000004043820 */ /* 0x000fc80000400000 */
[----:B------:R-:W-:-:S04]  /*67dc0*/  @!P6 FMUL R4, R4, 16777216 ;  /* 0x4b8000000404e820 */ /* 0x000fc80000400000 */
[----:B------:R-:W1:Y:S01]  /*67dd0*/  MUFU.RCP R25, R4 ;  /* 0x0000000400197308 */ /* 0x000e620000001000 */
[----:B------:R-:W-:Y:S01]  /*67de0*/  FSETP.NEU.AND P4, PT, R24, RZ, PT ;  /* 0x000000ff1800720b */ /* 0x000fe20003f8d000 */
[----:B------:R-:W-:Y:S01]  /*67df0*/  FMUL R24, R5, 8388608 ;  /* 0x4b00000005187820 */ /* 0x000fe20000400000 */
[----:B-----5:R-:W-:Y:S01]  /*67e00*/  @P3 FMUL R8, R8, 0.25 ;  /* 0x3e80000008083820 */ /* 0x020fe20000400000 */
[----:B--2---:R-:W-:-:S03]  /*67e10*/  @P3 FMUL R9, R9, 0.25 ;  /* 0x3e80000009093820 */ /* 0x004fc60000400000 */
[----:B------:R-:W-:Y:S01]  /*67e20*/  @!P6 FMUL R8, R8, 16777216 ;  /* 0x4b8000000808e820 */ /* 0x000fe20000400000 */
[----:B------:R-:W-:Y:S01]  /*67e30*/  @!P6 FMUL R9, R9, 16777216 ;  /* 0x4b8000000909e820 */ /* 0x000fe20000400000 */
[----:B----4-:R-:W-:Y:S01]  /*67e40*/  @P3 FMUL R12, R12, 0.25 ;  /* 0x3e8000000c0c3820 */ /* 0x010fe20000400000 */
[----:B------:R-:W-:-:S03]  /*67e50*/  @P3 FMUL R13, R13, 0.25 ;  /* 0x3e8000000d0d3820 */ /* 0x000fc60000400000 */
[----:B------:R-:W-:Y:S01]  /*67e60*/  @!P6 FMUL R12, R12, 16777216 ;  /* 0x4b8000000c0ce820 */ /* 0x000fe20000400000 */
[----:B------:R-:W-:Y:S01]  /*67e70*/  @P3 FMUL R15, R15, 0.25 ;  /* 0x3e8000000f0f3820 */ /* 0x000fe20000400000 */
[----:B------:R-:W-:Y:S01]  /*67e80*/  @!P6 FMUL R13, R13, 16777216 ;  /* 0x4b8000000d0de820 */ /* 0x000fe20000400000 */
[----:B---3--:R-:W-:Y:S01]  /*67e90*/  @P3 FMUL R16, R16, 0.25 ;  /* 0x3e80000010103820 */ /* 0x008fe20000400000 */
[----:B------:R-:W-:-:S03]  /*67ea0*/  @P3 FMUL R17, R17, 0.25 ;  /* 0x3e80000011113820 */ /* 0x000fc60000400000 */
[----:B------:R-:W-:Y:S01]  /*67eb0*/  @!P6 FMUL R16, R16, 16777216 ;  /* 0x4b8000001010e820 */ /* 0x000fe20000400000 */
[----:B------:R-:W-:Y:S01]  /*67ec0*/  @!P6 FMUL R15, R15, 16777216 ;  /* 0x4b8000000f0fe820 */ /* 0x000fe20000400000 */
[----:B------:R-:W-:Y:S01]  /*67ed0*/  @!P6 FMUL R17, R17, 16777216 ;  /* 0x4b8000001111e820 */ /* 0x000fe20000400000 */
[----:B------:R-:W-:Y:S01]  /*67ee0*/  @P3 FMUL R18, R18, 0.25 ;  /* 0x3e80000012123820 */ /* 0x000fe20000400000 */
[----:B------:R-:W-:-:S03]  /*67ef0*/  FSETP.GT.AND P3, PT, |R5|, 8.50705917302346158658e+37, PT ;  /* 0x7e8000000500780b */ /* 0x000fc60003f64200 */
        /* <DEDUP_REMOVED lines=15> */
[C---:B-1----:R-:W-:Y:S01]  /*67ff0*/  FMUL R20, R25.reuse, R16 ;  /* 0x0000001019147220 */ /* 0x042fe20000400000 */
[C---:B0-----:R-:W-:Y:S01]  /*68000*/  FMUL R2, R25.reuse, R17 ;  /* 0x0000001119027220 */ /* 0x041fe20000400000 */
[C---:B------:R-:W-:Y:S01]  /*68010*/  FMUL R16, R25.reuse, R15 ;  /* 0x0000000f19107220 */ /* 0x040fe20000400000 */
[----:B------:R-:W-:-:S02]  /*68020*/  FMUL R15, R25, R18 ;  /* 0x00000012190f7220 */ /* 0x000fc40000400000 */
[----:B------:R-:W-:Y:S01]  /*68030*/  STL [R1+0x3e0], R20 ;  /* 0x0003e01401007387 */ /* 0x000fe20000100800 */
[----:B------:R-:W-:-:S03]  /*68040*/  FMUL R12, R25, R12 ;  /* 0x0000000c190c7220 */ /* 0x000fc60000400000 */
[----:B------:R0:W-:Y:S04]  /*68050*/  STL [R1+0x3dc], R2 ;  /* 0x0003dc0201007387 */ /* 0x0001e80000100800 */
[----:B------:R1:W-:Y:S01]  /*68060*/  STL [R1+0x3d8], R16 ;  /* 0x0003d81001007387 */ /* 0x0003e20000100800 */
[----:B0-----:R-:W-:-:S03]  /*68070*/  FMUL R2, R25, R13 ;  /* 0x0000000d19027220 */ /* 0x001fc60000400000 */
[----:B------:R-:W-:Y:S04]  /*68080*/  STL [R1+0x3d4], R15 ;  /* 0x0003d40f01007387 */ /* 0x000fe80000100800 */
[----:B------:R0:W-:Y:S04]  /*68090*/  STL [R1+0x380], R2 ;  /* 0x0003800201007387 */ /* 0x0001e80000100800 */
[----:B------:R-:W-:Y:S04]  /*680a0*/  STL [R1+0x358], R12 ;  /* 0x0003580c01007387 */ /* 0x000fe80000100800 */
[----:B------:R-:W2:Y:S01]  /*680b0*/  LDL.LU R29, [R1+0xc] ;  /* 0x00000c00011d7983 */ /* 0x000ea20000300800 */
[----:B------:R-:W-:-:S05]  /*680c0*/  FMUL R9, R25, R9 ;  /* 0x0000000919097220 */ /* 0x000fca0000400000 */
[----:B------:R3:W-:Y:S04]  /*680d0*/  STL [R1+0x35c], R9 ;  /* 0x00035c0901007387 */ /* 0x0007e80000100800 */
[----:B-1----:R-:W4:Y:S01]  /*680e0*/  LDL.LU.64 R16, [R1+0x228] ;  /* 0x0002280001107983 */ /* 0x002f220000300a00 */
[----:B------:R-:W-:-:S05]  /*680f0*/  VIADD R4, R24, 0xc0cafb0d ;  /* 0xc0cafb0d18047836 */ /* 0x000fca0000000000 */
[----:B------:R-:W-:Y:S01]  /*68100*/  LOP3.LUT R4, R4, 0xff800000, RZ, 0xc0, !PT ;  /* 0xff80000004047812 */ /* 0x000fe200078ec0ff */
[----:B0-----:R-:W-:-:S03]  /*68110*/  FMUL R2, R25, R8 ;  /* 0x0000000819027220 */ /* 0x001fc60000400000 */
[-C--:B---3--:R-:W-:Y:S02]  /*68120*/  IADD3 R9, PT, PT, R24, -R4.reuse, RZ ;  /* 0x8000000418097210 */ /* 0x088fe40007ffe0ff */
        /* <DEDUP_REMOVED lines=43> */
[C---:B------:R-:W-:Y:S01]  /*683e0*/  FFMA.FTZ R9, R4.reuse, R9, 0.48089820146560668945 ;  /* 0x3ef6384a04097423 */ /* 0x040fe20000010009 */
[----:B------:R-:W-:Y:S01]  /*683f0*/  FMUL R10, R5, R10 ;  /* 0x0000000a050a7220 */ /* 0x000fe20000400000 */
[----:B------:R-:W-:Y:S02]  /*68400*/  ISETP.GE.U32.AND P6, PT, R19, 0x7f800000, PT ;  /* 0x7f8000001300780c */ /* 0x000fe40003fc6070 */
[C---:B------:R-:W-:Y:S01]  /*68410*/  FFMA.FTZ R9, R4.reuse, R9, -0.72134751081466674805 ;  /* 0xbf38aa3b04097423 */ /* 0x040fe20000010009 */
[----:B------:R-:W-:Y:S01]  /*68420*/  FMUL R7, R5, R7 ;  /* 0x0000000705077220 */ /* 0x000fe20000400000 */
[----:B------:R-:W-:Y:S02]  /*68430*/  I2FP.F32.S32 R8, R8 ;  /* 0x0000000800087245 */ /* 0x000fe40000201400 */
[----:B------:R-:W-:-:S04]  /*68440*/  FMUL R9, R4, R9 ;  /* 0x0000000904097220 */ /* 0x000fc80000400000 */
[----:B------:R-:W-:Y:S01]  /*68450*/  FMUL R9, R4, R9 ;  /* 0x0000000904097220 */ /* 0x000fe20000400000 */
[----:B------:R-:W-:Y:S02]  /*68460*/  FSEL R18, R28, -INF , P0 ;  /* 0xff8000001c127808 */ /* 0x000fe40000000000 */
[----:B--2---:R-:W-:-:S05]  /*68470*/  FSEL R12, R29, -INF , P1 ;  /* 0xff8000001d0c7808 */ /* 0x004fca0000800000 */
[----:B------:R0:W-:Y:S04]  /*68480*/  STL [R1+0x46c], R12 ;  /* 0x00046c0c01007387 */ /* 0x0001e80000100800 */
[----:B------:R1:W-:Y:S01]  /*68490*/  STL [R1+0x3c0], R13 ;  /* 0x0003c00d01007387 */ /* 0x0003e20000100800 */
[C---:B0-----:R-:W-:Y:S01]  /*684a0*/  FMUL R12, R5.reuse, R22 ;  /* 0x00000016050c7220 */ /* 0x041fe20000400000 */
[----:B-1----:R-:W-:-:S04]  /*684b0*/  FMUL R13, R5, R21 ;  /* 0x00000015050d7220 */ /* 0x002fc80000400000 */
[----:B------:R0:W-:Y:S04]  /*684c0*/  STL [R1+0x3bc], R12 ;  /* 0x0003bc0c01007387 */ /* 0x0001e80000100800 */
[----:B------:R-:W-:Y:S01]  /*684d0*/  STL [R1+0x3b8], R13 ;  /* 0x0003b80d01007387 */ /* 0x000fe20000100800 */
[C---:B0-----:R-:W-:Y:S01]  /*684e0*/  FMUL R12, R5.reuse, R14 ;  /* 0x0000000e050c7220 */ /* 0x041fe20000400000 */
[----:B------:R-:W-:-:S04]  /*684f0*/  FMUL R5, R5, R6 ;  /* 0x0000000605057220 */ /* 0x000fc80000400000 */
[----:B------:R-:W-:Y:S04]  /*68500*/  STL [R1+0x3b0], R12 ;  /* 0x0003b00c01007387 */ /* 0x000fe80000100800 */
[----:B------:R-:W-:Y:S04]  /*68510*/  STL [R1+0x350], R11 ;  /* 0x0003500b01007387 */ /* 0x000fe80000100800 */
[----:B------:R0:W-:Y:S04]  /*68520*/  STL [R1+0x2fc], R10 ;  /* 0x0002fc0a01007387 */ /* 0x0001e80000100800 */
[----:B------:R1:W-:Y:S01]  /*68530*/  STL [R1+0x2f8], R7 ;  /* 0x0002f80701007387 */ /* 0x0003e20000100800 */
[----:B0-----:R-:W-:Y:S01]  /*68540*/  FSEL R10, RZ, -23, P2 ;  /* 0xc1b80000ff0a7808 */ /* 0x001fe20001000000 */
[----:B------:R-:W-:-:S02]  /*68550*/  FFMA.FTZ R11, R4, 1.4426950216293334961, R9 ;  /* 0x3fb8aa3b040b7823 */ /* 0x000fc40000010009 */
[----:B------:R4:W-:Y:S02]  /*68560*/  STL [R1+0x2f4], R5 ;  /* 0x0002f40501007387 */ /* 0x0009e40000100800 */
[----:B------:R-:W-:Y:S02]  /*68570*/  FFMA.FTZ R10, R8, 1.1920928955078125e-07, R10 ;  /* 0x34000000080a7823 */ /* 0x000fe4000001000a */
[----:B------:R-:W2:Y:S01]  /*68580*/  LDL.LU R6, [R1+0x330] ;  /* 0x0003300001067983 */ /* 0x000ea20000300800 */
[----:B------:R-:W-:-:S03]  /*68590*/  @P6 MOV R14, 0x7f800000 ;  /* 0x7f800000000e6802 */ /* 0x000fc60000000f00 */
[----:B-1----:R-:W3:Y:S01]  /*685a0*/  LDL.LU R7, [R1+0x334] ;  /* 0x0003340001077983 */ /* 0x002ee20000300800 */
[----:B------:R-:W-:-:S03]  /*685b0*/  FADD R29, R10, R11 ;  /* 0x0000000b0a1d7221 */ /* 0x000fc60000000000 */
[----:B------:R-:W5:Y:S04]  /*685c0*/  LDL.LU R8, [R1+0x338] ;  /* 0x0003380001087983 */ /* 0x000f680000300800 */
[----:B------:R-:W2:Y:S01]  /*685d0*/  LDL.LU R9, [R1+0x33c] ;  /* 0x00033c0001097983 */ /* 0x000ea20000300800 */
[----:B------:R-:W-:-:S03]  /*685e0*/  @P6 FFMA.FTZ R29, R19, R14, +INF ;  /* 0x7f800000131d6423 */ /* 0x000fc6000001000e */
[----:B------:R-:W3:Y:S04]  /*685f0*/  LDL.LU R10, [R1+0x320] ;  /* 0x00032000010a7983 */ /* 0x000ee80000300800 */
[----:B------:R-:W3:Y:S01]  /*68600*/  LDL.LU R11, [R1+0x324] ;  /* 0x00032400010b7983 */ /* 0x000ee20000300800 */
[----:B----4-:R-:W-:-:S03]  /*68610*/  MOV R5, R16 ;  /* 0x0000001000057202 */ /* 0x010fc60000000f00 */
[----:B------:R-:W4:Y:S01]  /*68620*/  LDL.LU R12, [R1+0x328] ;  /* 0x00032800010c7983 */ /* 0x000f220000300800 */
[----:B------:R-:W-:-:S03]  /*68630*/  IMAD.MOV.U32 R4, RZ, RZ, R17 ;  /* 0x000000ffff047224 */ /* 0x000fc600078e0011 */
[----:B------:R-:W3:Y:S04]  /*68640*/  LDL.LU R13, [R1+0x32c] ;  /* 0x00032c00010d7983 */ /* 0x000ee80000300800 */
[----:B------:R-:W3:Y:S04]  /*68650*/  LDL.LU R14, [R1+0x310] ;  /* 0x00031000010e7983 */ /* 0x000ee80000300800 */
[----:B------:R-:W3:Y:S04]  /*68660*/  LDL.LU R15, [R1+0x31c] ;  /* 0x00031c00010f7983 */ /* 0x000ee80000300800 */
[----:B------:R-:W3:Y:S04]  /*68670*/  LDL.LU R16, [R1+0x2bc] ;  /* 0x0002bc0001107983 */ /* 0x000ee80000300800 */
[----:B------:R-:W3:Y:S04]  /*68680*/  LDL.LU R17, [R1+0x2b8] ;  /* 0x0002b80001117983 */ /* 0x000ee80000300800 */
[----:B------:R0:W-:Y:S04]  /*68690*/  STL [R1+0x468], R18 ;  /* 0x0004681201007387 */ /* 0x0001e80000100800 */
[----:B0-----:R-:W3:Y:S04]  /*686a0*/  LDL.LU R18, [R1+0x318] ;  /* 0x0003180001127983 */ /* 0x001ee80000300800 */
        /* <DEDUP_REMOVED lines=10> */
[----:B------:R-:W0:Y:S01]  /*68750*/  MUFU.RCP R25, R4 ;  /* 0x0000000400197308 */ /* 0x000e220000001000 */
[----:B------:R-:W-:Y:S01]  /*68760*/  FSETP.NEU.AND P1, PT, R24, RZ, PT ;  /* 0x000000ff1800720b */ /* 0x000fe20003f2d000 */
[----:B------:R-:W-:Y:S01]  /*68770*/  FMUL R24, R5, 8388608 ;  /* 0x4b00000005187820 */ /* 0x000fe20000400000 */
[----:B-----5:R-:W-:Y:S01]  /*68780*/  @P2 FMUL R8, R8, 0.25 ;  /* 0x3e80000008082820 */ /* 0x020fe20000400000 */
[----:B--2---:R-:W-:-:S03]  /*68790*/  @P2 FMUL R9, R9, 0.25 ;  /* 0x3e80000009092820 */ /* 0x004fc60000400000 */
[----:B------:R-:W-:Y:S01]  /*687a0*/  @!P6 FMUL R8, R8, 16777216 ;  /* 0x4b8000000808e820 */ /* 0x000fe20000400000 */
[----:B------:R-:W-:Y:S01]  /*687b0*/  @!P6 FMUL R9, R9, 16777216 ;  /* 0x4b8000000909e820 */ /* 0x000fe20000400000 */
[----:B----4-:R-:W-:Y:S01]  /*687c0*/  @P2 FMUL R12, R12, 0.25 ;  /* 0x3e8000000c0c2820 */ /* 0x010fe20000400000 */
[----:B---3--:R-:W-:-:S03]  /*687d0*/  @P2 FMUL R13, R13, 0.25 ;  /* 0x3e8000000d0d2820 */ /* 0x008fc60000400000 */
[----:B------:R-:W-:Y:S01]  /*687e0*/  @!P6 FMUL R12, R12, 16777216 ;  /* 0x4b8000000c0ce820 */ /* 0x000fe20000400000 */
[----:B------:R-:W-:Y:S01]  /*687f0*/  @P2 FMUL R15, R15, 0.25 ;  /* 0x3e8000000f0f2820 */ /* 0x000fe20000400000 */
[----:B------:R-:W-:Y:S01]  /*68800*/  @P2 FMUL R16, R16, 0.25 ;  /* 0x3e80000010102820 */ /* 0x000fe20000400000 */
[----:B------:R-:W-:-:S03]  /*68810*/  @P2 FMUL R17, R17, 0.25 ;  /* 0x3e80000011112820 */ /* 0x000fc60000400000 */
[----:B------:R-:W-:Y:S01]  /*68820*/  @!P6 FMUL R16, R16, 16777216 ;  /* 0x4b8000001010e820 */ /* 0x000fe20000400000 */
        /* <DEDUP_REMOVED lines=22> */
[C---:B------:R-:W-:Y:S01]  /*68990*/  FMUL R16, R25.reuse, R15 ;  /* 0x0000000f19107220 */ /* 0x040fe20000400000 */
[C---:B------:R-:W-:Y:S01]  /*689a0*/  FMUL R15, R25.reuse, R18 ;  /* 0x00000012190f7220 */ /* 0x040fe20000400000 */
[C---:B------:R-:W-:Y:S01]  /*689b0*/  FMUL R13, R25.reuse, R13 ;  /* 0x0000000d190d7220 */ /* 0x040fe20000400000 */
[----:B------:R-:W-:Y:S01]  /*689c0*/  STL [R1+0x33c], R19 ;  /* 0x00033c1301007387 */ /* 0x000fe20000100800 */
[----:B------:R-:W-:-:S03]  /*689d0*/  FMUL R12, R25, R12 ;  /* 0x0000000c190c7220 */ /* 0x000fc60000400000 */
[----:B------:R-:W-:Y:S04]  /*689e0*/  STL [R1+0x338], R17 ;  /* 0x0003381101007387 */ /* 0x000fe80000100800 */
[----:B------:R0:W-:Y:S04]  /*689f0*/  STL [R1+0x334], R16 ;  /* 0x0003341001007387 */ /* 0x0001e80000100800 */
[----:B------:R-:W-:Y:S04]  /*68a00*/  STL [R1+0x330], R15 ;  /* 0x0003300f01007387 */ /* 0x000fe80000100800 */
[----:B------:R-:W-:Y:S04]  /*68a10*/  STL [R1+0x2c8], R13 ;  /* 0x0002c80d01007387 */ /* 0x000fe80000100800 */
[----:B------:R-:W-:Y:S04]  /*68a20*/  STL [R1+0x2c4], R12 ;  /* 0x0002c40c01007387 */ /* 0x000fe80000100800 */
[----:B0-----:R-:W2:Y:S01]  /*68a30*/  LDL.LU.64 R16, [R1+0x258] ;  /* 0x0002580001107983 */ /* 0x001ea20000300a00 */
[----:B------:R-:W-:-:S02]  /*68a40*/  VIADD R4, R24, 0xc0cafb0d ;  /* 0xc0cafb0d18047836 */ /* 0x000fc40000000000 */
[C---:B------:R-:W-:Y:S01]  /*68a50*/  FMUL R9, R25.reuse, R9 ;  /* 0x0000000919097220 */ /* 0x040fe20000400000 */
[----:B------:R-:W-:Y:S02]  /*68a60*/  FMUL R8, R25, R8 ;  /* 0x0000000819087220 */ /* 0x000fe40000400000 */
[----:B------:R-:W-:Y:S02]  /*68a70*/  LOP3.LUT R4, R4, 0xff800000, RZ, 0xc0, !PT ;  /* 0xff80000004047812 */ /* 0x000fe400078ec0ff */
[----:B------:R0:W-:Y:S04]  /*68a80*/  STL [R1+0x2c0], R9 ;  /* 0x0002c00901007387 */ /* 0x0001e80000100800 */
[----:B------:R1:W-:Y:S01]  /*68a90*/  STL [R1+0x2bc], R8 ;  /* 0x0002bc0801007387 */ /* 0x0003e20000100800 */
[----:B0-----:R-:W-:-:S02]  /*68aa0*/  IADD3 R9, PT, PT, R24, -R4, RZ ;  /* 0x8000000418097210 */ /* 0x001fc40007ffe0ff */
[----:B-1----:R-:W-:-:S03]  /*68ab0*/  I2FP.F32.S32 R8, R4 ;  /* 0x0000000400087245 */ /* 0x002fc60000201400 */
        /* <DEDUP_REMOVED lines=22> */
[----:B------:R-:W-:-:S04]  /*68c20*/  FMUL R8, R4, R8 ;  /* 0x0000000804087220 */ /* 0x000fc80000400000 */
[----:B------:R-:W-:Y:S01]  /*68c30*/  FFMA.FTZ R4, R4, 1.4426950216293334961, R8 ;  /* 0x3fb8aa3b04047823 */ /* 0x000fe20000010008 */
[----:B------:R-:W-:-:S03]  /*68c40*/  VIADD R8, R20, 0xc0cafb0d ;  /* 0xc0cafb0d14087836 */ /* 0x000fc60000000000 */
[----:B------:R-:W-:Y:S02]  /*68c50*/  FADD R28, R9, R4 ;  /* 0x00000004091c7221 */ /* 0x000fe40000000000 */
[----:B------:R-:W-:Y:S02]  /*68c60*/  @P6 MOV R4, 0x7f800000 ;  /* 0x7f80000000046802 */ /* 0x000fe40000000f00 */
[----:B------:R-:W-:-:S03]  /*68c70*/  LOP3.LUT R8, R8, 0xff800000, RZ, 0xc0, !PT ;  /* 0xff80000008087812 */ /* 0x000fc600078ec0ff */
[----:B------:R-:W-:Y:S02]  /*68c80*/  @P6 FFMA.FTZ R28, R24, R4, +INF ;  /* 0x7f800000181c6423 */ /* 0x000fe40000010004 */
[----:B------:R-:W-:-:S04]  /*68c90*/  IMAD.IADD R4, R20, 0x1, -R8 ;  /* 0x0000000114047824 */ /* 0x000fc800078e0a08 */
[----:B------:R-:W-:-:S04]  /*68ca0*/  FADD R4, R4, -1 ;  /* 0xbf80000004047421 */ /* 0x000fc80000000000 */
[----:B------:R-:W-:-:S04]  /*68cb0*/  FFMA.FTZ R9, R4, R0, -0.16845393180847167969 ;  /* 0xbe2c7f3004097423 */ /* 0x000fc80000010000 */
[C---:B------:R-:W-:Y:S01]  /*68cc0*/  FFMA.FTZ R9, R4.reuse, R9, 0.1716887056827545166 ;  /* 0x3e2fcf2a04097423 */ /* 0x040fe20000010009 */
[----:B------:R-:W0:Y:S03]  /*68cd0*/  MUFU.RCP R5, R5 ;  /* 0x0000000500057308 */ /* 0x000e260000001000 */
[----:B------:R-:W-:-:S04]  /*68ce0*/  FFMA.FTZ R9, R4, R9, -0.17900948226451873779 ;  /* 0xbe374e4304097423 */ /* 0x000fc80000010009 */
[----:B------:R-:W-:-:S04]  /*68cf0*/  FFMA.FTZ R9, R4, R9, 0.20512372255325317383 ;  /* 0x3e520bf404097423 */ /* 0x000fc80000010009 */
[----:B------:R-:W-:Y:S01]  /*68d00*/  FFMA.FTZ R9, R4, R9, -0.24046532809734344482 ;  /* 0xbe763c8b04097423 */ /* 0x000fe20000010009 */
[----:B------:R-:W-:-:S03]  /*68d10*/  FSEL R12, R27, -INF , P5 ;  /* 0xff8000001b0c7808 */ /* 0x000fc60002800000 */
[----:B------:R-:W-:-:S04]  /*68d20*/  FFMA.FTZ R9, R4, R9, 0.28857114911079406738 ;  /* 0x3e93bf9904097423 */ /* 0x000fc80000010009 */
[C---:B------:R-:W-:Y:S01]  /*68d30*/  FFMA.FTZ R9, R4.reuse, R9, -0.36067417263984680176 ;  /* 0xbeb8aa4904097423 */ /* 0x040fe20000010009 */
[----:B------:R1:W-:Y:S01]  /*68d40*/  STL [R1+0x464], R12 ;  /* 0x0004640c01007387 */ /* 0x0003e20000100800 */
[C---:B0-----:R-:W-:Y:S02]  /*68d50*/  FMUL R13, R5.reuse, R23 ;  /* 0x00000017050d7220 */ /* 0x041fe40000400000 */
[----:B------:R-:W-:Y:S01]  /*68d60*/  FFMA.FTZ R9, R4, R9, 0.48089820146560668945 ;  /* 0x3ef6384a04097423 */ /* 0x000fe20000010009 */
[----:B------:R-:W-:Y:S02]  /*68d70*/  ISETP.GE.U32.AND P6, PT, R20, 0x7f800000, PT ;  /* 0x7f8000001400780c */ /* 0x000fe40003fc6070 */
[----:B------:R0:W-:Y:S01]  /*68d80*/  STL [R1+0x32c], R13 ;  /* 0x00032c0d01007387 */ /* 0x0001e20000100800 */
[----:B------:R-:W-:Y:S01]  /*68d90*/  FFMA.FTZ R9, R4, R9, -0.72134751081466674805 ;  /* 0xbf38aa3b04097423 */ /* 0x000fe20000010009 */
[----:B-1----:R-:W-:-:S03]  /*68da0*/  FMUL R12, R5, R22 ;  /* 0x00000016050c7220 */ /* 0x002fc60000400000 */
[C---:B------:R-:W-:Y:S01]  /*68db0*/  FMUL R9, R4.reuse, R9 ;  /* 0x0000000904097220 */ /* 0x040fe20000400000 */
[C---:B------:R-:W-:Y:S01]  /*68dc0*/  FMUL R11, R5.reuse, R11 ;  /* 0x0000000b050b7220 */ /* 0x040fe20000400000 */
[C---:B------:R-:W-:Y:S01]  /*68dd0*/  FMUL R10, R5.reuse, R10 ;  /* 0x0000000a050a7220 */ /* 0x040fe20000400000 */
[----:B------:R1:W-:Y:S01]  /*68de0*/  STL [R1+0x328], R12 ;  /* 0x0003280c01007387 */ /* 0x0003e20000100800 */
[C---:B0-----:R-:W-:Y:S01]  /*68df0*/  FMUL R13, R5.reuse, R21 ;  /* 0x00000015050d7220 */ /* 0x041fe20000400000 */
[C---:B------:R-:W-:Y:S01]  /*68e00*/  FMUL R7, R5.reuse, R7 ;  /* 0x0000000705077220 */ /* 0x040fe20000400000 */
[----:B------:R-:W-:Y:S01]  /*68e10*/  I2FP.F32.S32 R8, R8 ;  /* 0x0000000800087245 */ /* 0x000fe20000201400 */
[----:B------:R-:W-:Y:S02]  /*68e20*/  FMUL R9, R4, R9 ;  /* 0x0000000904097220 */ /* 0x000fe40000400000 */
[----:B------:R-:W-:Y:S01]  /*68e30*/  STL [R1+0x324], R13 ;  /* 0x0003240d01007387 */ /* 0x000fe20000100800 */
[C---:B-1----:R-:W-:Y:S01]  /*68e40*/  FMUL R12, R5.reuse, R14 ;  /* 0x0000000e050c7220 */ /* 0x042fe20000400000 */
[----:B------:R-:W-:Y:S01]  /*68e50*/  FMUL R5, R5, R6 ;  /* 0x0000000605057220 */ /* 0x000fe20000400000 */
[----:B------:R-:W-:-:S03]  /*68e60*/  FSEL R6, RZ, -23, P0 ;  /* 0xc1b80000ff067808 */ /* 0x000fc60000000000 */
[----:B------:R-:W-:Y:S04]  /*68e70*/  STL [R1+0x320], R12 ;  /* 0x0003200c01007387 */ /* 0x000fe80000100800 */
[----:B------:R0:W-:Y:S04]  /*68e80*/  STL [R1+0x2b8], R11 ;  /* 0x0002b80b01007387 */ /* 0x0001e80000100800 */
[----:B------:R1:W-:Y:S04]  /*68e90*/  STL [R1+0x2b4], R10 ;  /* 0x0002b40a01007387 */ /* 0x0003e80000100800 */
[----:B------:R3:W-:Y:S01]  /*68ea0*/  STL [R1+0x2b0], R7 ;  /* 0x0002b00701007387 */ /* 0x0007e20000100800 */
[----:B0-----:R-:W-:-:S03]  /*68eb0*/  FFMA.FTZ R11, R4, 1.4426950216293334961, R9 ;  /* 0x3fb8aa3b040b7823 */ /* 0x001fc60000010009 */
[----:B------:R2:W-:Y:S01]  /*68ec0*/  STL [R1+0x29c], R5 ;  /* 0x00029c0501007387 */ /* 0x0005e20000100800 */
[----:B-1----:R-:W-:-:S03]  /*68ed0*/  FFMA.FTZ R10, R8, 1.1920928955078125e-07, R6 ;  /* 0x34000000080a7823 */ /* 0x002fc60000010006 */
[----:B------:R-:W4:Y:S01]  /*68ee0*/  LDL.LU R6, [R1+0x570] ;  /* 0x0005700001067983 */ /* 0x000f220000300800 */
[----:B------:R-:W-:Y:S01]  /*68ef0*/  @P6 MOV R14, 0x7f800000 ;  /* 0x7f800000000e6802 */ /* 0x000fe20000000f00 */
[----:B------:R-:W-:Y:S02]  /*68f00*/  FADD R27, R10, R11 ;  /* 0x0000000b0a1b7221 */ /* 0x000fe40000000000 */
[----:B---3--:R-:W3:Y:S04]  /*68f10*/  LDL.LU R7, [R1+0x574] ;  /* 0x0005740001077983 */ /* 0x008ee80000300800 */
[----:B------:R-:W5:Y:S04]  /*68f20*/  LDL.LU R8, [R1+0x578] ;  /* 0x0005780001087983 */ /* 0x000f680000300800 */
[----:B------:R-:W3:Y:S01]  /*68f30*/  LDL.LU R9, [R1+0x57c] ;  /* 0x00057c0001097983 */ /* 0x000ee20000300800 */
[----:B------:R-:W-:-:S03]  /*68f40*/  @P6 FFMA.FTZ R27, R20, R14, +INF ;  /* 0x7f800000141b6423 */ /* 0x000fc6000001000e */
[----:B------:R-:W4:Y:S01]  /*68f50*/  LDL.LU R10, [R1+0x2a0] ;  /* 0x0002a000010a7983 */ /* 0x000f220000300800 */
[----:B------:R-:W-:-:S03]  /*68f60*/  FSEL R3, R3, -INF , P4 ;  /* 0xff80000003037808 */ /* 0x000fc60002000000 */
[----:B------:R-:W4:Y:S04]  /*68f70*/  LDL.LU R11, [R1+0x2a4] ;  /* 0x0002a400010b7983 */ /* 0x000f280000300800 */
[----:B------:R-:W4:Y:S04]  /*68f80*/  LDL.LU R12, [R1+0x2a8] ;  /* 0x0002a800010c7983 */ /* 0x000f280000300800 */
[----:B------:R-:W4:Y:S04]  /*68f90*/  LDL.LU R13, [R1+0x2ac] ;  /* 0x0002ac00010d7983 */ /* 0x000f280000300800 */
[----:B------:R-:W4:Y:S04]  /*68fa0*/  LDL.LU R14, [R1+0x390] ;  /* 0x00039000010e7983 */ /* 0x000f280000300800 */
[----:B------:R-:W4:Y:S01]  /*68fb0*/  LDL.LU R15, [R1+0x39c] ;  /* 0x00039c00010f7983 */ /* 0x000f220000300800 */
[----:B--2---:R-:W-:Y:S01]  /*68fc0*/  MOV R5, R16 ;  /* 0x0000001000057202 */ /* 0x004fe20000000f00 */
[----:B------:R-:W-:-:S02]  /*68fd0*/  IMAD.MOV.U32 R4, RZ, RZ, R17 ;  /* 0x000000ffff047224 */ /* 0x000fc400078e0011 */
[----:B------:R-:W2:Y:S04]  /*68fe0*/  LDL.LU R16, [R1+0x37c] ;  /* 0x00037c0001107983 */ /* 0x000ea80000300800 */
[----:B------:R-:W2:Y:S04]  /*68ff0*/  LDL.LU R17, [R1+0x378] ;  /* 0x0003780001117983 */ /* 0x000ea80000300800 */
[----:B------:R0:W-:Y:S04]  /*69000*/  STL [R1+0x37c], R3 ;  /* 0x00037c0301007387 */ /* 0x0001e80000100800 */
[----:B------:R-:W2:Y:S04]  /*69010*/  LDL.LU R18, [R1+0x398] ;  /* 0x0003980001127983 */ /* 0x000ea80000300800 */
[----:B------:R-:W2:Y:S04]  /*69020*/  LDL.LU R21, [R1+0x394] ;  /* 0x0003940001157983 */ /* 0x000ea80000300800 */
[----:B------:R-:W2:Y:S04]  /*69030*/  LDL.LU R22, [R1+0x370] ;  /* 0x0003700001167983 */ /* 0x000ea80000300800 */
[----:B------:R-:W2:Y:S01]  /*69040*/  LDL.LU R23, [R1+0x374] ;  /* 0x0003740001177983 */ /* 0x000ea20000300800 */
        /* <DEDUP_REMOVED lines=11> */
[----:B---3--:R-:W-:-:S03]  /*69100*/  @P0 FMUL R9, R9, 0.25 ;  /* 0x3e80000009090820 */ /* 0x008fc60000400000 */
[----:B------:R-:W-:Y:S01]  /*69110*/  @!P6 FMUL R8, R8, 16777216 ;  /* 0x4b8000000808e820 */ /* 0x000fe20000400000 */
[----:B------:R-:W-:Y:S01]  /*69120*/  @!P6 FMUL R9, R9, 16777216 ;  /* 0x4b8000000909e820 */ /* 0x000fe20000400000 */
[----:B----4-:R-:W-:Y:S01]  /*69130*/  @P0 FMUL R12, R12, 0.25 ;  /* 0x3e8000000c0c0820 */ /* 0x010fe20000400000 */
[----:B------:R-:W-:-:S03]  /*69140*/  @P0 FMUL R13, R13, 0.25 ;  /* 0x3e8000000d0d0820 */ /* 0x000fc60000400000 */
[----:B------:R-:W-:Y:S01]  /*69150*/  @!P6 FMUL R12, R12, 16777216 ;  /* 0x4b8000000c0ce820 */ /* 0x000fe20000400000 */
[----:B------:R-:W-:Y:S01]  /*69160*/  @P0 FMUL R15, R15, 0.25 ;  /* 0x3e8000000f0f0820 */ /* 0x000fe20000400000 */
[----:B------:R-:W-:-:S03]  /*69170*/  @!P6 FMUL R13, R13, 16777216 ;  /* 0x4b8000000d0de820 */ /* 0x000fc60000400000 */
[----:B------:R-:W-:Y:S01]  /*69180*/  @!P6 FMUL R15, R15, 16777216 ;  /* 0x4b8000000f0fe820 */ /* 0x000fe20000400000 */
[----:B-1----:R-:W-:Y:S01]  /*69190*/  FMUL R9, R25, R9 ;  /* 0x0000000919097220 */ /* 0x002fe20000400000 */
[----:B--2---:R-:W-:Y:S01]  /*691a0*/  @P0 FMUL R16, R16, 0.25 ;  /* 0x3e80000010100820 */ /* 0x004fe20000400000 */
[----:B------:R-:W-:-:S03]  /*691b0*/  @P0 FMUL R17, R17, 0.25 ;  /* 0x3e80000011110820 */ /* 0x000fc60000400000 */
[----:B------:R-:W-:Y:S01]  /*691c0*/  @!P6 FMUL R16, R16, 16777216 ;  /* 0x4b8000001010e820 */ /* 0x000fe20000400000 */
[----:B------:R-:W-:Y:S01]  /*691d0*/  @P0 FMUL R18, R18, 0.25 ;  /* 0x3e80000012120820 */ /* 0x000fe20000400000 */
[----:B------:R-:W-:Y:S01]  /*691e0*/  FSETP.GT.AND P0, PT, |R5|, 8.50705917302346158658e+37, PT ;  /* 0x7e8000000500780b */ /* 0x000fe20003f04200 */
[----:B------:R-:W-:Y:S02]  /*691f0*/  @!P6 FMUL R17, R17, 16777216 ;  /* 0x4b8000001111e820 */ /* 0x000fe40000400000 */
        /* <DEDUP_REMOVED lines=15> */
[C---:B------:R-:W-:Y:S01]  /*692f0*/  FMUL R20, R25.reuse, R16 ;  /* 0x0000001019147220 */ /* 0x040fe20000400000 */
[C---:B0-----:R-:W-:Y:S01]  /*69300*/  FMUL R3, R25.reuse, R17 ;  /* 0x0000001119037220 */ /* 0x041fe20000400000 */
[----:B------:R-:W-:-:S03]  /*69310*/  FMUL R16, R25, R15 ;  /* 0x0000000f19107220 */ /* 0x000fc60000400000 */
[----:B------:R-:W-:Y:S04]  /*69320*/  STL [R1+0x31c], R20 ;  /* 0x00031c1401007387 */ /* 0x000fe80000100800 */
[----:B------:R0:W-:Y:S01]  /*69330*/  STL [R1+0x318], R3 ;  /* 0x0003180301007387 */ /* 0x0001e20000100800 */
[----:B------:R-:W-:-:S03]  /*69340*/  FMUL R15, R25, R18 ;  /* 0x00000012190f7220 */ /* 0x000fc60000400000 */
[----:B------:R-:W-:Y:S01]  /*69350*/  STL [R1+0x314], R16 ;  /* 0x0003141001007387 */ /* 0x000fe20000100800 */
[----:B0-----:R-:W-:-:S05]  /*69360*/  FMUL R3, R25, R13 ;  /* 0x0000000d19037220 */ /* 0x001fca0000400000 */
[----:B------:R0:W-:Y:S04]  /*69370*/  STL [R1+0x1264], R3 ;  /* 0x0012640301007387 */ /* 0x0001e80000100800 */
[----:B------:R-:W-:Y:S01]  /*69380*/  STL [R1+0x310], R15 ;  /* 0x0003100f01007387 */ /* 0x000fe20000100800 */
[----:B0-----:R-:W-:-:S05]  /*69390*/  FMUL R3, R25, R12 ;  /* 0x0000000c19037220 */ /* 0x001fca0000400000 */
[----:B------:R0:W-:Y:S04]  /*693a0*/  STL [R1+0x1268], R3 ;  /* 0x0012680301007387 */ /* 0x0001e80000100800 */
[----:B------:R-:W2:Y:S04]  /*693b0*/  LDL.LU R20, [R1+0x4] ;  /* 0x0000040001147983 */ /* 0x000ea80000300800 */
[----:B------:R1:W-:Y:S04]  /*693c0*/  STL [R1+0x24c], R9 ;  /* 0x00024c0901007387 */ /* 0x0003e80000100800 */
[----:B------:R-:W3:Y:S01]  /*693d0*/  LDL.LU.64 R16, [R1+0x2e0] ;  /* 0x0002e00001107983 */ /* 0x000ee20000300a00 */
[----:B------:R-:W-:-:S05]  /*693e0*/  VIADD R4, R24, 0xc0cafb0d ;  /* 0xc0cafb0d18047836 */ /* 0x000fca0000000000 */
[----:B------:R-:W-:Y:S01]  /*693f0*/  LOP3.LUT R4, R4, 0xff800000, RZ, 0xc0, !PT ;  /* 0xff80000004047812 */ /* 0x000fe200078ec0ff */
[----:B0-----:R-:W-:-:S03]  /*69400*/  FMUL R3, R25, R8 ;  /* 0x0000000819037220 */ /* 0x001fc60000400000 */
[-C--:B-1----:R-:W-:Y:S02]  /*69410*/  IADD3 R9, PT, PT, R24, -R4.reuse, RZ ;  /* 0x8000000418097210 */ /* 0x082fe40007ffe0ff */
        /* <DEDUP_REMOVED lines=26> */
[----:B------:R-:W-:-:S04]  /*695c0*/  IADD3 R8, PT, PT, R19, -0x3f3504f3, RZ ;  /* 0xc0cafb0d13087810 */ /* 0x000fc80007ffe0ff */
[----:B------:R-:W-:Y:S01]  /*695d0*/  LOP3.LUT R8, R8, 0xff800000, RZ, 0xc0, !PT ;  /* 0xff80000008087812 */ /* 0x000fe200078ec0ff */
[----:B0-----:R-:W-:Y:S01]  /*695e0*/  FADD R3, R9, R4 ;  /* 0x0000000409037221 */ /* 0x001fe20000000000 */
[----:B------:R-:W-:-:S04]  /*695f0*/  @P6 IMAD.MOV.U32 R4, RZ, RZ, 0x7f800000 ;  /* 0x7f800000ff046424 */ /* 0x000fc800078e00ff */
[----:B------:R-:W-:Y:S01]  /*69600*/  @P6 FFMA.FTZ R3, R24, R4, +INF ;  /* 0x7f80000018036423 */ /* 0x000fe20000010004 */
[----:B------:R-:W-:-:S05]  /*69610*/  IADD3 R4, PT, PT, R19, -R8, RZ ;  /* 0x8000000813047210 */ /* 0x000fca0007ffe0ff */
[----:B------:R-:W-:Y:S01]  /*69620*/  FADD R4, R4, -1 ;  /* 0xbf80000004047421 */ /* 0x000fe20000000000 */
[----:B------:R-:W0:Y:S03]  /*69630*/  MUFU.RCP R5, R5 ;  /* 0x0000000500057308 */ /* 0x000e260000001000 */
[----:B------:R-:W-:-:S04]  /*69640*/  FFMA.FTZ R9, R4, R0, -0.16845393180847167969 ;  /* 0xbe2c7f3004097423 */ /* 0x000fc80000010000 */
[----:B------:R-:W-:-:S04]  /*69650*/  FFMA.FTZ R9, R4, R9, 0.1716887056827545166 ;  /* 0x3e2fcf2a04097423 */ /* 0x000fc80000010009 */
[C---:B------:R-:W-:Y:S01]  /*69660*/  FFMA.FTZ R9, R4.reuse, R9, -0.17900948226451873779 ;  /* 0xbe374e4304097423 */ /* 0x040fe20000010009 */
[----:B------:R2:W-:Y:S03]  /*69670*/  STL [R1+0x8], R3 ;  /* 0x0000080301007387 */ /* 0x0005e60000100800 */
[----:B------:R-:W-:Y:S01]  /*69680*/  FFMA.FTZ R9, R4, R9, 0.20512372255325317383 ;  /* 0x3e520bf404097423 */ /* 0x000fe20000010009 */
[----:B0-----:R-:W-:-:S03]  /*69690*/  FMUL R12, R5, R23 ;  /* 0x00000017050c7220 */ /* 0x001fc60000400000 */
[----:B------:R-:W-:Y:S01]  /*696a0*/  FFMA.FTZ R9, R4, R9, -0.24046532809734344482 ;  /* 0xbe763c8b04097423 */ /* 0x000fe20000010009 */
[----:B------:R-:W-:-:S03]  /*696b0*/  FMUL R13, R5, R21 ;  /* 0x00000015050d7220 */ /* 0x000fc60000400000 */
[----:B------:R-:W-:-:S04]  /*696c0*/  FFMA.FTZ R9, R4, R9, 0.28857114911079406738 ;  /* 0x3e93bf9904097423 */ /* 0x000fc80000010009 */
[----:B------:R-:W-:-:S04]  /*696d0*/  FFMA.FTZ R9, R4, R9, -0.36067417263984680176 ;  /* 0xbeb8aa4904097423 */ /* 0x000fc80000010009 */
[----:B------:R-:W-:Y:S01]  /*696e0*/  FFMA.FTZ R9, R4, R9, 0.48089820146560668945 ;  /* 0x3ef6384a04097423 */ /* 0x000fe20000010009 */
[----:B------:R-:W-:-:S03]  /*696f0*/  ISETP.GE.U32.AND P6, PT, R19, 0x7f800000, PT ;  /* 0x7f8000001300780c */ /* 0x000fc60003fc6070 */
        /* <DEDUP_REMOVED lines=15> */
[----:B------:R0:W-:Y:S02]  /*697f0*/  STL [R1+0x22c], R3 ;  /* 0x00022c0301007387 */ /* 0x0001e40000100800 */
[----:B0-----:R-:W-:-:S05]  /*69800*/  FMUL R3, R5, R7 ;  /* 0x0000000705037220 */ /* 0x001fca0000400000 */
[----:B------:R0:W-:Y:S01]  /*69810*/  STL [R1+0x126c], R3 ;  /* 0x00126c0301007387 */ /* 0x0001e20000100800 */
[----:B------:R-:W-:-:S03]  /*69820*/  FFMA.FTZ R11, R4, 1.4426950216293334961, R9 ;  /* 0x3fb8aa3b040b7823 */ /* 0x000fc60000010009 */
[----:B------:R1:W-:Y:S01]  /*69830*/  STL [R1+0x224], R10 ;  /* 0x0002240a01007387 */ /* 0x0003e20000100800 */
[----:B0-----:R-:W-:Y:S01]  /*69840*/  FMUL R3, R5, R6 ;  /* 0x0000000605037220 */ /* 0x001fe20000400000 */
[----:B------:R-:W-:-:S04]  /*69850*/  FSEL R6, RZ, -23, P4 ;  /* 0xc1b80000ff067808 */ /* 0x000fc80002000000 */
[----:B------:R0:W-:Y:S01]  /*69860*/  STL [R1+0x220], R3 ;  /* 0x0002200301007387 */ /* 0x0001e20000100800 */
[----:B-1----:R-:W-:Y:S01]  /*69870*/  FFMA.FTZ R10, R8, 1.1920928955078125e-07, R6 ;  /* 0x34000000080a7823 */ /* 0x002fe20000010006 */
[----:B------:R-:W-:Y:S02]  /*69880*/  @P6 MOV R14, 0x7f800000 ;  /* 0x7f800000000e6802 */ /* 0x000fe40000000f00 */
[----:B------:R-:W2:Y:S04]  /*69890*/  LDL.LU R6, [R1+0x3a0] ;  /* 0x0003a00001067983 */ /* 0x000ea80000300800 */
[----:B------:R-:W4:Y:S01]  /*698a0*/  LDL.LU R7, [R1+0x3a4] ;  /* 0x0003a40001077983 */ /* 0x000f220000300800 */
[----:B0-----:R-:W-:-:S03]  /*698b0*/  FADD R3, R10, R11 ;  /* 0x0000000b0a037221 */ /* 0x001fc60000000000 */
[----:B------:R-:W5:Y:S04]  /*698c0*/  LDL.LU R8, [R1+0x3a8] ;  /* 0x0003a80001087983 */ /* 0x000f680000300800 */
[----:B------:R-:W2:Y:S01]  /*698d0*/  LDL.LU R9, [R1+0x3ac] ;  /* 0x0003ac0001097983 */ /* 0x000ea20000300800 */
[----:B------:R-:W-:-:S03]  /*698e0*/  @P6 FFMA.FTZ R3, R19, R14, +INF ;  /* 0x7f80000013036423 */ /* 0x000fc6000001000e */
[----:B------:R-:W4:Y:S04]  /*698f0*/  LDL.LU R10, [R1+0x360] ;  /* 0x00036000010a7983 */ /* 0x000f280000300800 */
[----:B------:R-:W4:Y:S01]  /*69900*/  LDL.LU R11, [R1+0x364] ;  /* 0x00036400010b7983 */ /* 0x000f220000300800 */
[----:B---3--:R-:W-:-:S03]  /*69910*/  MOV R5, R16 ;  /* 0x0000001000057202 */ /* 0x008fc60000000f00 */
[----:B------:R-:W3:Y:S01]  /*69920*/  LDL.LU R12, [R1+0x368] ;  /* 0x00036800010c7983 */ /* 0x000ee20000300800 */
[----:B------:R-:W-:-:S03]  /*69930*/  IMAD.MOV.U32 R4, RZ, RZ, R17 ;  /* 0x000000ffff047224 */ /* 0x000fc600078e0011 */
[----:B------:R-:W4:Y:S04]  /*69940*/  LDL.LU R13, [R1+0x36c] ;  /* 0x00036c00010d7983 */ /* 0x000f280000300800 */
[----:B------:R-:W4:Y:S04]  /*69950*/  LDL.LU R14, [R1+0x340] ;  /* 0x00034000010e7983 */ /* 0x000f280000300800 */
[----:B------:R-:W4:Y:S04]  /*69960*/  LDL.LU R15, [R1+0x34c] ;  /* 0x00034c00010f7983 */ /* 0x000f280000300800 */
[----:B------:R-:W4:Y:S04]  /*69970*/  LDL.LU R16, [R1+0x30c] ;  /* 0x00030c0001107983 */ /* 0x000f280000300800 */
[----:B------:R-:W4:Y:S04]  /*69980*/  LDL.LU R17, [R1+0x308] ;  /* 0x0003080001117983 */ /* 0x000f280000300800 */
[----:B------:R0:W-:Y:S04]  /*69990*/  STL [R1+0x2e4], R2 ;  /* 0x0002e40201007387 */ /* 0x0001e80000100800 */
[----:B------:R-:W4:Y:S04]  /*699a0*/  LDL.LU R18, [R1+0x348] ;  /* 0x0003480001127983 */ /* 0x000f280000300800 */
[----:B------:R-:W4:Y:S04]  /*699b0*/  LDL.LU R21, [R1+0x344] ;  /* 0x0003440001157983 */ /* 0x000f280000300800 */
[----:B------:R-:W4:Y:S04]  /*699c0*/  LDL.LU R22, [R1+0x300] ;  /* 0x0003000001167983 */ /* 0x000f280000300800 */
[----:B------:R-:W4:Y:S01]  /*699d0*/  LDL.LU R23, [R1+0x304] ;  /* 0x0003040001177983 */ /* 0x000f220000300800 */
        /* <DEDUP_REMOVED lines=14> */
[----:B---3--:R-:W-:Y:S01]  /*69ac0*/  @P4 FMUL R12, R12, 0.25 ;  /* 0x3e8000000c0c4820 */ /* 0x008fe20000400000 */
[----:B----4-:R-:W-:-:S03]  /*69ad0*/  @P4 FMUL R13, R13, 0.25 ;  /* 0x3e8000000d0d4820 */ /* 0x010fc60000400000 */
        /* <DEDUP_REMOVED lines=37> */
[----:B-1----:R-:W2:Y:S01]  /*69d30*/  LDL.LU.64 R16, [R1+0x6b8] ;  /* 0x0006b80001107983 */ /* 0x002ea20000300a00 */
[----:B------:R-:W-:Y:S01]  /*69d40*/  IADD3 R4, PT, PT, R24, -0x3f3504f3, RZ ;  /* 0xc0cafb0d18047810 */ /* 0x000fe20007ffe0ff */
[----:B------:R-:W-:-:S03]  /*69d50*/  FMUL R9, R25, R9 ;  /* 0x0000000919097220 */ /* 0x000fc60000400000 */
[----:B------:R-:W-:Y:S02]  /*69d60*/  LOP3.LUT R4, R4, 0xff800000, RZ, 0xc0, !PT ;  /* 0xff80000004047812 */ /* 0x000fe400078ec0ff */
[----:B------:R1:W-:Y:S01]  /*69d70*/  STL [R1+0x200], R9 ;  /* 0x0002000901007387 */ /* 0x0003e20000100800 */
[----:B0-----:R-:W-:Y:S01]  /*69d80*/  FMUL R2, R25, R8 ;  /* 0x0000000819027220 */ /* 0x001fe20000400000 */
[----:B------:R-:W-:Y:S01]  /*69d90*/  I2FP.F32.S32 R8, R4 ;  /* 0x0000000400087245 */ /* 0x000fe20000201400 */
[----:B-1----:R-:W-:-:S04]  /*69da0*/  IMAD.IADD R9, R24, 0x1, -R4 ;  /* 0x0000000118097824 */ /* 0x002fc800078e0a04 */
[----:B------:R-:W-:Y:S01]  /*69db0*/  FADD R4, R9, -1 ;  /* 0xbf80000009047421 */ /* 0x000fe20000000000 */
[----:B------:R-:W-:-:S03]  /*69dc0*/  FFMA.FTZ R9, R8, 1.1920928955078125e-07, R26 ;  /* 0x3400000008097823 */ /* 0x000fc6000001001a */
        /* <DEDUP_REMOVED lines=26> */
[----:B------:R-:W-:-:S05]  /*69f70*/  @P6 MOV R4, 0x7f800000 ;  /* 0x7f80000000046802 */ /* 0x000fca0000000f00 */
[----:B------:R-:W-:Y:S01]  /*69f80*/  @P6 FFMA.FTZ R2, R24, R4, +INF ;  /* 0x7f80000018026423 */ /* 0x000fe20000010004 */
        /* <DEDUP_REMOVED lines=38> */
[----:B------:R-:W-:Y:S02]  /*6a1f0*/  @P6 IMAD.MOV.U32 R14, RZ, RZ, 0x7f800000 ;  /* 0x7f800000ff0e6424 */ /* 0x000fe400078e00ff */
[----:B------:R-:W-:Y:S01]  /*6a200*/  FADD R29, R10, R11 ;  /* 0x0000000b0a1d7221 */ /* 0x000fe20000000000 */
        /* <DEDUP_REMOVED lines=11> */
[----:B--2---:R-:W-:-:S02]  /*6a2c0*/  MOV R5, R16 ;  /* 0x0000001000057202 */ /* 0x004fc40000000f00 */
[----:B------:R-:W-:Y:S01]  /*6a2d0*/  MOV R4, R17 ;  /* 0x0000001100047202 */ /* 0x000fe20000000f00 */
[----:B------:R-:W2:Y:S04]  /*6a2e0*/  LDL.LU R16, [R1+0x2dc] ;  /* 0x0002dc0001107983 */ /* 0x000ea80000300800 */
[----:B------:R-:W2:Y:S04]  /*6a2f0*/  LDL.LU R17, [R1+0x2d8] ;  /* 0x0002d80001117983 */ /* 0x000ea80000300800 */
[----:B------:R0:W-:Y:S04]  /*6a300*/  STL [R1+0x2dc], R18 ;  /* 0x0002dc1201007387 */ /* 0x0001e80000100800 */
[----:B0-----:R-:W2:Y:S04]  /*6a310*/  LDL.LU R18, [R1+0x588] ;  /* 0x0005880001127983 */ /* 0x001ea80000300800 */
        /* <DEDUP_REMOVED lines=23> */
[C---:B0-----:R-:W-:Y:S01]  /*6a490*/  FMUL R13, R25.reuse, R13 ;  /* 0x0000000d190d7220 */ /* 0x041fe20000400000 */
[C---:B------:R-:W-:Y:S01]  /*6a4a0*/  FMUL R12, R25.reuse, R12 ;  /* 0x0000000c190c7220 */ /* 0x040fe20000400000 */
[C---:B------:R-:W-:Y:S01]  /*6a4b0*/  FMUL R9, R25.reuse, R9 ;  /* 0x0000000919097220 */ /* 0x040fe20000400000 */
[----:B------:R-:W-:Y:S01]  /*6a4c0*/  FMUL R8, R25, R8 ;  /* 0x0000000819087220 */ /* 0x000fe20000400000 */
[----:B--2---:R-:W-:Y:S01]  /*6a4d0*/  @P1 FMUL R16, R16, 0.25 ;  /* 0x3e80000010101820 */ /* 0x004fe20000400000 */
[----:B------:R-:W-:-:S03]  /*6a4e0*/  @P1 FMUL R17, R17, 0.25 ;  /* 0x3e80000011111820 */ /* 0x000fc60000400000 */
        /* <DEDUP_REMOVED lines=20> */
[C---:B------:R-:W-:Y:S01]  /*6a630*/  FMUL R17, R25.reuse, R17 ;  /* 0x0000001119117220 */ /* 0x040fe20000400000 */
[C---:B------:R-:W-:Y:S01]  /*6a640*/  FMUL R16, R25.reuse, R15 ;  /* 0x0000000f19107220 */ /* 0x040fe20000400000 */
[----:B------:R-:W-:-:S02]  /*6a650*/  FMUL R15, R25, R18 ;  /* 0x00000012190f7220 */ /* 0x000fc40000400000 */
[----:B------:R-:W-:Y:S04]  /*6a660*/  STL [R1+0x244], R20 ;  /* 0x0002441401007387 */ /* 0x000fe80000100800 */
[----:B------:R-:W-:Y:S04]  /*6a670*/  STL [R1+0x23c], R17 ;  /* 0x00023c1101007387 */ /* 0x000fe80000100800 */
[----:B------:R-:W-:Y:S04]  /*6a680*/  STL [R1+0x238], R16 ;  /* 0x0002381001007387 */ /* 0x000fe80000100800 */
[----:B------:R0:W-:Y:S04]  /*6a690*/  STL [R1+0x234], R15 ;  /* 0x0002340f01007387 */ /* 0x0001e80000100800 */
[----:B------:R-:W-:Y:S04]  /*6a6a0*/  STL [R1+0x1c8], R13 ;  /* 0x0001c80d01007387 */ /* 0x000fe80000100800 */
[----:B------:R1:W-:Y:S01]  /*6a6b0*/  STL [R1+0x1c4], R12 ;  /* 0x0001c40c01007387 */ /* 0x0003e20000100800 */
[----:B0-----:R-:W-:-:S03]  /*6a6c0*/  FSEL R15, R27, -INF , P0 ;  /* 0xff8000001b0f7808 */ /* 0x001fc60000000000 */
[----:B-1----:R-:W2:Y:S04]  /*6a6d0*/  LDL.LU.64 R12, [R1+0x6c0] ;  /* 0x0006c000010c7983 */ /* 0x002ea80000300a00 */
[----:B------:R0:W-:Y:S04]  /*6a6e0*/  STL [R1+0x140], R9 ;  /* 0x0001400901007387 */ /* 0x0001e80000100800 */
[----:B------:R1:W-:Y:S04]  /*6a6f0*/  STL [R1+0xfc], R8 ;  /* 0x0000fc0801007387 */ /* 0x0003e80000100800 */
[----:B------:R3:W-:Y:S04]  /*6a700*/  STL [R1+0x2d8], R15 ;  /* 0x0002d80f01007387 */ /* 0x0007e80000100800 */
[----:B------:R-:W4:Y:S01]  /*6a710*/  LDL.LU R17, [R1+0x8] ;  /* 0x0000080001117983 */ /* 0x000f220000300800 */
[----:B------:R-:W-:-:S04]  /*6a720*/  IADD3 R4, PT, PT, R24, -0x3f3504f3, RZ ;  /* 0xc0cafb0d18047810 */ /* 0x000fc80007ffe0ff */
[----:B------:R-:W-:-:S04]  /*6a730*/  LOP3.LUT R4, R4, 0xff800000, RZ, 0xc0, !PT ;  /* 0xff80000004047812 */ /* 0x000fc800078ec0ff */
[-C--:B0-----:R-:W-:Y:S02]  /*6a740*/  IADD3 R9, PT, PT, R24, -R4.reuse, RZ ;  /* 0x8000000418097210 */ /* 0x081fe40007ffe0ff */
        /* <DEDUP_REMOVED lines=12> */
[----:B------:R-:W-:Y:S01]  /*6a810*/  @!P6 FMUL R23, R23, 16777216 ;  /* 0x4b8000001717e820 */ /* 0x000fe20000400000 */
[----:B------:R-:W-:Y:S02]  /*6a820*/  @!P6 FMUL R22, R22, 16777216 ;  /* 0x4b8000001616e820 */ /* 0x000fe40000400000 */
[----:B------:R-:W-:Y:S01]  /*6a830*/  FMUL R8, R4, R8 ;  /* 0x0000000804087220 */ /* 0x000fe20000400000 */
[----:B------:R-:W-:Y:S01]  /*6a840*/  @!P6 FMUL R21, R21, 16777216 ;  /* 0x4b8000001515e820 */ /* 0x000fe20000400000 */
[----:B------:R-:W-:Y:S01]  /*6a850*/  @!P6 FMUL R14, R14, 16777216 ;  /* 0x4b8000000e0ee820 */ /* 0x000fe20000400000 */
[----:B------:R-:W-:Y:S01]  /*6a860*/  @!P6 FMUL R11, R11, 16777216 ;  /* 0x4b8000000b0be820 */ /* 0x000fe20000400000 */
[----:B------:R-:W-:Y:S01]  /*6a870*/  @!P6 FMUL R10, R10, 16777216 ;  /* 0x4b8000000a0ae820 */ /* 0x000fe20000400000 */
[----:B------:R-:W-:Y:S01]  /*6a880*/  @!P6 FMUL R7, R7, 16777216 ;  /* 0x4b8000000707e820 */ /* 0x000fe20000400000 */
[----:B------:R-:W-:Y:S01]  /*6a890*/  @!P6 FMUL R5, R5, 16777216 ;  /* 0x4b8000000505e820 */ /* 0x000fe20000400000 */
[----:B------:R-:W-:Y:S01]  /*6a8a0*/  @!P6 FMUL R6, R6, 16777216 ;  /* 0x4b8000000606e820 */ /* 0x000fe20000400000 */
[----:B------:R-:W-:Y:S01]  /*6a8b0*/  ISETP.GE.U32.AND P6, PT, R24, 0x7f800000, PT ;  /* 0x7f8000001800780c */ /* 0x000fe20003fc6070 */
[----:B------:R-:W-:-:S04]  /*6a8c0*/  FMUL R8, R4, R8 ;  /* 0x0000000804087220 */ /* 0x000fc80000400000 */
[----:B------:R-:W-:-:S04]  /*6a8d0*/  FFMA.FTZ R4, R4, 1.4426950216293334961, R8 ;  /* 0x3fb8aa3b04047823 */ /* 0x000fc80000010008 */
[----:B------:R-:W-:Y:S01]  /*6a8e0*/  FADD R28, R9, R4 ;  /* 0x00000004091c7221 */ /* 0x000fe20000000000 */
[----:B------:R-:W-:-:S03]  /*6a8f0*/  VIADD R4, R19, 0xc0cafb0d ;  /* 0xc0cafb0d13047836 */ /* 0x000fc60000000000 */
[----:B------:R-:W-:Y:S02]  /*6a900*/  @P6 MOV R8, 0x7f800000 ;  /* 0x7f80000000086802 */ /* 0x000fe40000000f00 */
[----:B------:R-:W-:-:S03]  /*6a910*/  LOP3.LUT R4, R4, 0xff800000, RZ, 0xc0, !PT ;  /* 0xff80000004047812 */ /* 0x000fc600078ec0ff */
[----:B------:R-:W-:Y:S01]  /*6a920*/  @P6 FFMA.FTZ R28, R24, R8, +INF ;  /* 0x7f800000181c6423 */ /* 0x000fe20000010008 */
[----:B------:R-:W-:Y:S01]  /*6a930*/  IADD3 R8, PT, PT, R19, -R4, RZ ;  /* 0x8000000413087210 */ /* 0x000fe20007ffe0ff */
[----:B------:R-:W0:Y:S04]  /*6a940*/  MUFU.RCP R5, R5 ;  /* 0x0000000500057308 */ /* 0x000e280000001000 */
[----:B------:R-:W-:-:S04]  /*6a950*/  FADD R8, R8, -1 ;  /* 0xbf80000008087421 */ /* 0x000fc80000000000 */
[----:B------:R-:W-:-:S04]  /*6a960*/  FFMA.FTZ R9, R8, R0, -0.16845393180847167969 ;  /* 0xbe2c7f3008097423 */ /* 0x000fc80000010000 */
[----:B------:R-:W-:-:S04]  /*6a970*/  FFMA.FTZ R9, R8, R9, 0.1716887056827545166 ;  /* 0x3e2fcf2a08097423 */ /* 0x000fc80000010009 */
[----:B------:R-:W-:-:S04]  /*6a980*/  FFMA.FTZ R9, R8, R9, -0.17900948226451873779 ;  /* 0xbe374e4308097423 */ /* 0x000fc80000010009 */
[C---:B------:R-:W-:Y:S01]  /*6a990*/  FFMA.FTZ R9, R8.reuse, R9, 0.20512372255325317383 ;  /* 0x3e520bf408097423 */ /* 0x040fe20000010009 */
[C---:B0-----:R-:W-:Y:S01]  /*6a9a0*/  FMUL R16, R5.reuse, R23 ;  /* 0x0000001705107220 */ /* 0x041fe20000400000 */
[C---:B---3--:R-:W-:Y:S02]  /*6a9b0*/  FMUL R15, R5.reuse, R22 ;  /* 0x00000016050f7220 */ /* 0x048fe40000400000 */
[C---:B------:R-:W-:Y:S02]  /*6a9c0*/  FFMA.FTZ R9, R8.reuse, R9, -0.24046532809734344482 ;  /* 0xbe763c8b08097423 */ /* 0x040fe40000010009 */
[----:B------:R-:W-:Y:S02]  /*6a9d0*/  STL [R1+0x21c], R16 ;  /* 0x00021c1001007387 */ /* 0x000fe40000100800 */
[C---:B------:R-:W-:Y:S02]  /*6a9e0*/  FFMA.FTZ R9, R8.reuse, R9, 0.28857114911079406738 ;  /* 0x3e93bf9908097423 */ /* 0x040fe40000010009 */
[----:B------:R0:W-:Y:S01]  /*6a9f0*/  STL [R1+0x218], R15 ;  /* 0x0002180f01007387 */ /* 0x0001e20000100800 */
[C---:B------:R-:W-:Y:S01]  /*6aa00*/  FMUL R14, R5.reuse, R14 ;  /* 0x0000000e050e7220 */ /* 0x040fe20000400000 */
[C---:B------:R-:W-:Y:S01]  /*6aa10*/  FFMA.FTZ R9, R8.reuse, R9, -0.36067417263984680176 ;  /* 0xbeb8aa4908097423 */ /* 0x040fe20000010009 */
[C---:B------:R-:W-:Y:S01]  /*6aa20*/  FMUL R11, R5.reuse, R11 ;  /* 0x0000000b050b7220 */ /* 0x040fe20000400000 */
[C---:B------:R-:W-:Y:S01]  /*6aa30*/  FMUL R10, R5.reuse, R10 ;  /* 0x0000000a050a7220 */ /* 0x040fe20000400000 */
[C---:B------:R-:W-:Y:S01]  /*6aa40*/  FMUL R7, R5.reuse, R7 ;  /* 0x0000000705077220 */ /* 0x040fe20000400000 */
[----:B0-----:R-:W-:Y:S01]  /*6aa50*/  FMUL R15, R5, R21 ;  /* 0x00000015050f7220 */ /* 0x001fe20000400000 */
[----:B------:R-:W-:-:S04]  /*6aa60*/  FFMA.FTZ R9, R8, R9, 0.48089820146560668945 ;  /* 0x3ef6384a08097423 */ /* 0x000fc80000010009 */
[----:B------:R-:W-:Y:S01]  /*6aa70*/  STL [R1+0x214], R15 ;  /* 0x0002140f01007387 */ /* 0x000fe20000100800 */
[----:B------:R-:W-:-:S03]  /*6aa80*/  FFMA.FTZ R9, R8, R9, -0.72134751081466674805 ;  /* 0xbf38aa3b08097423 */ /* 0x000fc60000010009 */
[----:B------:R-:W-:Y:S04]  /*6aa90*/  STL [R1+0x210], R14 ;  /* 0x0002100e01007387 */ /* 0x000fe80000100800 */
[----:B------:R-:W-:Y:S04]  /*6aaa0*/  STL [R1+0xf8], R11 ;  /* 0x0000f80b01007387 */ /* 0x000fe80000100800 */
[----:B------:R-:W-:Y:S04]  /*6aab0*/  STL [R1+0xf0], R10 ;  /* 0x0000f00a01007387 */ /* 0x000fe80000100800 */
[----:B------:R0:W-:Y:S01]  /*6aac0*/  STL [R1+0xf4], R7 ;  /* 0x0000f40701007387 */ /* 0x0001e20000100800 */
[----:B------:R-:W-:Y:S01]  /*6aad0*/  FMUL R9, R8, R9 ;  /* 0x0000000908097220 */ /* 0x000fe20000400000 */
[----:B------:R-:W-:Y:S01]  /*6aae0*/  FMUL R5, R5, R6 ;  /* 0x0000000605057220 */ /* 0x000fe20000400000 */
[----:B------:R-:W-:-:S02]  /*6aaf0*/  I2FP.F32.S32 R6, R4 ;  /* 0x0000000400067245 */ /* 0x000fc40000201400 */
[----:B0-----:R-:W-:Y:S02]  /*6ab00*/  FSEL R7, RZ, -23, P5 ;  /* 0xc1b80000ff077808 */ /* 0x001fe40002800000 */
[----:B------:R-:W-:Y:S01]  /*6ab10*/  ISETP.GE.U32.AND P5, PT, R19, 0x7f800000, PT ;  /* 0x7f8000001300780c */ /* 0x000fe20003fa6070 */
[----:B------:R-:W-:Y:S01]  /*6ab20*/  FMUL R9, R8, R9 ;  /* 0x0000000908097220 */ /* 0x000fe20000400000 */
[----:B------:R2:W-:Y:S01]  /*6ab30*/  STL [R1+0xec], R5 ;  /* 0x0000ec0501007387 */ /* 0x0005e20000100800 */
[----:B------:R-:W-:Y:S02]  /*6ab40*/  FFMA.FTZ R10, R6, 1.1920928955078125e-07, R7 ;  /* 0x34000000060a7823 */ /* 0x000fe40000010007 */
[----:B------:R-:W-:Y:S01]  /*6ab50*/  FFMA.FTZ R11, R8, 1.4426950216293334961, R9 ;  /* 0x3fb8aa3b080b7823 */ /* 0x000fe20000010009 */
[----:B------:R-:W3:Y:S04]  /*6ab60*/  LDL.LU R6, [R1+0x5b0] ;  /* 0x0005b00001067983 */ /* 0x000ee80000300800 */
[----:B------:R-:W5:Y:S01]  /*6ab70*/  LDL.LU R7, [R1+0x5b4] ;  /* 0x0005b40001077983 */ /* 0x000f620000300800 */
[----:B------:R-:W-:-:S02]  /*6ab80*/  FADD R27, R10, R11 ;  /* 0x0000000b0a1b7221 */ /* 0x000fc40000000000 */
[----:B------:R-:W-:Y:S01]  /*6ab90*/  @P5 MOV R14, 0x7f800000 ;  /* 0x7f800000000e5802 */ /* 0x000fe20000000f00 */
[----:B------:R-:W3:Y:S04]  /*6aba0*/  LDL.LU R8, [R1+0x5b8] ;  /* 0x0005b80001087983 */ /* 0x000ee80000300800 */
[----:B------:R-:W5:Y:S01]  /*6abb0*/  LDL.LU R9, [R1+0x5bc] ;  /* 0x0005bc0001097983 */ /* 0x000f620000300800 */
[----:B------:R-:W-:-:S03]  /*6abc0*/  @P5 FFMA.FTZ R27, R19, R14, +INF ;  /* 0x7f800000131b5423 */ /* 0x000fc6000001000e */
[----:B------:R-:W5:Y:S04]  /*6abd0*/  LDL.LU R10, [R1+0x280] ;  /* 0x00028000010a7983 */ /* 0x000f680000300800 */
[----:B------:R-:W5:Y:S01]  /*6abe0*/  LDL.LU R11, [R1+0x284] ;  /* 0x00028400010b7983 */ /* 0x000f620000300800 */
[----:B--2---:R-:W-:Y:S01]  /*6abf0*/  IMAD.MOV.U32 R5, RZ, RZ, R12 ;  /* 0x000000ffff057224 */ /* 0x004fe200078e000c */
[----:B------:R-:W-:Y:S02]  /*6ac00*/  MOV R4, R13 ;  /* 0x0000000d00047202 */ /* 0x000fe40000000f00 */
[----:B------:R-:W2:Y:S04]  /*6ac10*/  LDL.LU R12, [R1+0x288] ;  /* 0x00028800010c7983 */ /* 0x000ea80000300800 */
[----:B------:R-:W2:Y:S04]  /*6ac20*/  LDL.LU R13, [R1+0x28c] ;  /* 0x00028c00010d7983 */ /* 0x000ea80000300800 */
[----:B------:R-:W2:Y:S04]  /*6ac30*/  LDL.LU R14, [R1+0x270] ;  /* 0x00027000010e7983 */ /* 0x000ea80000300800 */
[----:B------:R-:W2:Y:S01]  /*6ac40*/  LDL.LU R15, [R1+0x27c] ;  /* 0x00027c00010f7983 */ /* 0x000ea20000300800 */
[----:B----4-:R-:W-:-:S03]  /*6ac50*/  FSEL R18, R17, -INF , P3 ;  /* 0xff80000011127808 */ /* 0x010fc60001800000 */
[----:B------:R-:W4:Y:S04]  /*6ac60*/  LDL.LU R16, [R1+0x26c] ;  /* 0x00026c0001107983 */ /* 0x000f280000300800 */
[----:B------:R-:W4:Y:S04]  /*6ac70*/  LDL.LU R17, [R1+0x268] ;  /* 0x0002680001117983 */ /* 0x000f280000300800 */
[----:B------:R0:W-:Y:S04]  /*6ac80*/  STL [R1+0x2d4], R18 ;  /* 0x0002d41201007387 */ /* 0x0001e80000100800 */
[----:B0-----:R-:W4:Y:S04]  /*6ac90*/  LDL.LU R18, [R1+0x278] ;  /* 0x0002780001127983 */ /* 0x001f280000300800 */
        /* <DEDUP_REMOVED lines=13> */
[----:B---3--:R-:W-:Y:S01]  /*6ad70*/  @P6 FMUL R8, R8, 0.25 ;  /* 0x3e80000008086820 */ /* 0x008fe20000400000 */
[----:B-----5:R-:W-:-:S03]  /*6ad80*/  @P6 FMUL R9, R9, 0.25 ;  /* 0x3e80000009096820 */ /* 0x020fc60000400000 */
[----:B------:R-:W-:Y:S01]  /*6ad90*/  @!P5 FMUL R8, R8, 16777216 ;  /* 0x4b8000000808d820 */ /* 0x000fe20000400000 */
[----:B------:R-:W-:Y:S01]  /*6ada0*/  @!P5 FMUL R9, R9, 16777216 ;  /* 0x4b8000000909d820 */ /* 0x000fe20000400000 */
[----:B--2---:R-:W-:Y:S01]  /*6adb0*/  @P6 FMUL R12, R12, 0.25 ;  /* 0x3e8000000c0c6820 */ /* 0x004fe20000400000 */
[----:B------:R-:W-:-:S03]  /*6adc0*/  @P6 FMUL R13, R13, 0.25 ;  /* 0x3e8000000d0d6820 */ /* 0x000fc60000400000 */
[----:B------:R-:W-:Y:S01]  /*6add0*/  @!P5 FMUL R12, R12, 16777216 ;  /* 0x4b8000000c0cd820 */ /* 0x000fe20000400000 */
[----:B------:R-:W-:Y:S01]  /*6ade0*/  @P6 FMUL R15, R15, 0.25 ;  /* 0x3e8000000f0f6820 */ /* 0x000fe20000400000 */
[----:B----4-:R-:W-:Y:S01]  /*6adf0*/  @P6 FMUL R16, R16, 0.25 ;  /* 0x3e80000010106820 */ /* 0x010fe20000400000 */
        /* <DEDUP_REMOVED lines=68> */
[----:B------:R-:W-:-:S03]  /*6b240*/  IADD3 R4, PT, PT, R20, -0x3f3504f3, RZ ;  /* 0xc0cafb0d14047810 */ /* 0x000fc60007ffe0ff */
[----:B------:R-:W-:Y:S01]  /*6b250*/  @P5 IMAD.MOV.U32 R8, RZ, RZ, 0x7f800000 ;  /* 0x7f800000ff085424 */ /* 0x000fe200078e00ff */
[----:B------:R-:W-:-:S03]  /*6b260*/  LOP3.LUT R4, R4, 0xff800000, RZ, 0xc0, !PT ;  /* 0xff80000004047812 */ /* 0x000fc600078ec0ff */
[----:B------:R-:W-:Y:S01]  /*6b270*/  @P5 FFMA.FTZ R26, R24, R8, +INF ;  /* 0x7f800000181a5423 */ /* 0x000fe20000010008 */
[----:B------:R-:W-:-:S05]  /*6b280*/  IADD3 R8, PT, PT, R20, -R4, RZ ;  /* 0x8000000414087210 */ /* 0x000fca0007ffe0ff */
[----:B------:R-:W-:-:S04]  /*6b290*/  FADD R8, R8, -1 ;  /* 0xbf80000008087421 */ /* 0x000fc80000000000 */
[C---:B------:R-:W-:Y:S01]  /*6b2a0*/  FFMA.FTZ R9, R8.reuse, R0, -0.16845393180847167969 ;  /* 0xbe2c7f3008097423 */ /* 0x040fe20000010000 */
[----:B------:R-:W0:Y:S03]  /*6b2b0*/  MUFU.RCP R5, R5 ;  /* 0x0000000500057308 */ /* 0x000e260000001000 */
[----:B------:R-:W-:-:S04]  /*6b2c0*/  FFMA.FTZ R9, R8, R9, 0.1716887056827545166 ;  /* 0x3e2fcf2a08097423 */ /* 0x000fc80000010009 */
[----:B------:R-:W-:-:S04]  /*6b2d0*/  FFMA.FTZ R9, R8, R9, -0.17900948226451873779 ;  /* 0xbe374e4308097423 */ /* 0x000fc80000010009 */
[----:B------:R-:W-:Y:S01]  /*6b2e0*/  FFMA.FTZ R9, R8, R9, 0.20512372255325317383 ;  /* 0x3e520bf408097423 */ /* 0x000fe20000010009 */
[----:B------:R-:W-:-:S03]  /*6b2f0*/  FSEL R3, R3, -INF , P4 ;  /* 0xff80000003037808 */ /* 0x000fc60002000000 */
[----:B------:R-:W-:-:S04]  /*6b300*/  FFMA.FTZ R9, R8, R9, -0.24046532809734344482 ;  /* 0xbe763c8b08097423 */ /* 0x000fc80000010009 */
[C---:B------:R-:W-:Y:S01]  /*6b310*/  FFMA.FTZ R9, R8.reuse, R9, 0.28857114911079406738 ;  /* 0x3e93bf9908097423 */ /* 0x040fe20000010009 */
[----:B------:R1:W-:Y:S01]  /*6b320*/  STL [R1+0x2d0], R3 ;  /* 0x0002d00301007387 */ /* 0x0003e20000100800 */
[C---:B0-----:R-:W-:Y:S02]  /*6b330*/  FMUL R12, R5.reuse, R23 ;  /* 0x00000017050c7220 */ /* 0x041fe40000400000 */
[C---:B------:R-:W-:Y:S01]  /*6b340*/  FFMA.FTZ R9, R8.reuse, R9, -0.36067417263984680176 ;  /* 0xbeb8aa4908097423 */ /* 0x040fe20000010009 */
[C---:B------:R-:W-:Y:S02]  /*6b350*/  FMUL R13, R5.reuse, R21 ;  /* 0x00000015050d7220 */ /* 0x040fe40000400000 */
[----:B------:R0:W-:Y:S01]  /*6b360*/  STL [R1+0x1d8], R12 ;  /* 0x0001d80c01007387 */ /* 0x0001e20000100800 */
[C---:B-1----:R-:W-:Y:S01]  /*6b370*/  FMUL R3, R5.reuse, R22 ;  /* 0x0000001605037220 */ /* 0x042fe20000400000 */
[----:B------:R-:W-:Y:S01]  /*6b380*/  FFMA.FTZ R9, R8, R9, 0.48089820146560668945 ;  /* 0x3ef6384a08097423 */ /* 0x000fe20000010009 */
[----:B------:R-:W-:-:S03]  /*6b390*/  FMUL R10, R5, R10 ;  /* 0x0000000a050a7220 */ /* 0x000fc60000400000 */
[----:B------:R1:W-:Y:S01]  /*6b3a0*/  STL [R1+0x1d4], R3 ;  /* 0x0001d40301007387 */ /* 0x0003e20000100800 */
[C---:B0-----:R-:W-:Y:S01]  /*6b3b0*/  FMUL R12, R5.reuse, R14 ;  /* 0x0000000e050c7220 */ /* 0x041fe20000400000 */
[----:B------:R-:W-:Y:S01]  /*6b3c0*/  FFMA.FTZ R9, R8, R9, -0.72134751081466674805 ;  /* 0xbf38aa3b08097423 */ /* 0x000fe20000010009 */
[C---:B------:R-:W-:Y:S01]  /*6b3d0*/  FMUL R7, R5.reuse, R7 ;  /* 0x0000000705077220 */ /* 0x040fe20000400000 */
[----:B------:R-:W-:Y:S01]  /*6b3e0*/  STL [R1+0x1d0], R13 ;  /* 0x0001d00d01007387 */ /* 0x000fe20000100800 */
[----:B------:R-:W-:Y:S01]  /*6b3f0*/  ISETP.GE.U32.AND P5, PT, R20, 0x7f800000, PT ;  /* 0x7f8000001400780c */ /* 0x000fe20003fa6070 */
[----:B-1----:R-:W-:Y:S02]  /*6b400*/  FMUL R3, R5, R11 ;  /* 0x0000000b05037220 */ /* 0x002fe40000400000 */
[----:B------:R-:W-:Y:S01]  /*6b410*/  STL [R1+0x1cc], R12 ;  /* 0x0001cc0c01007387 */ /* 0x000fe20000100800 */
[----:B------:R-:W-:-:S03]  /*6b420*/  FMUL R9, R8, R9 ;  /* 0x0000000908097220 */ /* 0x000fc60000400000 */
[----:B------:R0:W-:Y:S04]  /*6b430*/  STL [R1+0xd8], R3 ;  /* 0x0000d80301007387 */ /* 0x0001e80000100800 */
[----:B------:R-:W-:Y:S01]  /*6b440*/  STL [R1+0xd4], R10 ;  /* 0x0000d40a01007387 */ /* 0x000fe20000100800 */
[----:B------:R-:W-:-:S03]  /*6b450*/  FMUL R9, R8, R9 ;  /* 0x0000000908097220 */ /* 0x000fc60000400000 */
[----:B------:R1:W-:Y:S01]  /*6b460*/  STL [R1+0xd0], R7 ;  /* 0x0000d00701007387 */ /* 0x0003e20000100800 */
[----:B0-----:R-:W-:Y:S01]  /*6b470*/  FMUL R3, R5, R6 ;  /* 0x0000000605037220 */ /* 0x001fe20000400000 */
[----:B------:R-:W-:Y:S01]  /*6b480*/  I2FP.F32.S32 R6, R4 ;  /* 0x0000000400067245 */ /* 0x000fe20000201400 */
[----:B------:R-:W-:Y:S01]  /*6b490*/  FFMA.FTZ R11, R8, 1.4426950216293334961, R9 ;  /* 0x3fb8aa3b080b7823 */ /* 0x000fe20000010009 */
[----:B-1----:R-:W-:Y:S02]  /*6b4a0*/  FSEL R7, RZ, -23, P3 ;  /* 0xc1b80000ff077808 */ /* 0x002fe40001800000 */
[----:B------:R0:W-:Y:S03]  /*6b4b0*/  STL [R1+0xcc], R3 ;  /* 0x0000cc0301007387 */ /* 0x0001e60000100800 */
[----:B------:R-:W-:Y:S02]  /*6b4c0*/  FFMA.FTZ R10, R6, 1.1920928955078125e-07, R7 ;  /* 0x34000000060a7823 */ /* 0x000fe40000010007 */
[----:B------:R-:W3:Y:S01]  /*6b4d0*/  LDL.LU R6, [R1+0x5f0] ;  /* 0x0005f00001067983 */ /* 0x000ee20000300800 */
[----:B------:R-:W-:-:S03]  /*6b4e0*/  @P5 MOV R14, 0x7f800000 ;  /* 0x7f800000000e5802 */ /* 0x000fc60000000f00 */
[----:B------:R-:W4:Y:S01]  /*6b4f0*/  LDL.LU R7, [R1+0x5f4] ;  /* 0x0005f40001077983 */ /* 0x000f220000300800 */
[----:B0-----:R-:W-:-:S03]  /*6b500*/  FADD R3, R10, R11 ;  /* 0x0000000b0a037221 */ /* 0x001fc60000000000 */
[----:B------:R-:W5:Y:S04]  /*6b510*/  LDL.LU R8, [R1+0x5f8] ;  /* 0x0005f80001087983 */ /* 0x000f680000300800 */
[----:B------:R-:W3:Y:S01]  /*6b520*/  LDL.LU R9, [R1+0x5fc] ;  /* 0x0005fc0001097983 */ /* 0x000ee20000300800 */
[----:B------:R-:W-:-:S03]  /*6b530*/  @P5 FFMA.FTZ R3, R20, R14, +INF ;  /* 0x7f80000014035423 */ /* 0x000fc6000001000e */
[----:B------:R-:W3:Y:S04]  /*6b540*/  LDL.LU R10, [R1+0x5e0] ;  /* 0x0005e000010a7983 */ /* 0x000ee80000300800 */
[----:B------:R-:W3:Y:S04]  /*6b550*/  LDL.LU R11, [R1+0x5e4] ;  /* 0x0005e400010b7983 */ /* 0x000ee80000300800 */
[----:B------:R-:W3:Y:S04]  /*6b560*/  LDL.LU R12, [R1+0x5e8] ;  /* 0x0005e800010c7983 */ /* 0x000ee80000300800 */
[----:B------:R-:W4:Y:S01]  /*6b570*/  LDL.LU R13, [R1+0x5ec] ;  /* 0x0005ec00010d7983 */ /* 0x000f220000300800 */
[----:B------:R-:W-:-:S03]  /*6b580*/  FSEL R2, R2, -INF , P2 ;  /* 0xff80000002027808 */ /* 0x000fc60001000000 */
[----:B------:R-:W5:Y:S04]  /*6b590*/  LDL.LU R14, [R1+0x5d0] ;  /* 0x0005d000010e7983 */ /* 0x000f680000300800 */
[----:B------:R-:W5:Y:S01]  /*6b5a0*/  LDL.LU R15, [R1+0x5dc] ;  /* 0x0005dc00010f7983 */ /* 0x000f620000300800 */
[----:B--2---:R-:W-:Y:S01]  /*6b5b0*/  MOV R5, R16 ;  /* 0x0000001000057202 */ /* 0x004fe20000000f00 */
[----:B------:R-:W-:Y:S02]  /*6b5c0*/  IMAD.MOV.U32 R4, RZ, RZ, R17 ;  /* 0x000000ffff047224 */ /* 0x000fe400078e0011 */
[----:B------:R-:W2:Y:S04]  /*6b5d0*/  LDL.LU R16, [R1+0x5cc] ;  /* 0x0005cc0001107983 */ /* 0x000ea80000300800 */
[----:B------:R-:W2:Y:S04]  /*6b5e0*/  LDL.LU R17, [R1+0x5c8] ;  /* 0x0005c80001117983 */ /* 0x000ea80000300800 */
[----:B------:R0:W-:Y:S04]  /*6b5f0*/  STL [R1+0x28c], R2 ;  /* 0x00028c0201007387 */ /* 0x0001e80000100800 */
[----:B------:R-:W2:Y:S01]  /*6b600*/  LDL.LU R18, [R1+0x5d8] ;  /* 0x0005d80001127983 */ /* 0x000ea20000300800 */
[----:B------:R-:W-:-:S03]  /*6b610*/  FSETP.NEU.AND P4, PT, R24, RZ, PT ;  /* 0x000000ff1800720b */ /* 0x000fc60003f8d000 */
[----:B------:R-:W2:Y:S04]  /*6b620*/  LDL.LU R21, [R1+0x5d4] ;  /* 0x0005d40001157983 */ /* 0x000ea80000300800 */
[----:B------:R-:W2:Y:S04]  /*6b630*/  LDL.LU R22, [R1+0x5c0] ;  /* 0x0005c00001167983 */ /* 0x000ea80000300800 */
[----:B------:R-:W2:Y:S01]  /*6b640*/  LDL.LU R24, [R1+0x5c4] ;  /* 0x0005c40001187983 */ /* 0x000ea20000300800 */
[C---:B------:R-:W-:Y:S02]  /*6b650*/  FSETP.GT.AND P3, PT, |R4|.reuse, 8.50705917302346158658e+37, PT ;  /* 0x7e8000000400780b */ /* 0x040fe40003f64200 */
[C---:B------:R-:W-:Y:S01]  /*6b660*/  FSETP.GEU.AND P5, PT, |R4|.reuse, 1.175494350822287508e-38, PT ;  /* 0x008000000400780b */ /* 0x040fe20003fae200 */
[C---:B------:R-:W-:Y:S01]  /*6b670*/  FMUL R19, R4.reuse, 8388608 ;  /* 0x4b00000004137820 */ /* 0x040fe20000400000 */
[----:B------:R-:W-:-:S04]  /*6b680*/  FSETP.GEU.AND P2, PT, R4, 1.175494350822287508e-38, PT ;  /* 0x008000000400780b */ /* 0x000fc80003f4e000 */
[----:B------:R-:W-:-:S05]  /*6b690*/  FSEL R19, R19, R4, !P2 ;  /* 0x0000000413137208 */ /* 0x000fca0005000000 */
[----:B------:R-:W-:-:S04]  /*6b6a0*/  @P3 FMUL R4, R4, 0.25 ;  /* 0x3e80000004043820 */ /* 0x000fc80000400000 */
[----:B------:R-:W-:-:S06]  /*6b6b0*/  @!P5 FMUL R4, R4, 16777216 ;  /* 0x4b8000000404d820 */ /* 0x000fcc0000400000 */
[----:B------:R-:W1:Y:S01]  /*6b6c0*/  MUFU.RCP R4, R4 ;  /* 0x0000000400047308 */ /* 0x000e620000001000 */
[----:B---3--:R-:W-:Y:S01]  /*6b6d0*/  @P3 FMUL R12, R12, 0.25 ;  /* 0x3e8000000c0c3820 */ /* 0x008fe20000400000 */
[----:B----4-:R-:W-:-:S03]  /*6b6e0*/  @P3 FMUL R13, R13, 0.25 ;  /* 0x3e8000000d0d3820 */ /* 0x010fc60000400000 */
[----:B------:R-:W-:Y:S01]  /*6b6f0*/  @!P5 FMUL R12, R12, 16777216 ;  /* 0x4b8000000c0cd820 */ /* 0x000fe20000400000 */
[----:B-----5:R-:W-:Y:S01]  /*6b700*/  @P3 FMUL R15, R15, 0.25 ;  /* 0x3e8000000f0f3820 */ /* 0x020fe20000400000 */
[----:B------:R-:W-:-:S03]  /*6b710*/  @!P5 FMUL R13, R13, 16777216 ;  /* 0x4b8000000d0dd820 */ /* 0x000fc60000400000 */
[----:B------:R-:W-:Y:S01]  /*6b720*/  @!P5 FMUL R15, R15, 16777216 ;  /* 0x4b8000000f0fd820 */ /* 0x000fe20000400000 */
[----:B-1----:R-:W-:Y:S01]  /*6b730*/  FMUL R12, R4, R12 ;  /* 0x0000000c040c7220 */ /* 0x002fe20000400000 */
[----:B--2---:R-:W-:Y:S01]  /*6b740*/  @P3 FMUL R16, R16, 0.25 ;  /* 0x3e80000010103820 */ /* 0x004fe20000400000 */
[----:B------:R-:W-:-:S03]  /*6b750*/  @P3 FMUL R17, R17, 0.25 ;  /* 0x3e80000011113820 */ /* 0x000fc60000400000 */
[----:B------:R-:W-:Y:S01]  /*6b760*/  @!P5 FMUL R16, R16, 16777216 ;  /* 0x4b8000001010d820 */ /* 0x000fe20000400000 */
[----:B------:R-:W-:-:S03]  /*6b770*/  @!P5 FMUL R17, R17, 16777216 ;  /* 0x4b8000001111d820 */ /* 0x000fc60000400000 */
[----:B------:R-:W-:Y:S01]  /*6b780*/  FMUL R16, R4, R16 ;  /* 0x0000001004107220 */ /* 0x000fe20000400000 */
[----:B------:R-:W-:Y:S01]  /*6b790*/  @P3 FMUL R18, R18, 0.25 ;  /* 0x3e80000012123820 */ /* 0x000fe20000400000 */
[----:B0-----:R-:W-:-:S03]  /*6b7a0*/  FMUL R2, R4, R17 ;  /* 0x0000001104027220 */ /* 0x001fc60000400000 */
[----:B------:R0:W-:Y:S01]  /*6b7b0*/  STL [R1+0x1c0], R16 ;  /* 0x0001c01001007387 */ /* 0x0001e20000100800 */
[----:B------:R-:W-:-:S03]  /*6b7c0*/  @!P5 FMUL R18, R18, 16777216 ;  /* 0x4b8000001212d820 */ /* 0x000fc60000400000 */
[----:B------:R1:W-:Y:S01]  /*6b7d0*/  STL [R1+0x1bc], R2 ;  /* 0x0001bc0201007387 */ /* 0x0003e20000100800 */
[C---:B0-----:R-:W-:Y:S01]  /*6b7e0*/  FMUL R16, R4.reuse, R15 ;  /* 0x0000000f04107220 */ /* 0x041fe20000400000 */
[C---:B------:R-:W-:Y:S01]  /*6b7f0*/  FMUL R15, R4.reuse, R18 ;  /* 0x00000012040f7220 */ /* 0x040fe20000400000 */
[----:B-1----:R-:W-:-:S03]  /*6b800*/  FMUL R2, R4, R13 ;  /* 0x0000000d04027220 */ /* 0x002fc60000400000 */
[----:B------:R0:W-:Y:S04]  /*6b810*/  STL [R1+0x1b8], R16 ;  /* 0x0001b81001007387 */ /* 0x0001e80000100800 */
[----:B------:R-:W-:Y:S04]  /*6b820*/  STL [R1+0x1b4], R15 ;  /* 0x0001b40f01007387 */ /* 0x000fe80000100800 */
[----:B------:R1:W-:Y:S04]  /*6b830*/  STL [R1+0xc8], R2 ;  /* 0x0000c80201007387 */ /* 0x0003e80000100800 */
[----:B------:R-:W-:Y:S04]  /*6b840*/  STL [R1+0xc4], R12 ;  /* 0x0000c40c01007387 */ /* 0x000fe80000100800 */
[----:B0-----:R-:W2:Y:S01]  /*6b850*/  LDL.LU.64 R16, [R1+0x6d8] ;  /* 0x0006d80001107983 */ /* 0x001ea20000300a00 */
[----:B------:R-:W-:Y:S01]  /*6b860*/  @P3 FMUL R9, R9, 0.25 ;  /* 0x3e80000009093820 */ /* 0x000fe20000400000 */
[----:B------:R-:W-:Y:S01]  /*6b870*/  @P3 FMUL R8, R8, 0.25 ;  /* 0x3e80000008083820 */ /* 0x000fe20000400000 */
[C---:B------:R-:W-:Y:S01]  /*6b880*/  FSETP.GT.AND P3, PT, |R5|.reuse, 8.50705917302346158658e+37, PT ;  /* 0x7e8000000500780b */ /* 0x040fe20003f64200 */
[----:B------:R-:W-:Y:S01]  /*6b890*/  FMUL R23, R5, 8388608 ;  /* 0x4b00000005177820 */ /* 0x000fe20000400000 */
        /* <DEDUP_REMOVED lines=15> */
[----:B------:R-:W-:-:S02]  /*6b990*/  FSETP.NEU.AND P3, PT, R20, RZ, PT ;  /* 0x000000ff1400720b */ /* 0x000fc40003f6d000 */
[----:B------:R-:W-:-:S04]  /*6b9a0*/  IADD3 R20, PT, PT, R23, -0x3f3504f3, RZ ;  /* 0xc0cafb0d17147810 */ /* 0x000fc80007ffe0ff */
[----:B------:R-:W-:Y:S01]  /*6b9b0*/  LOP3.LUT R20, R20, 0xff800000, RZ, 0xc0, !PT ;  /* 0xff80000014147812 */ /* 0x000fe200078ec0ff */
[C---:B------:R-:W-:Y:S01]  /*6b9c0*/  FMUL R9, R4.reuse, R9 ;  /* 0x0000000904097220 */ /* 0x040fe20000400000 */
[----:B-1----:R-:W-:-:S03]  /*6b9d0*/  FMUL R2, R4, R8 ;  /* 0x0000000804027220 */ /* 0x002fc60000400000 */
        /* <DEDUP_REMOVED lines=21> */
[----:B------:R-:W-:Y:S01]  /*6bb30*/  I2FP.F32.S32 R20, R20 ;  /* 0x0000001400147245 */ /* 0x000fe20000201400 */
[----:B------:R-:W-:Y:S01]  /*6bb40*/  FMUL R8, R4, R8 ;  /* 0x0000000804087220 */ /* 0x000fe20000400000 */
[----:B------:R-:W-:Y:S01]  /*6bb50*/  ISETP.GE.U32.AND P5, PT, R23, 0x7f800000, PT ;  /* 0x7f8000001700780c */ /* 0x000fe20003fa6070 */
[----:B------:R-:W-:Y:S02]  /*6bb60*/  STL [R1+0xc0], R9 ;  /* 0x0000c00901007387 */ /* 0x000fe40000100800 */
[----:B------:R-:W-:Y:S01]  /*6bb70*/  FFMA.FTZ R20, R20, 1.1920928955078125e-07, R25 ;  /* 0x3400000014147823 */ /* 0x000fe20000010019 */
[----:B------:R-:W-:Y:S01]  /*6bb80*/  FFMA.FTZ R4, R4, 1.4426950216293334961, R8 ;  /* 0x3fb8aa3b04047823 */ /* 0x000fe20000010008 */
[----:B------:R0:W-:Y:S03]  /*6bb90*/  STL [R1+0xbc], R2 ;  /* 0x0000bc0201007387 */ /* 0x0001e60000100800 */
[----:B0-----:R-:W-:Y:S01]  /*6bba0*/  FADD R2, R20, R4 ;  /* 0x0000000414027221 */ /* 0x001fe20000000000 */
[----:B------:R-:W-:-:S04]  /*6bbb0*/  IADD3 R4, PT, PT, R19, -0x3f3504f3, RZ ;  /* 0xc0cafb0d13047810 */ /* 0x000fc80007ffe0ff */
        /* <DEDUP_REMOVED lines=9> */
[----:B------:R-:W-:Y:S01]  /*6bc50*/  FFMA.FTZ R9, R8, R9, 0.20512372255325317383 ;  /* 0x3e520bf408097423 */ /* 0x000fe20000010009 */
[----:B------:R-:W-:-:S03]  /*6bc60*/  FSEL R12, R29, -INF , P1 ;  /* 0xff8000001d0c7808 */ /* 0x000fc60000800000 */
[C---:B------:R-:W-:Y:S02]  /*6bc70*/  FFMA.FTZ R9, R8.reuse, R9, -0.24046532809734344482 ;  /* 0xbe763c8b08097423 */ /* 0x040fe40000010009 */
[----:B------:R1:W-:Y:S02]  /*6bc80*/  STL [R1+0x288], R12 ;  /* 0x0002880c01007387 */ /* 0x0003e40000100800 */
[----:B------:R-:W-:Y:S01]  /*6bc90*/  FFMA.FTZ R9, R8, R9, 0.28857114911079406738 ;  /* 0x3e93bf9908097423 */ /* 0x000fe20000010009 */
[----:B0-----:R-:W-:-:S03]  /*6bca0*/  FMUL R13, R5, R24 ;  /* 0x00000018050d7220 */ /* 0x001fc60000400000 */
[C---:B------:R-:W-:Y:S01]  /*6bcb0*/  FFMA.FTZ R9, R8.reuse, R9, -0.36067417263984680176 ;  /* 0xbeb8aa4908097423 */ /* 0x040fe20000010009 */
[C---:B-1----:R-:W-:Y:S01]  /*6bcc0*/  FMUL R12, R5.reuse, R22 ;  /* 0x00000016050c7220 */ /* 0x042fe20000400000 */
[----:B------:R0:W-:Y:S02]  /*6bcd0*/  STL [R1+0x1b0], R13 ;  /* 0x0001b00d01007387 */ /* 0x0001e40000100800 */
[C---:B------:R-:W-:Y:S01]  /*6bce0*/  FFMA.FTZ R9, R8.reuse, R9, 0.48089820146560668945 ;  /* 0x3ef6384a08097423 */ /* 0x040fe20000010009 */
[C---:B------:R-:W-:Y:S01]  /*6bcf0*/  FMUL R11, R5.reuse, R11 ;  /* 0x0000000b050b7220 */ /* 0x040fe20000400000 */
[----:B------:R1:W-:Y:S01]  /*6bd00*/  STL [R1+0x1ac], R12 ;  /* 0x0001ac0c01007387 */ /* 0x0003e20000100800 */
[C---:B------:R-:W-:Y:S01]  /*6bd10*/  FMUL R10, R5.reuse, R10 ;  /* 0x0000000a050a7220 */ /* 0x040fe20000400000 */
[----:B------:R-:W-:Y:S01]  /*6bd20*/  FFMA.FTZ R9, R8, R9, -0.72134751081466674805 ;  /* 0xbf38aa3b08097423 */ /* 0x000fe20000010009 */
[C---:B0-----:R-:W-:Y:S01]  /*6bd30*/  FMUL R13, R5.reuse, R21 ;  /* 0x00000015050d7220 */ /* 0x041fe20000400000 */
[C---:B------:R-:W-:Y:S01]  /*6bd40*/  FMUL R7, R5.reuse, R7 ;  /* 0x0000000705077220 */ /* 0x040fe20000400000 */
[----:B-1----:R-:W-:-:S03]  /*6bd50*/  FMUL R12, R5, R14 ;  /* 0x0000000e050c7220 */ /* 0x002fc60000400000 */
[----:B------:R-:W-:Y:S01]  /*6bd60*/  STL [R1+0x1a8], R13 ;  /* 0x0001a80d01007387 */ /* 0x000fe20000100800 */
[----:B------:R-:W-:Y:S01]  /*6bd70*/  ISETP.GE.U32.AND P5, PT, R19, 0x7f800000, PT ;  /* 0x7f8000001300780c */ /* 0x000fe20003fa6070 */
[----:B------:R-:W-:Y:S02]  /*6bd80*/  FMUL R9, R8, R9 ;  /* 0x0000000908097220 */ /* 0x000fe40000400000 */
[----:B------:R-:W-:Y:S01]  /*6bd90*/  STL [R1+0x1a4], R12 ;  /* 0x0001a40c01007387 */ /* 0x000fe20000100800 */
[----:B------:R-:W-:-:S03]  /*6bda0*/  FMUL R5, R5, R6 ;  /* 0x0000000605057220 */ /* 0x000fc60000400000 */
[----:B------:R0:W-:Y:S01]  /*6bdb0*/  STL [R1+0xb8], R11 ;  /* 0x0000b80b01007387 */ /* 0x0001e20000100800 */
[----:B------:R-:W-:-:S03]  /*6bdc0*/  I2FP.F32.S32 R6, R4 ;  /* 0x0000000400067245 */ /* 0x000fc60000201400 */
[----:B------:R-:W-:Y:S01]  /*6bdd0*/  STL [R1+0xb4], R10 ;  /* 0x0000b40a01007387 */ /* 0x000fe20000100800 */
[----:B------:R-:W-:-:S03]  /*6bde0*/  FMUL R9, R8, R9 ;  /* 0x0000000908097220 */ /* 0x000fc60000400000 */
[----:B------:R1:W-:Y:S01]  /*6bdf0*/  STL [R1+0xb0], R7 ;  /* 0x0000b00701007387 */ /* 0x0003e20000100800 */
[----:B0-----:R-:W-:-:S03]  /*6be00*/  FFMA.FTZ R11, R8, 1.4426950216293334961, R9 ;  /* 0x3fb8aa3b080b7823 */ /* 0x001fc60000010009 */
[----:B------:R2:W-:Y:S01]  /*6be10*/  STL [R1+0xac], R5 ;  /* 0x0000ac0501007387 */ /* 0x0005e20000100800 */
[----:B-1----:R-:W-:Y:S01]  /*6be20*/  FSEL R7, RZ, -23, P2 ;  /* 0xc1b80000ff077808 */ /* 0x002fe20001000000 */
[----:B------:R-:W-:-:S04]  /*6be30*/  @P5 IMAD.MOV.U32 R14, RZ, RZ, 0x7f800000 ;  /* 0x7f800000ff0e5424 */ /* 0x000fc800078e00ff */
[----:B------:R-:W-:Y:S02]  /*6be40*/  FFMA.FTZ R10, R6, 1.1920928955078125e-07, R7 ;  /* 0x34000000060a7823 */ /* 0x000fe40000010007 */
[----:B------:R-:W3:Y:S02]  /*6be50*/  LDL.LU R6, [R1+0x630] ;  /* 0x0006300001067983 */ /* 0x000ee40000300800 */
[----:B------:R-:W-:Y:S02]  /*6be60*/  FADD R29, R10, R11 ;  /* 0x0000000b0a1d7221 */ /* 0x000fe40000000000 */
[----:B------:R-:W4:Y:S04]  /*6be70*/  LDL.LU R7, [R1+0x634] ;  /* 0x0006340001077983 */ /* 0x000f280000300800 */
[----:B------:R-:W5:Y:S04]  /*6be80*/  LDL.LU R8, [R1+0x638] ;  /* 0x0006380001087983 */ /* 0x000f680000300800 */
[----:B------:R-:W3:Y:S01]  /*6be90*/  LDL.LU R9, [R1+0x63c] ;  /* 0x00063c0001097983 */ /* 0x000ee20000300800 */
[----:B------:R-:W-:-:S03]  /*6bea0*/  @P5 FFMA.FTZ R29, R19, R14, +INF ;  /* 0x7f800000131d5423 */ /* 0x000fc6000001000e */
[----:B------:R-:W3:Y:S01]  /*6beb0*/  LDL.LU R10, [R1+0x620] ;  /* 0x00062000010a7983 */ /* 0x000ee20000300800 */
[----:B------:R-:W-:-:S03]  /*6bec0*/  FSEL R18, R28, -INF , P0 ;  /* 0xff8000001c127808 */ /* 0x000fc60000000000 */
[----:B------:R-:W3:Y:S04]  /*6bed0*/  LDL.LU R11, [R1+0x624] ;  /* 0x00062400010b7983 */ /* 0x000ee80000300800 */
[----:B------:R-:W3:Y:S04]  /*6bee0*/  LDL.LU R12, [R1+0x628] ;  /* 0x00062800010c7983 */ /* 0x000ee80000300800 */
[----:B------:R-:W4:Y:S04]  /*6bef0*/  LDL.LU R13, [R1+0x62c] ;  /* 0x00062c00010d7983 */ /* 0x000f280000300800 */
[----:B------:R-:W5:Y:S04]  /*6bf00*/  LDL.LU R14, [R1+0x610] ;  /* 0x00061000010e7983 */ /* 0x000f680000300800 */
[----:B------:R-:W5:Y:S01]  /*6bf10*/  LDL.LU R15, [R1+0x61c] ;  /* 0x00061c00010f7983 */ /* 0x000f620000300800 */
        /* <DEDUP_REMOVED lines=15> */
[----:B------:R-:W-:-:S06]  /*6c010*/  @!P5 FMUL R4, R4, 16777216 ;  /* 0x4b8000000404d820 */ /* 0x000fcc0000400000 */
[----:B------:R-:W0:Y:S01]  /*6c020*/  MUFU.RCP R4, R4 ;  /* 0x0000000400047308 */ /* 0x000e220000001000 */
[----:B------:R-:W-:Y:S01]  /*6c030*/  FSETP.NEU.AND P1, PT, R23, RZ, PT ;  /* 0x000000ff1700720b */ /* 0x000fe20003f2d000 */
[----:B------:R-:W-:Y:S01]  /*6c040*/  FMUL R23, R5, 8388608 ;  /* 0x4b00000005177820 */ /* 0x000fe20000400000 */
[----:B---3--:R-:W-:Y:S01]  /*6c050*/  @P2 FMUL R12, R12, 0.25 ;  /* 0x3e8000000c0c2820 */ /* 0x008fe20000400000 */
[----:B----4-:R-:W-:-:S03]  /*6c060*/  @P2 FMUL R13, R13, 0.25 ;  /* 0x3e8000000d0d2820 */ /* 0x010fc60000400000 */
[----:B------:R-:W-:Y:S01]  /*6c070*/  @!P5 FMUL R12, R12, 16777216 ;  /* 0x4b8000000c0cd820 */ /* 0x000fe20000400000 */
[----:B-----5:R-:W-:Y:S01]  /*6c080*/  @P2 FMUL R15, R15, 0.25 ;  /* 0x3e8000000f0f2820 */ /* 0x020fe20000400000 */
[----:B------:R-:W-:-:S03]  /*6c090*/  @!P5 FMUL R13, R13, 16777216 ;  /* 0x4b8000000d0dd820 */ /* 0x000fc60000400000 */
[----:B------:R-:W-:Y:S01]  /*6c0a0*/  @!P5 FMUL R15, R15, 16777216 ;  /* 0x4b8000000f0fd820 */ /* 0x000fe20000400000 */
[C---:B0-----:R-:W-:Y:S01]  /*6c0b0*/  FMUL R13, R4.reuse, R13 ;  /* 0x0000000d040d7220 */ /* 0x041fe20000400000 */
[----:B------:R-:W-:Y:S01]  /*6c0c0*/  FMUL R12, R4, R12 ;  /* 0x0000000c040c7220 */ /* 0x000fe20000400000 */
[----:B--2---:R-:W-:Y:S01]  /*6c0d0*/  @P2 FMUL R16, R16, 0.25 ;  /* 0x3e80000010102820 */ /* 0x004fe20000400000 */
[----:B------:R-:W-:-:S03]  /*6c0e0*/  @P2 FMUL R17, R17, 0.25 ;  /* 0x3e80000011112820 */ /* 0x000fc60000400000 */
[----:B------:R-:W-:Y:S01]  /*6c0f0*/  @!P5 FMUL R16, R16, 16777216 ;  /* 0x4b8000001010d820 */ /* 0x000fe20000400000 */
[----:B------:R-:W-:-:S03]  /*6c100*/  @!P5 FMUL R17, R17, 16777216 ;  /* 0x4b8000001111d820 */ /* 0x000fc60000400000 */
[C---:B------:R-:W-:Y:S01]  /*6c110*/  FMUL R28, R4.reuse, R16 ;  /* 0x00000010041c7220 */ /* 0x040fe20000400000 */
[C---:B------:R-:W-:Y:S01]  /*6c120*/  FMUL R16, R4.reuse, R15 ;  /* 0x0000000f04107220 */ /* 0x040fe20000400000 */
[----:B------:R-:W-:Y:S01]  /*6c130*/  FMUL R17, R4, R17 ;  /* 0x0000001104117220 */ /* 0x000fe20000400000 */
[----:B------:R-:W-:-:S04]  /*6c140*/  @P2 FMUL R18, R18, 0.25 ;  /* 0x3e80000012122820 */ /* 0x000fc80000400000 */
[----:B------:R-:W-:Y:S01]  /*6c150*/  @!P5 FMUL R18, R18, 16777216 ;  /* 0x4b8000001212d820 */ /* 0x000fe20000400000 */
[----:B------:R-:W-:Y:S03]  /*6c160*/  STL [R1+0x1a0], R28 ;  /* 0x0001a01c01007387 */ /* 0x000fe60000100800 */
[----:B------:R-:W-:Y:S01]  /*6c170*/  FMUL R15, R4, R18 ;  /* 0x00000012040f7220 */ /* 0x000fe20000400000 */
[----:B------:R-:W-:Y:S04]  /*6c180*/  STL [R1+0x19c], R17 ;  /* 0x00019c1101007387 */ /* 0x000fe80000100800 */
[----:B------:R0:W-:Y:S04]  /*6c190*/  STL [R1+0x198], R16 ;  /* 0x0001981001007387 */ /* 0x0001e80000100800 */
[----:B------:R-:W-:Y:S04]  /*6c1a0*/  STL [R1+0x194], R15 ;  /* 0x0001940f01007387 */ /* 0x000fe80000100800 */
[----:B------:R-:W-:Y:S04]  /*6c1b0*/  STL [R1+0xa8], R13 ;  /* 0x0000a80d01007387 */ /* 0x000fe80000100800 */
[----:B------:R-:W-:Y:S04]  /*6c1c0*/  STL [R1+0xa4], R12 ;  /* 0x0000a40c01007387 */ /* 0x000fe80000100800 */
[----:B0-----:R-:W2:Y:S01]  /*6c1d0*/  LDL.LU.64 R16, [R1+0x6d0] ;  /* 0x0006d00001107983 */ /* 0x001ea20000300a00 */
[----:B------:R-:W-:Y:S01]  /*6c1e0*/  @P2 FMUL R9, R9, 0.25 ;  /* 0x3e80000009092820 */ /* 0x000fe20000400000 */
[----:B------:R-:W-:Y:S01]  /*6c1f0*/  @P2 FMUL R8, R8, 0.25 ;  /* 0x3e80000008082820 */ /* 0x000fe20000400000 */
[----:B------:R-:W-:-:S02]  /*6c200*/  FSETP.GT.AND P2, PT, |R5|, 8.50705917302346158658e+37, PT ;  /* 0x7e8000000500780b */ /* 0x000fc40003f44200 */
        /* <DEDUP_REMOVED lines=16> */
[----:B------:R-:W-:Y:S01]  /*6c310*/  IADD3 R19, PT, PT, R23, -0x3f3504f3, RZ ;  /* 0xc0cafb0d17137810 */ /* 0x000fe20007ffe0ff */
[C---:B------:R-:W-:Y:S01]  /*6c320*/  FMUL R9, R4.reuse, R9 ;  /* 0x0000000904097220 */ /* 0x040fe20000400000 */
[----:B------:R-:W-:Y:S02]  /*6c330*/  FMUL R8, R4, R8 ;  /* 0x0000000804087220 */ /* 0x000fe40000400000 */
[----:B------:R-:W-:Y:S02]  /*6c340*/  LOP3.LUT R19, R19, 0xff800000, RZ, 0xc0, !PT ;  /* 0xff80000013137812 */ /* 0x000fe400078ec0ff */
[----:B------:R-:W-:Y:S02]  /*6c350*/  STL [R1+0xa0], R9 ;  /* 0x0000a00901007387 */ /* 0x000fe40000100800 */
[-C--:B------:R-:W-:Y:S02]  /*6c360*/  IADD3 R4, PT, PT, R23, -R19.reuse, RZ ;  /* 0x8000001317047210 */ /* 0x080fe40007ffe0ff */
[----:B------:R0:W-:Y:S03]  /*6c370*/  STL [R1+0x9c], R8 ;  /* 0x00009c0801007387 */ /* 0x0001e60000100800 */
[----:B------:R-:W-:Y:S01]  /*6c380*/  FADD R4, R4, -1 ;  /* 0xbf80000004047421 */ /* 0x000fe20000000000 */
[----:B0-----:R-:W-:-:S05]  /*6c390*/  I2FP.F32.S32 R8, R19 ;  /* 0x0000001300087245 */ /* 0x001fca0000201400 */
        /* <DEDUP_REMOVED lines=28> */
[----:B------:R-:W-:-:S05]  /*6c560*/  IADD3 R8, PT, PT, R20, -R4, RZ ;  /* 0x8000000414087210 */ /* 0x000fca0007ffe0ff */
[----:B------:R-:W-:-:S04]  /*6c570*/  FADD R8, R8, -1 ;  /* 0xbf80000008087421 */ /* 0x000fc80000000000 */
[----:B------:R-:W-:-:S04]  /*6c580*/  FFMA.FTZ R9, R8, R0, -0.16845393180847167969 ;  /* 0xbe2c7f3008097423 */ /* 0x000fc80000010000 */
[----:B------:R-:W-:-:S04]  /*6c590*/  FFMA.FTZ R9, R8, R9, 0.1716887056827545166 ;  /* 0x3e2fcf2a08097423 */ /* 0x000fc80000010009 */
[----:B------:R-:W-:-:S04]  /*6c5a0*/  FFMA.FTZ R9, R8, R9, -0.17900948226451873779 ;  /* 0xbe374e4308097423 */ /* 0x000fc80000010009 */
[C---:B------:R-:W-:Y:S01]  /*6c5b0*/  FFMA.FTZ R9, R8.reuse, R9, 0.20512372255325317383 ;  /* 0x3e520bf408097423 */ /* 0x040fe20000010009 */
[----:B------:R-:W0:Y:S03]  /*6c5c0*/  MUFU.RCP R5, R5 ;  /* 0x0000000500057308 */ /* 0x000e260000001000 */
[----:B------:R-:W-:-:S04]  /*6c5d0*/  FFMA.FTZ R9, R8, R9, -0.24046532809734344482 ;  /* 0xbe763c8b08097423 */ /* 0x000fc80000010009 */
[----:B------:R-:W-:-:S04]  /*6c5e0*/  FFMA.FTZ R9, R8, R9, 0.28857114911079406738 ;  /* 0x3e93bf9908097423 */ /* 0x000fc80000010009 */
[----:B------:R-:W-:Y:S01]  /*6c5f0*/  FFMA.FTZ R9, R8, R9, -0.36067417263984680176 ;  /* 0xbeb8aa4908097423 */ /* 0x000fe20000010009 */
[----:B------:R-:W-:-:S03]  /*6c600*/  FSEL R12, R27, -INF , P6 ;  /* 0xff8000001b0c7808 */ /* 0x000fc60003000000 */
[C---:B------:R-:W-:Y:S02]  /*6c610*/  FFMA.FTZ R9, R8.reuse, R9, 0.48089820146560668945 ;  /* 0x3ef6384a08097423 */ /* 0x040fe40000010009 */
[----:B------:R1:W-:Y:S01]  /*6c620*/  STL [R1+0x280], R12 ;  /* 0x0002800c01007387 */ /* 0x0003e20000100800 */
[----:B0-----:R-:W-:Y:S01]  /*6c630*/  FMUL R13, R5, R24 ;  /* 0x00000018050d7220 */ /* 0x001fe20000400000 */
[----:B------:R-:W-:-:S04]  /*6c640*/  FFMA.FTZ R9, R8, R9, -0.72134751081466674805 ;  /* 0xbf38aa3b08097423 */ /* 0x000fc80000010009 */
[C---:B------:R-:W-:Y:S01]  /*6c650*/  FMUL R9, R8.reuse, R9 ;  /* 0x0000000908097220 */ /* 0x040fe20000400000 */
[C---:B-1----:R-:W-:Y:S01]  /*6c660*/  FMUL R12, R5.reuse, R22 ;  /* 0x00000016050c7220 */ /* 0x042fe20000400000 */
[----:B------:R0:W-:Y:S02]  /*6c670*/  STL [R1+0x190], R13 ;  /* 0x0001900d01007387 */ /* 0x0001e40000100800 */
[----:B------:R-:W-:Y:S02]  /*6c680*/  FMUL R9, R8, R9 ;  /* 0x0000000908097220 */ /* 0x000fe40000400000 */
[----:B------:R1:W-:Y:S01]  /*6c690*/  STL [R1+0x18c], R12 ;  /* 0x00018c0c01007387 */ /* 0x0003e20000100800 */
[C---:B------:R-:W-:Y:S01]  /*6c6a0*/  FMUL R15, R5.reuse, R21 ;  /* 0x00000015050f7220 */ /* 0x040fe20000400000 */
[----:B------:R-:W-:Y:S01]  /*6c6b0*/  ISETP.GE.U32.AND P6, PT, R20, 0x7f800000, PT ;  /* 0x7f8000001400780c */ /* 0x000fe20003fc6070 */
[C---:B0-----:R-:W-:Y:S01]  /*6c6c0*/  FMUL R13, R5.reuse, R14 ;  /* 0x0000000e050d7220 */ /* 0x041fe20000400000 */
[C---:B-1----:R-:W-:Y:S01]  /*6c6d0*/  FMUL R12, R5.reuse, R11 ;  /* 0x0000000b050c7220 */ /* 0x042fe20000400000 */
[C---:B------:R-:W-:Y:S01]  /*6c6e0*/  FMUL R11, R5.reuse, R10 ;  /* 0x0000000a050b7220 */ /* 0x040fe20000400000 */
[C---:B------:R-:W-:Y:S01]  /*6c6f0*/  FMUL R10, R5.reuse, R7 ;  /* 0x00000007050a7220 */ /* 0x040fe20000400000 */
[----:B------:R-:W-:Y:S01]  /*6c700*/  FMUL R7, R5, R6 ;  /* 0x0000000605077220 */ /* 0x000fe20000400000 */
[----:B------:R-:W-:Y:S01]  /*6c710*/  FFMA.FTZ R5, R8, 1.4426950216293334961, R9 ;  /* 0x3fb8aa3b08057823 */ /* 0x000fe20000010009 */
[----:B------:R-:W-:-:S02]  /*6c720*/  FSEL R6, RZ, -23, P0 ;  /* 0xc1b80000ff067808 */ /* 0x000fc40000000000 */
[----:B------:R-:W-:Y:S01]  /*6c730*/  I2FP.F32.S32 R8, R4 ;  /* 0x0000000400087245 */ /* 0x000fe20000201400 */
[----:B------:R-:W-:Y:S04]  /*6c740*/  STL [R1+0x188], R15 ;  /* 0x0001880f01007387 */ /* 0x000fe80000100800 */
[----:B------:R-:W-:Y:S01]  /*6c750*/  STL [R1+0x184], R13 ;  /* 0x0001840d01007387 */ /* 0x000fe20000100800 */
[----:B------:R-:W-:-:S03]  /*6c760*/  FFMA.FTZ R6, R8, 1.1920928955078125e-07, R6 ;  /* 0x3400000008067823 */ /* 0x000fc60000010006 */
[----:B------:R-:W-:Y:S04]  /*6c770*/  STL [R1+0x98], R12 ;  /* 0x0000980c01007387 */ /* 0x000fe80000100800 */
[----:B------:R-:W-:Y:S01]  /*6c780*/  STL [R1+0x94], R11 ;  /* 0x0000940b01007387 */ /* 0x000fe20000100800 */
[----:B------:R-:W-:-:S03]  /*6c790*/  FADD R27, R6, R5 ;  /* 0x00000005061b7221 */ /* 0x000fc60000000000 */
[----:B------:R0:W-:Y:S01]  /*6c7a0*/  STL [R1+0x90], R10 ;  /* 0x0000900a01007387 */ /* 0x0001e20000100800 */
[----:B------:R-:W-:-:S03]  /*6c7b0*/  @P6 MOV R6, 0x7f800000 ;  /* 0x7f80000000066802 */ /* 0x000fc60000000f00 */
[----:B------:R2:W-:Y:S04]  /*6c7c0*/  STL [R1+0x8c], R7 ;  /* 0x00008c0701007387 */ /* 0x0005e80000100800 */
[----:B------:R-:W3:Y:S04]  /*6c7d0*/  LDL.LU R8, [R1+0x670] ;  /* 0x0006700001087983 */ /* 0x000ee80000300800 */
[----:B------:R-:W4:Y:S04]  /*6c7e0*/  LDL.LU R9, [R1+0x674] ;  /* 0x0006740001097983 */ /* 0x000f280000300800 */
[----:B0-----:R-:W5:Y:S04]  /*6c7f0*/  LDL.LU R10, [R1+0x678] ;  /* 0x00067800010a7983 */ /* 0x001f680000300800 */
[----:B------:R-:W3:Y:S01]  /*6c800*/  LDL.LU R11, [R1+0x67c] ;  /* 0x00067c00010b7983 */ /* 0x000ee20000300800 */
[----:B------:R-:W-:-:S03]  /*6c810*/  @P6 FFMA.FTZ R27, R20, R6, +INF ;  /* 0x7f800000141b6423 */ /* 0x000fc60000010006 */
[----:B------:R-:W3:Y:S04]  /*6c820*/  LDL.LU R5, [R1+0x660] ;  /* 0x0006600001057983 */ /* 0x000ee80000300800 */
[----:B------:R-:W3:Y:S04]  /*6c830*/  LDL.LU R12, [R1+0x664] ;  /* 0x00066400010c7983 */ /* 0x000ee80000300800 */
[----:B------:R-:W3:Y:S01]  /*6c840*/  LDL.LU R13, [R1+0x668] ;  /* 0x00066800010d7983 */ /* 0x000ee20000300800 */
[----:B------:R-:W-:-:S03]  /*6c850*/  FSEL R18, R26, -INF , P4 ;  /* 0xff8000001a127808 */ /* 0x000fc60002000000 */
[----:B------:R-:W4:Y:S04]  /*6c860*/  LDL.LU R14, [R1+0x66c] ;  /* 0x00066c00010e7983 */ /* 0x000f280000300800 */
[----:B------:R-:W5:Y:S04]  /*6c870*/  LDL.LU R6, [R1+0x650] ;  /* 0x0006500001067983 */ /* 0x000f680000300800 */
[----:B------:R-:W5:Y:S01]  /*6c880*/  LDL.LU R15, [R1+0x65c] ;  /* 0x00065c00010f7983 */ /* 0x000f620000300800 */
[----:B--2---:R-:W-:-:S03]  /*6c890*/  IMAD.MOV.U32 R7, RZ, RZ, R16 ;  /* 0x000000ffff077224 */ /* 0x004fc600078e0010 */
[----:B------:R-:W2:Y:S01]  /*6c8a0*/  LDL.LU R16, [R1+0x64c] ;  /* 0x00064c0001107983 */ /* 0x000ea20000300800 */
[----:B------:R-:W-:-:S03]  /*6c8b0*/  MOV R4, R17 ;  /* 0x0000001100047202 */ /* 0x000fc60000000f00 */
[----:B------:R-:W2:Y:S04]  /*6c8c0*/  LDL.LU R17, [R1+0x648] ;  /* 0x0006480001117983 */ /* 0x000ea80000300800 */
[----:B------:R0:W-:Y:S04]  /*6c8d0*/  STL [R1+0x27c], R18 ;  /* 0x00027c1201007387 */ /* 0x0001e80000100800 */
[----:B0-----:R-:W2:Y:S01]  /*6c8e0*/  LDL.LU R18, [R1+0x658] ;  /* 0x0006580001127983 */ /* 0x001ea20000300800 */
        /* <DEDUP_REMOVED lines=10> */
[----:B------:R-:W-:-:S04]  /*6c990*/  @!P6 FMUL R4, R4, 16777216 ;  /* 0x4b8000000404e820 */ /* 0x000fc80000400000 */
[----:B------:R-:W0:Y:S01]  /*6c9a0*/  MUFU.RCP R25, R4 ;  /* 0x0000000400197308 */ /* 0x000e220000001000 */
[----:B------:R-:W-:Y:S01]  /*6c9b0*/  FMUL R21, R7, 8388608 ;  /* 0x4b00000007157820 */ /* 0x000fe20000400000 */
[----:B---3--:R-:W-:Y:S01]  /*6c9c0*/  @P0 FMUL R13, R13, 0.25 ;  /* 0x3e8000000d0d0820 */ /* 0x008fe20000400000 */
[----:B----4-:R-:W-:-:S03]  /*6c9d0*/  @P0 FMUL R14, R14, 0.25 ;  /* 0x3e8000000e0e0820 */ /* 0x010fc60000400000 */
[----:B------:R-:W-:Y:S01]  /*6c9e0*/  @!P6 FMUL R13, R13, 16777216 ;  /* 0x4b8000000d0de820 */ /* 0x000fe20000400000 */
[----:B-----5:R-:W-:Y:S01]  /*6c9f0*/  @P0 FMUL R15, R15, 0.25 ;  /* 0x3e8000000f0f0820 */ /* 0x020fe20000400000 */
[----:B------:R-:W-:-:S03]  /*6ca00*/  @!P6 FMUL R14, R14, 16777216 ;  /* 0x4b8000000e0ee820 */ /* 0x000fc60000400000 */
[----:B------:R-:W-:Y:S01]  /*6ca10*/  @!P6 FMUL R15, R15, 16777216 ;  /* 0x4b8000000f0fe820 */ /* 0x000fe20000400000 */
[----:B--2---:R-:W-:Y:S01]  /*6ca20*/  @P0 FMUL R16, R16, 0.25 ;  /* 0x3e80000010100820 */ /* 0x004fe20000400000 */
[----:B------:R-:W-:-:S03]  /*6ca30*/  @P0 FMUL R17, R17, 0.25 ;  /* 0x3e80000011110820 */ /* 0x000fc60000400000 */
[----:B------:R-:W-:Y:S01]  /*6ca40*/  @!P6 FMUL R16, R16, 16777216 ;  /* 0x4b8000001010e820 */ /* 0x000fe20000400000 */
[----:B------:R-:W-:-:S03]  /*6ca50*/  @!P6 FMUL R17, R17, 16777216 ;  /* 0x4b8000001111e820 */ /* 0x000fc60000400000 */
[C---:B0-----:R-:W-:Y:S01]  /*6ca60*/  FMUL R16, R25.reuse, R16 ;  /* 0x0000001019107220 */ /* 0x041fe20000400000 */
[C---:B------:R-:W-:Y:S01]  /*6ca70*/  FMUL R26, R25.reuse, R17 ;  /* 0x00000011191a7220 */ /* 0x040fe20000400000 */
[----:B------:R-:W-:Y:S01]  /*6ca80*/  @P0 FMUL R18, R18, 0.25 ;  /* 0x3e80000012120820 */ /* 0x000fe20000400000 */
[----:B------:R-:W-:-:S03]  /*6ca90*/  FMUL R17, R25, R15 ;  /* 0x0000000f19117220 */ /* 0x000fc60000400000 */
[----:B------:R-:W-:Y:S01]  /*6caa0*/  @!P6 FMUL R18, R18, 16777216 ;  /* 0x4b8000001212e820 */ /* 0x000fe20000400000 */
[----:B------:R0:W-:Y:S01]  /*6cab0*/  STL [R1+0x180], R16 ;  /* 0x0001801001007387 */ /* 0x0001e20000100800 */
[C---:B------:R-:W-:Y:S01]  /*6cac0*/  FMUL R15, R25.reuse, R14 ;  /* 0x0000000e190f7220 */ /* 0x040fe20000400000 */
[C---:B------:R-:W-:Y:S02]  /*6cad0*/  FMUL R14, R25.reuse, R13 ;  /* 0x0000000d190e7220 */ /* 0x040fe40000400000 */
[----:B------:R-:W-:Y:S01]  /*6cae0*/  STL [R1+0x17c], R26 ;  /* 0x00017c1a01007387 */ /* 0x000fe20000100800 */
[----:B0-----:R-:W-:-:S03]  /*6caf0*/  FMUL R16, R25, R18 ;  /* 0x0000001219107220 */ /* 0x001fc60000400000 */
[----:B------:R-:W-:Y:S04]  /*6cb00*/  STL [R1+0x178], R17 ;  /* 0x0001781101007387 */ /* 0x000fe80000100800 */
[----:B------:R0:W-:Y:S04]  /*6cb10*/  STL [R1+0x174], R16 ;  /* 0x0001741001007387 */ /* 0x0001e80000100800 */
        /* <DEDUP_REMOVED lines=22> */
[----:B------:R-:W-:-:S02]  /*6cc80*/  VIADD R20, R21, 0xc0cafb0d ;  /* 0xc0cafb0d15147836 */ /* 0x000fc40000000000 */
        /* <DEDUP_REMOVED lines=49> */
[C---:B0-----:R-:W-:Y:S01]  /*6cfa0*/  FMUL R13, R7.reuse, R24 ;  /* 0x00000018070d7220 */ /* 0x041fe20000400000 */
[----:B------:R-:W-:Y:S01]  /*6cfb0*/  FFMA.FTZ R11, R10, R11, -0.72134751081466674805 ;  /* 0xbf38aa3b0a0b7423 */ /* 0x000fe2000001000b */
[----:B------:R-:W-:-:S03]  /*6cfc0*/  FMUL R14, R7, R22 ;  /* 0x00000016070e7220 */ /* 0x000fc60000400000 */
[C---:B------:R-:W-:Y:S01]  /*6cfd0*/  FMUL R11, R10.reuse, R11 ;  /* 0x0000000b0a0b7220 */ /* 0x040fe20000400000 */
[C---:B-1----:R-:W-:Y:S01]  /*6cfe0*/  FMUL R3, R7.reuse, R23 ;  /* 0x0000001707037220 */ /* 0x042fe20000400000 */
[----:B------:R0:W-:Y:S04]  /*6cff0*/  STL [R1+0x170], R13 ;  /* 0x0001700d01007387 */ /* 0x0001e80000100800 */
[----:B------:R1:W-:Y:S01]  /*6d000*/  STL [R1+0x16c], R3 ;  /* 0x00016c0301007387 */ /* 0x0003e20000100800 */
[C---:B0-----:R-:W-:Y:S01]  /*6d010*/  FMUL R13, R7.reuse, R6 ;  /* 0x00000006070d7220 */ /* 0x041fe20000400000 */
[----:B------:R-:W-:Y:S01]  /*6d020*/  FMUL R6, R10, R11 ;  /* 0x0000000b0a067220 */ /* 0x000fe20000400000 */
[C---:B------:R-:W-:Y:S01]  /*6d030*/  FMUL R11, R7.reuse, R5 ;  /* 0x00000005070b7220 */ /* 0x040fe20000400000 */
[C---:B-1----:R-:W-:Y:S01]  /*6d040*/  FMUL R3, R7.reuse, R12 ;  /* 0x0000000c07037220 */ /* 0x042fe20000400000 */
[----:B------:R-:W-:Y:S01]  /*6d050*/  FMUL R5, R7, R9 ;  /* 0x0000000907057220 */ /* 0x000fe20000400000 */
[----:B------:R-:W-:Y:S01]  /*6d060*/  STL [R1+0x168], R14 ;  /* 0x0001680e01007387 */ /* 0x000fe20000100800 */
[----:B------:R-:W-:-:S03]  /*6d070*/  ISETP.GE.U32.AND P6, PT, R19, 0x7f800000, PT ;  /* 0x7f8000001300780c */ /* 0x000fc60003fc6070 */
[----:B------:R-:W-:Y:S04]  /*6d080*/  STL [R1+0x164], R13 ;  /* 0x0001640d01007387 */ /* 0x000fe80000100800 */
[----:B------:R0:W-:Y:S04]  /*6d090*/  STL [R1+0x78], R3 ;  /* 0x0000780301007387 */ /* 0x0001e80000100800 */
[----:B------:R-:W-:Y:S04]  /*6d0a0*/  STL [R1+0x74], R11 ;  /* 0x0000740b01007387 */ /* 0x000fe80000100800 */
[----:B------:R1:W-:Y:S01]  /*6d0b0*/  STL [R1+0x70], R5 ;  /* 0x0000700501007387 */ /* 0x0003e20000100800 */
[----:B0-----:R-:W-:Y:S01]  /*6d0c0*/  FMUL R3, R7, R8 ;  /* 0x0000000807037220 */ /* 0x001fe20000400000 */
[----:B------:R-:W-:Y:S01]  /*6d0d0*/  I2FP.F32.S32 R8, R4 ;  /* 0x0000000400087245 */ /* 0x000fe20000201400 */
[----:B------:R-:W-:Y:S01]  /*6d0e0*/  FFMA.FTZ R6, R10, 1.4426950216293334961, R6 ;  /* 0x3fb8aa3b0a067823 */ /* 0x000fe20000010006 */
[----:B-1----:R-:W-:-:S02]  /*6d0f0*/  FSEL R5, RZ, -23, P4 ;  /* 0xc1b80000ff057808 */ /* 0x002fc40002000000 */
[----:B------:R0:W-:Y:S03]  /*6d100*/  STL [R1+0x6c], R3 ;  /* 0x00006c0301007387 */ /* 0x0001e60000100800 */
[----:B------:R-:W-:Y:S02]  /*6d110*/  FFMA.FTZ R5, R8, 1.1920928955078125e-07, R5 ;  /* 0x3400000008057823 */ /* 0x000fe40000010005 */
[----:B------:R-:W3:Y:S02]  /*6d120*/  LDL.LU R8, [R1+0x680] ;  /* 0x0006800001087983 */ /* 0x000ee40000300800 */
[----:B0-----:R-:W-:Y:S01]  /*6d130*/  FADD R3, R5, R6 ;  /* 0x0000000605037221 */ /* 0x001fe20000000000 */
[----:B------:R-:W-:Y:S01]  /*6d140*/  @P6 MOV R6, 0x7f800000 ;  /* 0x7f80000000066802 */ /* 0x000fe20000000f00 */
[----:B------:R-:W4:Y:S04]  /*6d150*/  LDL.LU R9, [R1+0x684] ;  /* 0x0006840001097983 */ /* 0x000f280000300800 */
[----:B------:R-:W5:Y:S01]  /*6d160*/  LDL.LU R10, [R1+0x688] ;  /* 0x00068800010a7983 */ /* 0x000f620000300800 */
[----:B------:R-:W-:-:S03]  /*6d170*/  @P6 FFMA.FTZ R3, R19, R6, +INF ;  /* 0x7f80000013036423 */ /* 0x000fc60000010006 */
[----:B------:R-:W3:Y:S04]  /*6d180*/  LDL.LU R11, [R1+0x68c] ;  /* 0x00068c00010b7983 */ /* 0x000ee80000300800 */
[----:B------:R-:W3:Y:S04]  /*6d190*/  LDL.LU R5, [R1+0x740] ;  /* 0x0007400001057983 */ /* 0x000ee80000300800 */
[----:B------:R-:W3:Y:S04]  /*6d1a0*/  LDL.LU R12, [R1+0x744] ;  /* 0x00074400010c7983 */ /* 0x000ee80000300800 */
[----:B------:R-:W3:Y:S04]  /*6d1b0*/  LDL.LU R13, [R1+0x748] ;  /* 0x00074800010d7983 */ /* 0x000ee80000300800 */
[----:B------:R-:W4:Y:S04]  /*6d1c0*/  LDL.LU R14, [R1+0x74c] ;  /* 0x00074c00010e7983 */ /* 0x000f280000300800 */
[----:B------:R-:W5:Y:S04]  /*6d1d0*/  LDL.LU R6, [R1+0x760] ;  /* 0x0007600001067983 */ /* 0x000f680000300800 */
[----:B------:R-:W5:Y:S01]  /*6d1e0*/  LDL.LU R15, [R1+0x76c] ;  /* 0x00076c00010f7983 */ /* 0x000f620000300800 */
[----:B------:R-:W-:-:S03]  /*6d1f0*/  FSEL R2, R2, -INF , P1 ;  /* 0xff80000002027808 */ /* 0x000fc60000800000 */
[----:B------:R-:W-:Y:S01]  /*6d200*/  STL [R1+0x38], R3 ;  /* 0x0000380301007387 */ /* 0x000fe20000100800 */
[----:B--2---:R-:W-:Y:S01]  /*6d210*/  MOV R7, R16 ;  /* 0x0000001000077202 */ /* 0x004fe20000000f00 */
[----:B------:R-:W-:Y:S02]  /*6d220*/  IMAD.MOV.U32 R4, RZ, RZ, R17 ;  /* 0x000000ffff047224 */ /* 0x000fe400078e0011 */
        /* <DEDUP_REMOVED lines=18> */
[----:B----4-:R-:W-:Y:S01]  /*6d350*/  @P4 FMUL R14, R14, 0.25 ;  /* 0x3e8000000e0e4820 */ /* 0x010fe20000400000 */
[----:B-----5:R-:W-:-:S04]  /*6d360*/  @P4 FMUL R15, R15, 0.25 ;  /* 0x3e8000000f0f4820 */ /* 0x020fc80000400000 */
[----:B------:R-:W-:-:S04]  /*6d370*/  @!P6 FMUL R15, R15, 16777216 ;  /* 0x4b8000000f0fe820 */ /* 0x000fc80000400000 */
[----:B0-----:R-:W-:Y:S01]  /*6d380*/  FMUL R2, R25, R15 ;  /* 0x0000000f19027220 */ /* 0x001fe20000400000 */
[----:B------:R-:W-:Y:S01]  /*6d390*/  @!P6 FMUL R14, R14, 16777216 ;  /* 0x4b8000000e0ee820 */ /* 0x000fe20000400000 */
[----:B------:R-:W-:-:S04]  /*6d3a0*/  @!P6 FMUL R13, R13, 16777216 ;  /* 0x4b8000000d0de820 */ /* 0x000fc80000400000 */
[----:B------:R-:W-:Y:S01]  /*6d3b0*/  FMUL R13, R25, R13 ;  /* 0x0000000d190d7220 */ /* 0x000fe20000400000 */
[----:B--2---:R-:W-:Y:S01]  /*6d3c0*/  @P4 FMUL R16, R16, 0.25 ;  /* 0x3e80000010104820 */ /* 0x004fe20000400000 */
[----:B------:R-:W-:-:S03]  /*6d3d0*/  @P4 FMUL R17, R17, 0.25 ;  /* 0x3e80000011114820 */ /* 0x000fc60000400000 */
[----:B------:R-:W-:Y:S01]  /*6d3e0*/  @!P6 FMUL R16, R16, 16777216 ;  /* 0x4b8000001010e820 */ /* 0x000fe20000400000 */
[----:B------:R-:W-:-:S03]  /*6d3f0*/  @!P6 FMUL R17, R17, 16777216 ;  /* 0x4b8000001111e820 */ /* 0x000fc60000400000 */
[C---:B------:R-:W-:Y:S01]  /*6d400*/  FMUL R16, R25.reuse, R16 ;  /* 0x0000001019107220 */ /* 0x040fe20000400000 */
[----:B------:R-:W-:Y:S01]  /*6d410*/  @P4 FMUL R18, R18, 0.25 ;  /* 0x3e80000012124820 */ /* 0x000fe20000400000 */
[----:B------:R-:W-:-:S03]  /*6d420*/  FMUL R3, R25, R17 ;  /* 0x0000001119037220 */ /* 0x000fc60000400000 */
[----:B------:R-:W-:Y:S01]  /*6d430*/  STL [R1+0x160], R16 ;  /* 0x0001601001007387 */ /* 0x000fe20000100800 */
[----:B------:R-:W-:-:S03]  /*6d440*/  @!P6 FMUL R18, R18, 16777216 ;  /* 0x4b8000001212e820 */ /* 0x000fc60000400000 */
[----:B------:R0:W-:Y:S04]  /*6d450*/  STL [R1+0x11ac], R2 ;  /* 0x0011ac0201007387 */ /* 0x0001e80000100800 */
[----:B------:R1:W-:Y:S01]  /*6d460*/  STL [R1+0x15c], R3 ;  /* 0x00015c0301007387 */ /* 0x0003e20000100800 */
[C---:B0-----:R-:W-:Y:S01]  /*6d470*/  FMUL R2, R25.reuse, R14 ;  /* 0x0000000e19027220 */ /* 0x041fe20000400000 */
[----:B-1----:R-:W-:-:S05]  /*6d480*/  FMUL R3, R25, R18 ;  /* 0x0000001219037220 */ /* 0x002fca0000400000 */
[----:B------:R-:W-:Y:S04]  /*6d490*/  STL [R1+0x154], R3 ;  /* 0x0001540301007387 */ /* 0x000fe80000100800 */
[----:B------:R0:W-:Y:S04]  /*6d4a0*/  STL [R1+0x68], R2 ;  /* 0x0000680201007387 */ /* 0x0001e80000100800 */
[----:B------:R-:W-:Y:S04]  /*6d4b0*/  STL [R1+0x64], R13 ;  /* 0x0000640d01007387 */ /* 0x000fe80000100800 */
[----:B------:R-:W2:Y:S01]  /*6d4c0*/  LDL.LU.64 R16, [R1+0x9f8] ;  /* 0x0009f80001107983 */ /* 0x000ea20000300a00 */
        /* <DEDUP_REMOVED lines=21> */
[C---:B0-----:R-:W-:Y:S01]  /*6d620*/  FMUL R2, R25.reuse, R10 ;  /* 0x0000000a19027220 */ /* 0x041fe20000400000 */
[----:B------:R-:W-:-:S03]  /*6d630*/  FMUL R3, R25, R11 ;  /* 0x0000000b19037220 */ /* 0x000fc60000400000 */
[----:B------:R-:W-:Y:S01]  /*6d640*/  IMAD.IADD R10, R21, 0x1, -R19 ;  /* 0x00000001150a7824 */ /* 0x000fe200078e0a13 */
        /* <DEDUP_REMOVED lines=23> */
[C---:B------:R-:W-:Y:S01]  /*6d7c0*/  FMUL R11, R10.reuse, R11 ;  /* 0x0000000b0a0b7220 */ /* 0x040fe20000400000 */
[----:B------:R-:W-:Y:S03]  /*6d7d0*/  STL [R1+0x60], R3 ;  /* 0x0000600301007387 */ /* 0x000fe60000100800 */
[----:B------:R-:W-:Y:S01]  /*6d7e0*/  FFMA.FTZ R11, R10, 1.4426950216293334961, R11 ;  /* 0x3fb8aa3b0a0b7823 */ /* 0x000fe2000001000b */
[----:B------:R0:W-:Y:S03]  /*6d7f0*/  STL [R1+0x5c], R2 ;  /* 0x00005c0201007387 */ /* 0x0001e60000100800 */
[----:B0-----:R-:W-:Y:S01]  /*6d800*/  FADD R2, R4, R11 ;  /* 0x0000000b04027221 */ /* 0x001fe20000000000 */
[----:B------:R-:W-:-:S03]  /*6d810*/  IADD3 R4, PT, PT, R20, -0x3f3504f3, RZ ;  /* 0xc0cafb0d14047810 */ /* 0x000fc60007ffe0ff */
        /* <DEDUP_REMOVED lines=9> */
[C---:B------:R-:W-:Y:S01]  /*6d8b0*/  FFMA.FTZ R11, R10.reuse, R11, 0.20512372255325317383 ;  /* 0x3e520bf40a0b7423 */ /* 0x040fe2000001000b */
[----:B------:R1:W-:Y:S03]  /*6d8c0*/  STL [R1+0x34], R2 ;  /* 0x0000340201007387 */ /* 0x0003e60000100800 */
[----:B------:R-:W-:-:S04]  /*6d8d0*/  FFMA.FTZ R11, R10, R11, -0.24046532809734344482 ;  /* 0xbe763c8b0a0b7423 */ /* 0x000fc8000001000b */
[----:B------:R-:W-:Y:S01]  /*6d8e0*/  FFMA.FTZ R11, R10, R11, 0.28857114911079406738 ;  /* 0x3e93bf990a0b7423 */ /* 0x000fe2000001000b */
[----:B-1----:R-:W-:-:S03]  /*6d8f0*/  FSEL R2, R29, -INF , P2 ;  /* 0xff8000001d027808 */ /* 0x002fc60001000000 */
[C---:B------:R-:W-:Y:S01]  /*6d900*/  FFMA.FTZ R11, R10.reuse, R11, -0.36067417263984680176 ;  /* 0xbeb8aa490a0b7423 */ /* 0x040fe2000001000b */
[C---:B0-----:R-:W-:Y:S01]  /*6d910*/  FMUL R3, R7.reuse, R24 ;  /* 0x0000001807037220 */ /* 0x041fe20000400000 */
[----:B------:R0:W-:Y:S02]  /*6d920*/  STL [R1+0x270], R2 ;  /* 0x0002700201007387 */ /* 0x0001e40000100800 */
[C---:B------:R-:W-:Y:S01]  /*6d930*/  FFMA.FTZ R11, R10.reuse, R11, 0.48089820146560668945 ;  /* 0x3ef6384a0a0b7423 */ /* 0x040fe2000001000b */
[C---:B------:R-:W-:Y:S01]  /*6d940*/  FMUL R13, R7.reuse, R22 ;  /* 0x00000016070d7220 */ /* 0x040fe20000400000 */
[----:B------:R1:W-:Y:S01]  /*6d950*/  STL [R1+0x150], R3 ;  /* 0x0001500301007387 */ /* 0x0003e20000100800 */
[C---:B0-----:R-:W-:Y:S01]  /*6d960*/  FMUL R2, R7.reuse, R23 ;  /* 0x0000001707027220 */ /* 0x041fe20000400000 */
[----:B------:R-:W-:Y:S01]  /*6d970*/  FFMA.FTZ R11, R10, R11, -0.72134751081466674805 ;  /* 0xbf38aa3b0a0b7423 */ /* 0x000fe2000001000b */
[C---:B------:R-:W-:Y:S01]  /*6d980*/  FMUL R5, R7.reuse, R5 ;  /* 0x0000000507057220 */ /* 0x040fe20000400000 */
[----:B-1----:R-:W-:-:S02]  /*6d990*/  FMUL R3, R7, R6 ;  /* 0x0000000607037220 */ /* 0x002fc40000400000 */
[----:B------:R0:W-:Y:S01]  /*6d9a0*/  STL [R1+0x14c], R2 ;  /* 0x00014c0201007387 */ /* 0x0001e20000100800 */
[----:B------:R-:W-:Y:S01]  /*6d9b0*/  FMUL R11, R10, R11 ;  /* 0x0000000b0a0b7220 */ /* 0x000fe20000400000 */
[----:B------:R-:W-:Y:S02]  /*6d9c0*/  ISETP.GE.U32.AND P6, PT, R20, 0x7f800000, PT ;  /* 0x7f8000001400780c */ /* 0x000fe40003fc6070 */
[----:B------:R-:W-:Y:S01]  /*6d9d0*/  STL [R1+0x148], R13 ;  /* 0x0001480d01007387 */ /* 0x000fe20000100800 */
[----:B0-----:R-:W-:-:S03]  /*6d9e0*/  FMUL R2, R7, R12 ;  /* 0x0000000c07027220 */ /* 0x001fc60000400000 */
[----:B------:R0:W-:Y:S01]  /*6d9f0*/  STL [R1+0x144], R3 ;  /* 0x0001440301007387 */ /* 0x0001e20000100800 */
[----:B------:R-:W-:-:S03]  /*6da00*/  FMUL R6, R10, R11 ;  /* 0x0000000b0a067220 */ /* 0x000fc60000400000 */
[----:B------:R1:W-:Y:S04]  /*6da10*/  STL [R1+0x58], R2 ;  /* 0x0000580201007387 */ /* 0x0003e80000100800 */
[----:B------:R3:W-:Y:S01]  /*6da20*/  STL [R1+0x54], R5 ;  /* 0x0000540501007387 */ /* 0x0007e20000100800 */
[C---:B0-----:R-:W-:Y:S01]  /*6da30*/  FMUL R3, R7.reuse, R9 ;  /* 0x0000000907037220 */ /* 0x041fe20000400000 */
[----:B-1----:R-:W-:Y:S01]  /*6da40*/  FMUL R2, R7, R8 ;  /* 0x0000000807027220 */ /* 0x002fe20000400000 */
[----:B------:R-:W-:Y:S02]  /*6da50*/  I2FP.F32.S32 R8, R4 ;  /* 0x0000000400087245 */ /* 0x000fe40000201400 */
[----:B---3--:R-:W-:Y:S01]  /*6da60*/  FSEL R5, RZ, -23, P1 ;  /* 0xc1b80000ff057808 */ /* 0x008fe20000800000 */
[----:B------:R-:W-:Y:S01]  /*6da70*/  FFMA.FTZ R6, R10, 1.4426950216293334961, R6 ;  /* 0x3fb8aa3b0a067823 */ /* 0x000fe20000010006 */
[----:B------:R-:W-:Y:S03]  /*6da80*/  STL [R1+0x50], R3 ;  /* 0x0000500301007387 */ /* 0x000fe60000100800 */
[----:B------:R-:W-:Y:S01]  /*6da90*/  FFMA.FTZ R5, R8, 1.1920928955078125e-07, R5 ;  /* 0x3400000008057823 */ /* 0x000fe20000010005 */
[----:B------:R0:W-:Y:S04]  /*6daa0*/  STL [R1+0x4c], R2 ;  /* 0x00004c0201007387 */ /* 0x0001e80000100800 */
[----:B------:R-:W3:Y:S04]  /*6dab0*/  LDL.LU R8, [R1+0x770] ;  /* 0x0007700001087983 */ /* 0x000ee80000300800 */
[----:B------:R-:W4:Y:S01]  /*6dac0*/  LDL.LU R9, [R1+0x774] ;  /* 0x0007740001097983 */ /* 0x000f220000300800 */
[----:B0-----:R-:W-:Y:S01]  /*6dad0*/  FADD R2, R5, R6 ;  /* 0x0000000605027221 */ /* 0x001fe20000000000 */
[----:B------:R-:W-:-:S02]  /*6dae0*/  @P6 IMAD.MOV.U32 R6, RZ, RZ, 0x7f800000 ;  /* 0x7f800000ff066424 */ /* 0x000fc400078e00ff */
[----:B------:R-:W5:Y:S04]  /*6daf0*/  LDL.LU R10, [R1+0x778] ;  /* 0x00077800010a7983 */ /* 0x000f680000300800 */
[----:B------:R-:W3:Y:S01]  /*6db00*/  LDL.LU R11, [R1+0x77c] ;  /* 0x00077c00010b7983 */ /* 0x000ee20000300800 */
[----:B------:R-:W-:-:S03]  /*6db10*/  @P6 FFMA.FTZ R2, R20, R6, +INF ;  /* 0x7f80000014026423 */ /* 0x000fc60000010006 */
[----:B------:R-:W4:Y:S04]  /*6db20*/  LDL.LU R5, [R1+0x780] ;  /* 0x0007800001057983 */ /* 0x000f280000300800 */
[----:B------:R-:W4:Y:S04]  /*6db30*/  LDL.LU R12, [R1+0x784] ;  /* 0x00078400010c7983 */ /* 0x000f280000300800 */
[----:B------:R-:W4:Y:S04]  /*6db40*/  LDL.LU R13, [R1+0x788] ;  /* 0x00078800010d7983 */ /* 0x000f280000300800 */
[----:B------:R-:W4:Y:S04]  /*6db50*/  LDL.LU R14, [R1+0x78c] ;  /* 0x00078c00010e7983 */ /* 0x000f280000300800 */
[----:B------:R-:W4:Y:S04]  /*6db60*/  LDL.LU R6, [R1+0x7b0] ;  /* 0x0007b00001067983 */ /* 0x000f280000300800 */
[----:B------:R-:W4:Y:S04]  /*6db70*/  LDL.LU R15, [R1+0x7bc] ;  /* 0x0007bc00010f7983 */ /* 0x000f280000300800 */
[----:B------:R0:W-:Y:S02]  /*6db80*/  STL [R1+0x258], R2 ;  /* 0x0002580201007387 */ /* 0x0001e40000100800 */
[----:B0-----:R-:W-:-:S02]  /*6db90*/  FSEL R2, R28, -INF , P5 ;  /* 0xff8000001c027808 */ /* 0x001fc40002800000 */
[----:B--2---:R-:W-:Y:S02]  /*6dba0*/  MOV R7, R16 ;  /* 0x0000001000077202 */ /* 0x004fe40000000f00 */
[----:B------:R-:W-:Y:S01]  /*6dbb0*/  MOV R4, R17 ;  /* 0x0000001100047202 */ /* 0x000fe20000000f00 */
        /* <DEDUP_REMOVED lines=26> */
[----:B------:R-:W-:-:S04]  /*6dd60*/  @!P6 FMUL R15, R15, 16777216 ;  /* 0x4b8000000f0fe820 */ /* 0x000fc80000400000 */
[----:B0-----:R-:W-:Y:S01]  /*6dd70*/  FMUL R2, R25, R15 ;  /* 0x0000000f19027220 */ /* 0x001fe20000400000 */
[----:B--2---:R-:W-:Y:S01]  /*6dd80*/  @P1 FMUL R16, R16, 0.25 ;  /* 0x3e80000010101820 */ /* 0x004fe20000400000 */
[----:B------:R-:W-:-:S03]  /*6dd90*/  @P1 FMUL R17, R17, 0.25 ;  /* 0x3e80000011111820 */ /* 0x000fc60000400000 */
[----:B------:R-:W-:Y:S01]  /*6dda0*/  @!P6 FMUL R16, R16, 16777216 ;  /* 0x4b8000001010e820 */ /* 0x000fe20000400000 */
[----:B------:R-:W-:Y:S01]  /*6ddb0*/  @P1 FMUL R19, R19, 0.25 ;  /* 0x3e80000013131820 */ /* 0x000fe20000400000 */
[----:B------:R-:W-:Y:S01]  /*6ddc0*/  FSETP.GT.AND P1, PT, |R7|, 8.50705917302346158658e+37, PT ;  /* 0x7e8000000700780b */ /* 0x000fe20003f24200 */
[----:B------:R-:W-:Y:S02]  /*6ddd0*/  @!P6 FMUL R17, R17, 16777216 ;  /* 0x4b8000001111e820 */ /* 0x000fe40000400000 */
[----:B------:R-:W-:Y:S01]  /*6dde0*/  @!P6 FMUL R19, R19, 16777216 ;  /* 0x4b8000001313e820 */ /* 0x000fe20000400000 */
[----:B------:R-:W-:Y:S01]  /*6ddf0*/  FSETP.GEU.AND P6, PT, R7, 1.175494350822287508e-38, PT ;  /* 0x008000000700780b */ /* 0x000fe20003fce000 */
[C---:B------:R-:W-:Y:S01]  /*6de00*/  FMUL R16, R25.reuse, R16 ;  /* 0x0000001019107220 */ /* 0x040fe20000400000 */
[----:B------:R-:W-:Y:S02]  /*6de10*/  FMUL R3, R25, R17 ;  /* 0x0000001119037220 */ /* 0x000fe40000400000 */
[----:B------:R-:W-:-:S02]  /*6de20*/  FSEL R21, R21, R7, !P6 ;  /* 0x0000000715157208 */ /* 0x000fc40007000000 */
        /* <DEDUP_REMOVED lines=12> */
[----:B------:R-:W-:Y:S01]  /*6def0*/  STL [R1+0x13c], R16 ;  /* 0x00013c1001007387 */ /* 0x000fe20000100800 */
[----:B------:R-:W-:Y:S01]  /*6df00*/  IADD3 R20, PT, PT, R21, -0x3f3504f3, RZ ;  /* 0xc0cafb0d15147810 */ /* 0x000fe20007ffe0ff */
[----:B------:R-:W-:-:S02]  /*6df10*/  FMUL R15, R25, R19 ;  /* 0x00000013190f7220 */ /* 0x000fc40000400000 */
[----:B------:R0:W-:Y:S01]  /*6df20*/  STL [R1+0x134], R3 ;  /* 0x0001340301007387 */ /* 0x0001e20000100800 */
[----:B------:R-:W-:-:S03]  /*6df30*/  LOP3.LUT R20, R20, 0xff800000, RZ, 0xc0, !PT ;  /* 0xff80000014147812 */ /* 0x000fc600078ec0ff */
[----:B------:R1:W-:Y:S01]  /*6df40*/  STL [R1+0x138], R2 ;  /* 0x0001380201007387 */ /* 0x0003e20000100800 */
[----:B0-----:R-:W-:-:S03]  /*6df50*/  FMUL R3, R25, R14 ;  /* 0x0000000e19037220 */ /* 0x001fc60000400000 */
[----:B------:R-:W-:Y:S01]  /*6df60*/  STL [R1+0x130], R15 ;  /* 0x0001300f01007387 */ /* 0x000fe20000100800 */
[C---:B-1----:R-:W-:Y:S01]  /*6df70*/  FMUL R2, R25.reuse, R13 ;  /* 0x0000000d19027220 */ /* 0x042fe20000400000 */
[C---:B------:R-:W-:Y:S01]  /*6df80*/  FMUL R13, R25.reuse, R11 ;  /* 0x0000000b190d7220 */ /* 0x040fe20000400000 */
[----:B------:R-:W-:Y:S01]  /*6df90*/  FMUL R11, R25, R10 ;  /* 0x0000000a190b7220 */ /* 0x000fe20000400000 */
[----:B------:R-:W-:Y:S01]  /*6dfa0*/  STL [R1+0x48], R3 ;  /* 0x0000480301007387 */ /* 0x000fe20000100800 */
[----:B------:R-:W-:-:S03]  /*6dfb0*/  IADD3 R10, PT, PT, R21, -R20, RZ ;  /* 0x80000014150a7210 */ /* 0x000fc60007ffe0ff */
[----:B------:R0:W-:Y:S02]  /*6dfc0*/  STL [R1+0x44], R2 ;  /* 0x0000440201007387 */ /* 0x0001e40000100800 */
[----:B------:R-:W-:Y:S02]  /*6dfd0*/  FADD R10, R10, -1 ;  /* 0xbf8000000a0a7421 */ /* 0x000fe40000000000 */
[----:B0-----:R-:W2:Y:S04]  /*6dfe0*/  LDL.LU.64 R2, [R1+0xa00] ;  /* 0x000a000001027983 */ /* 0x001ea80000300a00 */
[----:B------:R-:W-:Y:S04]  /*6dff0*/  STL [R1+0x40], R13 ;  /* 0x0000400d01007387 */ /* 0x000fe80000100800 */
[----:B------:R0:W-:Y:S02]  /*6e000*/  STL [R1+0x3c], R11 ;  /* 0x00003c0b01007387 */ /* 0x0001e40000100800 */
        /* <DEDUP_REMOVED lines=30> */
[----:B------:R-:W-:Y:S01]  /*6e1f0*/  FADD R10, R10, -1 ;  /* 0xbf8000000a0a7421 */ /* 0x000fe20000000000 */
[----:B------:R-:W0:Y:S03]  /*6e200*/  MUFU.RCP R7, R7 ;  /* 0x0000000700077308 */ /* 0x000e260000001000 */
[----:B------:R-:W-:-:S04]  /*6e210*/  FFMA.FTZ R11, R10, R0, -0.16845393180847167969 ;  /* 0xbe2c7f300a0b7423 */ /* 0x000fc80000010000 */
[----:B------:R-:W-:-:S04]  /*6e220*/  FFMA.FTZ R11, R10, R11, 0.1716887056827545166 ;  /* 0x3e2fcf2a0a0b7423 */ /* 0x000fc8000001000b */
[----:B------:R-:W-:-:S04]  /*6e230*/  FFMA.FTZ R11, R10, R11, -0.17900948226451873779 ;  /* 0xbe374e430a0b7423 */ /* 0x000fc8000001000b */
[C---:B------:R-:W-:Y:S01]  /*6e240*/  FFMA.FTZ R11, R10.reuse, R11, 0.20512372255325317383 ;  /* 0x3e520bf40a0b7423 */ /* 0x040fe2000001000b */
[----:B------:R1:W-:Y:S03]  /*6e250*/  STL [R1+0x240], R13 ;  /* 0x0002400d01007387 */ /* 0x0003e60000100800 */
[----:B------:R-:W-:Y:S01]  /*6e260*/  FFMA.FTZ R11, R10, R11, -0.24046532809734344482 ;  /* 0xbe763c8b0a0b7423 */ /* 0x000fe2000001000b */
[----:B0-----:R-:W-:-:S03]  /*6e270*/  FMUL R0, R7, R24 ;  /* 0x0000001807007220 */ /* 0x001fc60000400000 */
[----:B------:R-:W-:Y:S01]  /*6e280*/  FFMA.FTZ R11, R10, R11, 0.28857114911079406738 ;  /* 0x3e93bf990a0b7423 */ /* 0x000fe2000001000b */
[----:B-1----:R-:W-:-:S03]  /*6e290*/  FSEL R13, R27, -INF , P0 ;  /* 0xff8000001b0d7808 */ /* 0x002fc60000000000 */
[C---:B------:R-:W-:Y:S02]  /*6e2a0*/  FFMA.FTZ R11, R10.reuse, R11, -0.36067417263984680176 ;  /* 0xbeb8aa490a0b7423 */ /* 0x040fe4000001000b */
[----:B------:R0:W-:Y:S04]  /*6e2b0*/  STL [R1+0x268], R13 ;  /* 0x0002680d01007387 */ /* 0x0001e80000100800 */
[----:B------:R1:W-:Y:S01]  /*6e2c0*/  STL [R1+0x12c], R0 ;  /* 0x00012c0001007387 */ /* 0x0003e20000100800 */
[----:B------:R-:W-:Y:S01]  /*6e2d0*/  FFMA.FTZ R11, R10, R11, 0.48089820146560668945 ;  /* 0x3ef6384a0a0b7423 */ /* 0x000fe2000001000b */
[C---:B0-----:R-:W-:Y:S01]  /*6e2e0*/  FMUL R13, R7.reuse, R23 ;  /* 0x00000017070d7220 */ /* 0x041fe20000400000 */
[----:B-1----:R-:W-:-:S04]  /*6e2f0*/  FMUL R0, R7, R22 ;  /* 0x0000001607007220 */ /* 0x002fc80000400000 */
[----:B------:R-:W-:Y:S01]  /*6e300*/  STL [R1+0x128], R13 ;  /* 0x0001280d01007387 */ /* 0x000fe20000100800 */
[C---:B------:R-:W-:Y:S01]  /*6e310*/  FMUL R6, R7.reuse, R6 ;  /* 0x0000000607067220 */ /* 0x040fe20000400000 */
[----:B------:R-:W-:Y:S02]  /*6e320*/  FFMA.FTZ R11, R10, R11, -0.72134751081466674805 ;  /* 0xbf38aa3b0a0b7423 */ /* 0x000fe4000001000b */
[----:B------:R0:W-:Y:S01]  /*6e330*/  STL [R1+0x11b0], R0 ;  /* 0x0011b00001007387 */ /* 0x0001e20000100800 */
[----:B------:R-:W-:Y:S01]  /*6e340*/  ISETP.GE.U32.AND P6, PT, R18, 0x7f800000, PT ;  /* 0x7f8000001200780c */ /* 0x000fe20003fc6070 */
[----:B------:R-:W-:Y:S02]  /*6e350*/  FMUL R11, R10, R11 ;  /* 0x0000000b0a0b7220 */ /* 0x000fe40000400000 */
[----:B------:R1:W-:Y:S01]  /*6e360*/  STL [R1+0x120], R6 ;  /* 0x0001200601007387 */ /* 0x0003e20000100800 */
[C---:B0-----:R-:W-:Y:S01]  /*6e370*/  FMUL R0, R7.reuse, R12 ;  /* 0x0000000c07007220 */ /* 0x041fe20000400000 */
[----:B------:R-:W-:Y:S01]  /*6e380*/  I2FP.F32.S32 R4, R4 ;  /* 0x0000000400047245 */ /* 0x000fe20000201400 */
[----:B-1----:R-:W-:-:S03]  /*6e390*/  FMUL R6, R7, R5 ;  /* 0x0000000507067220 */ /* 0x002fc60000400000 */
[----:B------:R0:W-:Y:S01]  /*6e3a0*/  STL [R1+0x30], R0 ;  /* 0x0000300001007387 */ /* 0x0001e20000100800 */
[C---:B------:R-:W-:Y:S01]  /*6e3b0*/  FMUL R5, R7.reuse, R9 ;  /* 0x0000000907057220 */ /* 0x040fe20000400000 */
[C---:B------:R-:W-:Y:S02]  /*6e3c0*/  FMUL R11, R10.reuse, R11 ;  /* 0x0000000b0a0b7220 */ /* 0x040fe40000400000 */
[----:B------:R-:W-:Y:S01]  /*6e3d0*/  STL [R1+0x2c], R6 ;  /* 0x00002c0601007387 */ /* 0x000fe20000100800 */
[----:B0-----:R-:W-:Y:S01]  /*6e3e0*/  FMUL R0, R7, R8 ;  /* 0x0000000807007220 */ /* 0x001fe20000400000 */
[----:B------:R-:W-:Y:S02]  /*6e3f0*/  FSEL R8, RZ, -23, P5 ;  /* 0xc1b80000ff087808 */ /* 0x000fe40002800000 */
[----:B------:R0:W-:Y:S01]  /*6e400*/  STL [R1+0x28], R5 ;  /* 0x0000280501007387 */ /* 0x0001e20000100800 */
[----:B------:R-:W-:Y:S01]  /*6e410*/  FFMA.FTZ R11, R10, 1.4426950216293334961, R11 ;  /* 0x3fb8aa3b0a0b7823 */ /* 0x000fe2000001000b */
[----:B------:R-:W-:Y:S01]  /*6e420*/  @P6 MOV R12, 0x7f800000 ;  /* 0x7f800000000c6802 */ /* 0x000fe20000000f00 */
[----:B------:R-:W-:Y:S01]  /*6e430*/  FFMA.FTZ R8, R4, 1.1920928955078125e-07, R8 ;  /* 0x3400000004087823 */ /* 0x000fe20000010008 */
[----:B------:R1:W-:Y:S04]  /*6e440*/  STL [R1+0x24], R0 ;  /* 0x0000240001007387 */ /* 0x0003e80000100800 */
[----:B------:R-:W3:Y:S04]  /*6e450*/  LDL.LU R4, [R1+0x790] ;  /* 0x0007900001047983 */ /* 0x000ee80000300800 */
[----:B0-----:R-:W4:Y:S01]  /*6e460*/  LDL.LU R5, [R1+0x794] ;  /* 0x0007940001057983 */ /* 0x001f220000300800 */
[----:B-1----:R-:W-:-:S03]  /*6e470*/  FADD R0, R8, R11 ;  /* 0x0000000b08007221 */ /* 0x002fc60000000000 */
[----:B------:R-:W5:Y:S01]  /*6e480*/  LDL.LU R9, [R1+0x798] ;  /* 0x0007980001097983 */ /* 0x000f620000300800 */
[----:B------:R-:W-:-:S03]  /*6e490*/  @P6 FFMA.FTZ R0, R18, R12, +INF ;  /* 0x7f80000012006423 */ /* 0x000fc6000001000c */
[----:B------:R-:W3:Y:S04]  /*6e4a0*/  LDL.LU R10, [R1+0x79c] ;  /* 0x00079c00010a7983 */ /* 0x000ee80000300800 */
[----:B------:R-:W4:Y:S04]  /*6e4b0*/  LDL.LU R8, [R1+0x7c0] ;  /* 0x0007c00001087983 */ /* 0x000f280000300800 */
[----:B------:R-:W4:Y:S04]  /*6e4c0*/  LDL.LU R11, [R1+0x7c4] ;  /* 0x0007c400010b7983 */ /* 0x000f280000300800 */
[----:B------:R-:W4:Y:S04]  /*6e4d0*/  LDL.LU R13, [R1+0x7c8] ;  /* 0x0007c800010d7983 */ /* 0x000f280000300800 */
[----:B------:R-:W4:Y:S04]  /*6e4e0*/  LDL.LU R14, [R1+0x7cc] ;  /* 0x0007cc00010e7983 */ /* 0x000f280000300800 */
[----:B------:R-:W4:Y:S04]  /*6e4f0*/  LDL.LU R12, [R1+0x7e0] ;  /* 0x0007e000010c7983 */ /* 0x000f280000300800 */
[----:B------:R-:W4:Y:S04]  /*6e500*/  LDL.LU R15, [R1+0x7ec] ;  /* 0x0007ec00010f7983 */ /* 0x000f280000300800 */
[----:B------:R0:W-:Y:S04]  /*6e510*/  STL [R1+0x230], R0 ;  /* 0x0002300001007387 */ /* 0x0001e80000100800 */
[----:B------:R-:W4:Y:S04]  /*6e520*/  LDL.LU R16, [R1+0x7dc] ;  /* 0x0007dc0001107983 */ /* 0x000f280000300800 */
[----:B------:R-:W4:Y:S01]  /*6e530*/  LDL.LU R17, [R1+0x7d8] ;  /* 0x0007d80001117983 */ /* 0x000f220000300800 */
[----:B0-----:R-:W-:-:S05]  /*6e540*/  FSEL R0, R26, -INF , P3 ;  /* 0xff8000001a007808 */ /* 0x001fca0001800000 */
[----:B------:R0:W-:Y:S04]  /*6e550*/  STL [R1+0x264], R0 ;  /* 0x0002640001007387 */ /* 0x0001e80000100800 */
[----:B------:R-:W4:Y:S01]  /*6e560*/  LDL.LU R20, [R1+0x7e8] ;  /* 0x0007e80001147983 */ /* 0x000f220000300800 */
[----:B------:R-:W-:-:S03]  /*6e570*/  FSETP.NEU.AND P0, PT, R21, RZ, PT ;  /* 0x000000ff1500720b */ /* 0x000fc60003f0d000 */
[----:B------:R-:W4:Y:S04]  /*6e580*/  LDL.LU R21, [R1+0x7e4] ;  /* 0x0007e40001157983 */ /* 0x000f280000300800 */
[----:B------:R-:W4:Y:S04]  /*6e590*/  LDL.LU R22, [R1+0x7d0] ;  /* 0x0007d00001167983 */ /* 0x000f280000300800 */
[----:B------:R-:W4:Y:S01]  /*6e5a0*/  LDL.LU R23, [R1+0x7d4] ;  /* 0x0007d40001177983 */ /* 0x000f220000300800 */
[----:B--2---:R-:W-:-:S04]  /*6e5b0*/  MOV R7, R3 ;  /* 0x0000000300077202 */ /* 0x004fc80000000f00 */
[C---:B------:R-:W-:Y:S02]  /*6e5c0*/  FSETP.GT.AND P5, PT, |R7|.reuse, 8.50705917302346158658e+37, PT ;  /* 0x7e8000000700780b */ /* 0x040fe40003fa4200 */
[C---:B------:R-:W-:Y:S01]  /*6e5d0*/  FSETP.GEU.AND P6, PT, |R7|.reuse, 1.175494350822287508e-38, PT ;  /* 0x008000000700780b */ /* 0x040fe20003fce200 */
[C---:B------:R-:W-:Y:S01]  /*6e5e0*/  FMUL R28, R7.reuse, 8388608 ;  /* 0x4b000000071c7820 */ /* 0x040fe20000400000 */
[----:B------:R-:W-:-:S04]  /*6e5f0*/  FSETP.GEU.AND P3, PT, R7, 1.175494350822287508e-38, PT ;  /* 0x008000000700780b */ /* 0x000fc80003f6e000 */
[----:B------:R-:W-:-:S05]  /*6e600*/  FSEL R28, R28, R7, !P3 ;  /* 0x000000071c1c7208 */ /* 0x000fca0005800000 */
[----:B------:R-:W-:-:S04]  /*6e610*/  @P5 FMUL R7, R7, 0.25 ;  /* 0x3e80000007075820 */ /* 0x000fc80000400000 */
[----:B------:R-:W-:Y:S01]  /*6e620*/  @!P6 FMUL R7, R7, 16777216 ;  /* 0x4b8000000707e820 */ /* 0x000fe20000400000 */
[----:B------:R-:W-:-:S03]  /*6e630*/  IMAD.MOV.U32 R6, RZ, RZ, R2 ;  /* 0x000000ffff067224 */ /* 0x000fc600078e0002 */
[----:B------:R-:W0:Y:S01]  /*6e640*/  MUFU.RCP R24, R7 ;  /* 0x0000000700187308 */ /* 0x000e220000001000 */
[----:B------:R-:W-:Y:S01]  /*6e650*/  FMUL R19, R6, 8388608 ;  /* 0x4b00000006137820 */ /* 0x000fe20000400000 */
[----:B------:R-:W1:Y:S01]  /*6e660*/  S2R R29, SR_TID.X ;  /* 0x00000000001d7919 */ /* 0x000e620000002100 */
        /* <DEDUP_REMOVED lines=8> */
[----:B------:R-:W-:Y:S01]  /*6e6f0*/  @!P6 FMUL R14, R14, 16777216 ;  /* 0x4b8000000e0ee820 */ /* 0x000fe20000400000 */
[----:B------:R-:W-:Y:S01]  /*6e700*/  @P5 FMUL R16, R16, 0.25 ;  /* 0x3e80000010105820 */ /* 0x000fe20000400000 */
[----:B------:R-:W-:-:S03]  /*6e710*/  @P5 FMUL R17, R17, 0.25 ;  /* 0x3e80000011115820 */ /* 0x000fc60000400000 */
[----:B------:R-:W-:Y:S01]  /*6e720*/  @!P6 FMUL R16, R16, 16777216 ;  /* 0x4b8000001010e820 */ /* 0x000fe20000400000 */
[----:B------:R-:W-:Y:S01]  /*6e730*/  @!P6 FMUL R15, R15, 16777216 ;  /* 0x4b8000000f0fe820 */ /* 0x000fe20000400000 */
[----:B------:R-:W-:Y:S01]  /*6e740*/  @!P6 FMUL R17, R17, 16777216 ;  /* 0x4b8000001111e820 */ /* 0x000fe20000400000 */
[----:B------:R-:W-:Y:S01]  /*6e750*/  @P5 FMUL R20, R20, 0.25 ;  /* 0x3e80000014145820 */ /* 0x000fe20000400000 */
[----:B------:R-:W-:-:S03]  /*6e760*/  FSETP.GT.AND P5, PT, |R6|, 8.50705917302346158658e+37, PT ;  /* 0x7e8000000600780b */ /* 0x000fc60003fa4200 */
[----:B------:R-:W-:Y:S01]  /*6e770*/  @!P6 FMUL R20, R20, 16777216 ;  /* 0x4b8000001414e820 */ /* 0x000fe20000400000 */
[----:B------:R-:W-:Y:S01]  /*6e780*/  FSETP.GEU.AND P6, PT, R6, 1.175494350822287508e-38, PT ;  /* 0x008000000600780b */ /* 0x000fe20003fce000 */
[C---:B0-----:R-:W-:Y:S01]  /*6e790*/  FMUL R0, R24.reuse, R16 ;  /* 0x0000001018007220 */ /* 0x041fe20000400000 */
[----:B------:R-:W-:Y:S02]  /*6e7a0*/  FMUL R2, R24, R17 ;  /* 0x0000001118027220 */ /* 0x000fe40000400000 */
        /* <DEDUP_REMOVED lines=13> */
[----:B------:R0:W-:Y:S01]  /*6e880*/  STL [R1+0x11c], R0 ;  /* 0x00011c0001007387 */ /* 0x0001e20000100800 */
[----:B------:R-:W-:-:S02]  /*6e890*/  VIADD R18, R19, 0xc0cafb0d ;  /* 0xc0cafb0d13127836 */ /* 0x000fc40000000000 */
[----:B------:R-:W-:Y:S01]  /*6e8a0*/  FMUL R3, R24, R15 ;  /* 0x0000000f18037220 */ /* 0x000fe20000400000 */
[----:B------:R2:W-:Y:S02]  /*6e8b0*/  STL [R1+0x114], R2 ;  /* 0x0001140201007387 */ /* 0x0005e40000100800 */
[----:B------:R-:W-:Y:S01]  /*6e8c0*/  LOP3.LUT R18, R18, 0xff800000, RZ, 0xc0, !PT ;  /* 0xff80000012127812 */ /* 0x000fe200078ec0ff */
[C---:B0-----:R-:W-:Y:S01]  /*6e8d0*/  FMUL R0, R24.reuse, R20 ;  /* 0x0000001418007220 */ /* 0x041fe20000400000 */
[C---:B--2---:R-:W-:Y:S01]  /*6e8e0*/  FMUL R2, R24.reuse, R14 ;  /* 0x0000000e18027220 */ /* 0x044fe20000400000 */
[----:B------:R-:W-:Y:S04]  /*6e8f0*/  STL [R1+0x118], R3 ;  /* 0x0001180301007387 */ /* 0x000fe80000100800 */
[----:B------:R-:W-:Y:S04]  /*6e900*/  STL [R1+0x122c], R2 ;  /* 0x00122c0201007387 */ /* 0x000fe80000100800 */
[----:B------:R0:W-:Y:S01]  /*6e910*/  STL [R1+0x110], R0 ;  /* 0x0001100001007387 */ /* 0x0001e20000100800 */
[----:B------:R-:W-:Y:S01]  /*6e920*/  MOV R20, 0x3dc6b27f ;  /* 0x3dc6b27f00147802 */ /* 0x000fe20000000f00 */
[----:B0-----:R-:W-:Y:S01]  /*6e930*/  FMUL R0, R24, R10 ;  /* 0x0000000a18007220 */ /* 0x001fe20000400000 */
[----:B------:R-:W-:-:S05]  /*6e940*/  IADD3 R10, PT, PT, R19, -R18, RZ ;  /* 0x80000012130a7210 */ /* 0x000fca0007ffe0ff */
[----:B------:R-:W-:Y:S01]  /*6e950*/  FADD R10, R10, -1 ;  /* 0xbf8000000a0a7421 */ /* 0x000fe20000000000 */
[----:B------:R0:W-:Y:S02]  /*6e960*/  STL [R1+0x1230], R0 ;  /* 0x0012300001007387 */ /* 0x0001e40000100800 */
[----:B0-----:R-:W-:Y:S01]  /*6e970*/  FMUL R0, R24, R9 ;  /* 0x0000000918007220 */ /* 0x001fe20000400000 */
        /* <DEDUP_REMOVED lines=10> */
[----:B------:R-:W-:-:S03]  /*6ea20*/  FMUL R2, R24, R13 ;  /* 0x0000000d18027220 */ /* 0x000fc60000400000 */
[----:B------:R-:W-:Y:S02]  /*6ea30*/  FMUL R13, R10, R9 ;  /* 0x000000090a0d7220 */ /* 0x000fe40000400000 */
[----:B------:R-:W0:Y:S01]  /*6ea40*/  MUFU.RCP R9, R6 ;  /* 0x0000000600097308 */ /* 0x000e220000001000 */
[----:B------:R-:W-:Y:S01]  /*6ea50*/  @!P6 FMUL R23, R23, 16777216 ;  /* 0x4b8000001717e820 */ /* 0x000fe20000400000 */
[----:B------:R-:W-:Y:S01]  /*6ea60*/  @!P6 FMUL R22, R22, 16777216 ;  /* 0x4b8000001616e820 */ /* 0x000fe20000400000 */
[----:B------:R-:W-:Y:S01]  /*6ea70*/  @!P6 FMUL R21, R21, 16777216 ;  /* 0x4b8000001515e820 */ /* 0x000fe20000400000 */
[----:B------:R2:W-:Y:S01]  /*6ea80*/  STL [R1+0x1c], R2 ;  /* 0x00001c0201007387 */ /* 0x0005e20000100800 */
[----:B------:R-:W-:Y:S01]  /*6ea90*/  @!P6 FMUL R12, R12, 16777216 ;  /* 0x4b8000000c0ce820 */ /* 0x000fe20000400000 */
[----:B------:R-:W-:Y:S02]  /*6eaa0*/  @!P6 FMUL R11, R11, 16777216 ;  /* 0x4b8000000b0be820 */ /* 0x000fe40000400000 */
[----:B------:R3:W-:Y:S01]  /*6eab0*/  STL [R1+0x14], R0 ;  /* 0x0000140001007387 */ /* 0x0007e20000100800 */
[----:B------:R-:W-:Y:S01]  /*6eac0*/  @!P6 FMUL R8, R8, 16777216 ;  /* 0x4b8000000808e820 */ /* 0x000fe20000400000 */
[C---:B0-----:R-:W-:Y:S01]  /*6ead0*/  FMUL R3, R9.reuse, R23 ;  /* 0x0000001709037220 */ /* 0x041fe20000400000 */
[C---:B--2---:R-:W-:Y:S01]  /*6eae0*/  FMUL R2, R9.reuse, R22 ;  /* 0x0000001609027220 */ /* 0x044fe20000400000 */
[----:B---3--:R-:W-:-:S03]  /*6eaf0*/  FMUL R0, R9, R21 ;  /* 0x0000001509007220 */ /* 0x008fc60000400000 */
[----:B------:R0:W-:Y:S01]  /*6eb00*/  STL [R1+0x10c], R3 ;  /* 0x00010c0301007387 */ /* 0x0001e20000100800 */
[----:B------:R-:W-:-:S03]  /*6eb10*/  @!P6 FMUL R5, R5, 16777216 ;  /* 0x4b8000000505e820 */ /* 0x000fc60000400000 */
[----:B------:R2:W-:Y:S01]  /*6eb20*/  STL [R1+0x108], R2 ;  /* 0x0001080201007387 */ /* 0x0005e20000100800 */
[----:B------:R-:W-:-:S03]  /*6eb30*/  I2FP.F32.S32 R18, R18 ;  /* 0x0000001200127245 */ /* 0x000fc60000201400 */
[----:B------:R3:W-:Y:S01]  /*6eb40*/  STL [R1+0x104], R0 ;  /* 0x0001040001007387 */ /* 0x0007e20000100800 */
[C---:B0-----:R-:W-:Y:S01]  /*6eb50*/  FMUL R3, R9.reuse, R12 ;  /* 0x0000000c09037220 */ /* 0x041fe20000400000 */
[----:B------:R-:W-:Y:S01]  /*6eb60*/  @!P6 FMUL R4, R4, 16777216 ;  /* 0x4b8000000404e820 */ /* 0x000fe20000400000 */
[----:B--2---:R-:W-:-:S03]  /*6eb70*/  FMUL R2, R9, R11 ;  /* 0x0000000b09027220 */ /* 0x004fc60000400000 */
[----:B------:R-:W-:Y:S01]  /*6eb80*/  STL [R1+0x100], R3 ;  /* 0x0001000301007387 */ /* 0x000fe20000100800 */
[----:B---3--:R-:W-:Y:S01]  /*6eb90*/  FMUL R0, R9, R8 ;  /* 0x0000000809007220 */ /* 0x008fe20000400000 */
[----:B------:R-:W-:Y:S02]  /*6eba0*/  FMUL R6, R10, R13 ;  /* 0x0000000d0a067220 */ /* 0x000fe40000400000 */
[----:B------:R0:W-:Y:S01]  /*6ebb0*/  STL [R1+0x10], R2 ;  /* 0x0000100201007387 */ /* 0x0001e20000100800 */
[----:B------:R-:W-:-:S03]  /*6ebc0*/  FFMA.FTZ R7, R18, 1.1920928955078125e-07, R7 ;  /* 0x3400000012077823 */ /* 0x000fc60000010007 */
[----:B------:R2:W-:Y:S01]  /*6ebd0*/  STL [R1+0x8], R0 ;  /* 0x0000080001007387 */ /* 0x0005e20000100800 */
[----:B------:R-:W-:Y:S01]  /*6ebe0*/  FFMA.FTZ R6, R10, 1.4426950216293334961, R6 ;  /* 0x3fb8aa3b0a067823 */ /* 0x000fe20000010006 */
[C---:B0-----:R-:W-:Y:S01]  /*6ebf0*/  FMUL R2, R9.reuse, R5 ;  /* 0x0000000509027220 */ /* 0x041fe20000400000 */
[----:B--2---:R-:W-:-:S04]  /*6ec00*/  FMUL R0, R9, R4 ;  /* 0x0000000409007220 */ /* 0x004fc80000400000 */
[----:B------:R0:W-:Y:S01]  /*6ec10*/  STL [R1+0xc], R2 ;  /* 0x00000c0201007387 */ /* 0x0001e20000100800 */
[----:B------:R-:W-:-:S03]  /*6ec20*/  FADD R3, R7, R6 ;  /* 0x0000000607037221 */ /* 0x000fc60000000000 */
[----:B------:R1:W-:Y:S04]  /*6ec30*/  STL [R1+0x4], R0 ;  /* 0x0000040001007387 */ /* 0x0003e80000100800 */
[----:B0-----:R-:W2:Y:S04]  /*6ec40*/  LDL.LU R2, [R1+0x384] ;  /* 0x0003840001027983 */ /* 0x001ea80000300800 */
[----:B------:R-:W3:Y:S04]  /*6ec50*/  LDL.LU R7, [R1+0x3d0] ;  /* 0x0003d00001077983 */ /* 0x000ee80000300800 */
[----:B------:R-:W3:Y:S04]  /*6ec60*/  LDL.LU R18, [R1+0x3c8] ;  /* 0x0003c80001127983 */ /* 0x000ee80000300800 */
[----:B------:R-:W4:Y:S01]  /*6ec70*/  LDL.LU R8, [R1+0x2f4] ;  /* 0x0002f40001087983 */ /* 0x000f220000300800 */
[----:B-1----:R-:W-:-:S03]  /*6ec80*/  IMAD.SHL.U32 R0, R29, 0x4, RZ ;  /* 0x000000041d007824 */ /* 0x002fc600078e00ff */
[----:B------:R-:W5:Y:S04]  /*6ec90*/  LDL.LU R9, [R1+0x350] ;  /* 0x0003500001097983 */ /* 0x000f680000300800 */
[----:B------:R-:W5:Y:S04]  /*6eca0*/  LDL.LU R11, [R1+0x2f8] ;  /* 0x0002f800010b7983 */ /* 0x000f680000300800 */
[----:B------:R-:W2:Y:S04]  /*6ecb0*/  LDL.LU R12, [R1+0x358] ;  /* 0x00035800010c7983 */ /* 0x000ea80000300800 */
[----:B------:R-:W2:Y:S04]  /*6ecc0*/  LDL.LU R10, [R1+0x354] ;  /* 0x00035400010a7983 */ /* 0x000ea80000300800 */
[----:B------:R-:W2:Y:S01]  /*6ecd0*/  LDL.LU R21, [R1+0x380] ;  /* 0x0003800001157983 */ /* 0x000ea20000300800 */
[----:B------:R-:W-:-:S03]  /*6ece0*/  SHF.R.U32.HI R4, RZ, 0x1, R29 ;  /* 0x00000001ff047819 */ /* 0x000fc6000001161d */
[----:B------:R-:W2:Y:S01]  /*6ecf0*/  LDL.LU R22, [R1+0x35c] ;  /* 0x00035c0001167983 */ /* 0x000ea20000300800 */
[----:B------:R-:W-:-:S03]  /*6ed00*/  LOP3.LUT R6, R0, 0x380, RZ, 0xc0, !PT ;  /* 0x0000038000067812 */ /* 0x000fc600078ec0ff */
[----:B------:R-:W2:Y:S04]  /*6ed10*/  LDL.LU R23, [R1+0x2b4] ;  /* 0x0002b40001177983 */ /* 0x000ea80000300800 */
[----:B------:R-:W2:Y:S04]  /*6ed20*/  LDL.LU R13, [R1+0x29c] ;  /* 0x00029c00010d7983 */ /* 0x000ea80000300800 */
[----:B------:R-:W2:Y:S01]  /*6ed30*/  LDL.LU R24, [R1+0x2b8] ;  /* 0x0002b80001187983 */ /* 0x000ea20000300800 */
[----:B------:R-:W-:-:S03]  /*6ed40*/  LOP3.LUT R4, R4, 0xc, RZ, 0xc0, !PT ;  /* 0x0000000c04047812 */ /* 0x000fc600078ec0ff */
[----:B------:R-:W2:Y:S04]  /*6ed50*/  LDL.LU R0, [R1+0x2b0] ;  /* 0x0002b00001007983 */ /* 0x000ea80000300800 */
[----:B------:R-:W2:Y:S04]  /*6ed60*/  LDL.LU R14, [R1+0x2c4] ;  /* 0x0002c400010e7983 */ /* 0x000ea80000300800 */
[----:B------:R-:W2:Y:S04]  /*6ed70*/  LDL.LU R15, [R1+0x2bc] ;  /* 0x0002bc00010f7983 */ /* 0x000ea80000300800 */
[----:B------:R-:W2:Y:S01]  /*6ed80*/  LDL.LU R17, [R1+0x2c8] ;  /* 0x0002c80001117983 */ /* 0x000ea20000300800 */
[----:B------:R-:W-:-:S03]  /*6ed90*/  IADD3 R4, PT, PT, R4, UR7, R6 ;  /* 0x0000000704047c10 */ /* 0x000fc6000fffe006 */
[----:B------:R-:W2:Y:S04]  /*6eda0*/  LDL.LU R16, [R1+0x2c0] ;  /* 0x0002c00001107983 */ /* 0x000ea80000300800 */
[----:B------:R-:W2:Y:S04]  /*6edb0*/  LDL.LU R26, [R1+0x224] ;  /* 0x00022400011a7983 */ /* 0x000ea80000300800 */
[----:B------:R-:W2:Y:S04]  /*6edc0*/  LDL.LU R27, [R1+0x220] ;  /* 0x00022000011b7983 */ /* 0x000ea80000300800 */
[----:B------:R-:W2:Y:S04]  /*6edd0*/  LDL.LU R25, [R1+0x22c] ;  /* 0x00022c0001197983 */ /* 0x000ea80000300800 */
[----:B------:R-:W2:Y:S01]  /*6ede0*/  LDL.LU R6, [R1+0x388] ;  /* 0x0003880001067983 */ /* 0x000ea20000300800 */
[----:B------:R-:W-:-:S02]  /*6edf0*/  ISETP.GE.U32.AND P6, PT, R19, 0x7f800000, PT ;  /* 0x7f8000001300780c */ /* 0x000fc40003fc6070 */
[----:B------:R-:W-:-:S04]  /*6ee00*/  SHF.L.U32 R29, R29, 0x4, RZ ;  /* 0x000000041d1d7819 */ /* 0x000fc800000006ff */
[----:B------:R-:W-:-:S07]  /*6ee10*/  LOP3.LUT R29, R29, 0x70, RZ, 0xc0, !PT ;  /* 0x000000701d1d7812 */ /* 0x000fce00078ec0ff */
[----:B------:R-:W-:Y:S01]  /*6ee20*/  @P6 MOV R5, 0x7f800000 ;  /* 0x7f80000000056802 */ /* 0x000fe20000000f00 */
[----:B------:R-:W-:Y:S01]  /*6ee30*/  IMAD.IADD R4, R29, 0x1, R4 ;  /* 0x000000011d047824 */ /* 0x000fe200078e0204 */
[----:B------:R-:W-:-:S03]  /*6ee40*/  IADD3 R29, PT, PT, R28, -0x3f3504f3, RZ ;  /* 0xc0cafb0d1c1d7810 */ /* 0x000fc60007ffe0ff */
[C---:B------:R-:W-:Y:S01]  /*6ee50*/  @P6 FFMA.FTZ R3, R19.reuse, R5, +INF ;  /* 0x7f80000013036423 */ /* 0x040fe20000010005 */
[----:B------:R-:W-:Y:S02]  /*6ee60*/  FSEL R5, RZ, -23, P3 ;  /* 0xc1b80000ff057808 */ /* 0x000fe40001800000 */
[----:B------:R-:W-:Y:S02]  /*6ee70*/  FSETP.NEU.AND P3, PT, R19, RZ, PT ;  /* 0x000000ff1300720b */ /* 0x000fe40003f6d000 */
[----:B------:R0:W-:Y:S01]  /*6ee80*/  STL [R1+0x20c], R3 ;  /* 0x00020c0301007387 */ /* 0x0001e20000100800 */
[----:B------:R-:W-:-:S03]  /*6ee90*/  LOP3.LUT R29, R29, 0xff800000, RZ, 0xc0, !PT ;  /* 0xff8000001d1d7812 */ /* 0x000fc600078ec0ff */
[----:B0-----:R-:W4:Y:S04]  /*6eea0*/  LDL.LU R3, [R1+0x126c] ;  /* 0x00126c0001037983 */ /* 0x001f280000300800 */
[----:B------:R-:W4:Y:S04]  /*6eeb0*/  LDL.LU R19, [R1+0x3c4] ;  /* 0x0003c40001137983 */ /* 0x000f280000300800 */
[----:B------:R2:W-:Y:S04]  /*6eec0*/  STL [R1+0x260], R4 ;  /* 0x0002600401007387 */ /* 0x0005e80000100800 */
[----:B------:R0:W-:Y:S01]  /*6eed0*/  STL [R1+0x1234], R28 ;  /* 0x0012341c01007387 */ /* 0x0001e20000100800 */
[----:B--2---:R-:W-:-:S02]  /*6eee0*/  F2FP.F16.F32.PACK_AB R4, R6, R2 ;  /* 0x000000020604723e */ /* 0x004fc400000000ff */
[-C--:B------:R-:W-:Y:S02]  /*6eef0*/  I2FP.F32.S32 R6, R29.reuse ;  /* 0x0000001d00067245 */ /* 0x080fe40000201400 */
[----:B------:R-:W-:Y:S02]  /*6ef00*/  IADD3 R29, PT, PT, R28, -R29, RZ ;  /* 0x8000001d1c1d7210 */ /* 0x000fe40007ffe0ff */
[----:B0-----:R-:W2:Y:S01]  /*6ef10*/  LDL.LU R28, [R1+0x2fc] ;  /* 0x0002fc00011c7983 */ /* 0x001ea20000300800 */
[----:B------:R-:W-:-:S03]  /*6ef20*/  FFMA.FTZ R2, R6, 1.1920928955078125e-07, R5 ;  /* 0x3400000006027823 */ /* 0x000fc60000010005 */
[----:B------:R-:W2:Y:S04]  /*6ef30*/  LDL.LU R5, [R1+0x38c] ;  /* 0x00038c0001057983 */ /* 0x000ea80000300800 */
[----:B------:R-:W2:Y:S01]  /*6ef40*/  LDL.LU R6, [R1+0x3cc] ;  /* 0x0003cc0001067983 */ /* 0x000ea20000300800 */
[----:B---3--:R-:W-:Y:S02]  /*6ef50*/  F2FP.F16.F32.PACK_AB R7, R7, R18 ;  /* 0x000000120707723e */ /* 0x008fe400000000ff */
[----:B------:R-:W-:Y:S01]  /*6ef60*/  F2FP.F16.F32.PACK_AB R14, R14, R15 ;  /* 0x0000000f0e0e723e */ /* 0x000fe200000000ff */
[----:B------:R0:W-:Y:S01]  /*6ef70*/  STL [R1+0x1238], R2 ;  /* 0x0012380201007387 */ /* 0x0001e20000100800 */
[----:B------:R-:W-:Y:S02]  /*6ef80*/  F2FP.F16.F32.PACK_AB R15, R17, R16 ;  /* 0x00000010110f723e */ /* 0x000fe400000000ff */
[----:B-----5:R-:W-:-:S02]  /*6ef90*/  F2FP.F16.F32.PACK_AB R9, R9, R11 ;  /* 0x0000000b0909723e */ /* 0x020fc400000000ff */
[----:B------:R-:W-:Y:S01]  /*6efa0*/  F2FP.F16.F32.PACK_AB R11, R21, R22 ;  /* 0x00000016150b723e */ /* 0x000fe200000000ff */
[----:B0-----:R-:W3:Y:S04]  /*6efb0*/  LDL.LU R2, [R1+0x3b4] ;  /* 0x0003b40001027983 */ /* 0x001ee80000300800 */
[----:B------:R-:W5:Y:S01]  /*6efc0*/  LDL.LU R18, [R1+0x248] ;  /* 0x0002480001127983 */ /* 0x000f620000300800 */
[----:B----4-:R-:W-:Y:S02]  /*6efd0*/  F2FP.F16.F32.PACK_AB R17, R25, R3 ;  /* 0x000000031911723e */ /* 0x010fe400000000ff */
[----:B--2---:R-:W-:Y:S02]  /*6efe0*/  F2FP.F16.F32.PACK_AB R6, R6, R19 ;  /* 0x000000130606723e */ /* 0x004fe400000000ff */
[----:B------:R-:W2:Y:S04]  /*6eff0*/  LDL.LU R19, [R1+0x24c] ;  /* 0x00024c0001137983 */ /* 0x000ea80000300800 */
[----:B------:R-:W5:Y:S04]  /*6f000*/  LDL.LU R3, [R1+0x1268] ;  /* 0x0012680001037983 */ /* 0x000f680000300800 */
[----:B------:R-:W4:Y:S04]  /*6f010*/  LDL.LU R21, [R1+0x1e0] ;  /* 0x0001e00001157983 */ /* 0x000f280000300800 */
[----:B----4-:R0:W-:Y:S04]  /*6f020*/  STL [R1+0x125c], R21 ;  /* 0x00125c1501007387 */ /* 0x0101e80000100800 */
[----:B0-----:R-:W4:Y:S04]  /*6f030*/  LDL.LU R21, [R1+0x1e4] ;  /* 0x0001e40001157983 */ /* 0x001f280000300800 */
[----:B------:R-:W2:Y:S01]  /*6f040*/  LDL.LU R22, [R1+0x1fc] ;  /* 0x0001fc0001167983 */ /* 0x000ea20000300800 */
[----:B------:R-:W-:-:S02]  /*6f050*/  F2FP.F16.F32.PACK_AB R10, R12, R10 ;  /* 0x0000000a0c0a723e */ /* 0x000fc400000000ff */
[----:B------:R-:W-:Y:S01]  /*6f060*/  F2FP.F16.F32.PACK_AB R12, R23, R13 ;  /* 0x0000000d170c723e */ /* 0x000fe200000000ff */
[----:B--2---:R0:W-:Y:S04]  /*6f070*/  STL [R1+0x1258], R22 ;  /* 0x0012581601007387 */ /* 0x0041e80000100800 */
[----:B0-----:R-:W2:Y:S04]  /*6f080*/  LDL.LU R22, [R1+0x1e8] ;  /* 0x0001e80001167983 */ /* 0x001ea80000300800 */
[----:B------:R-:W2:Y:S01]  /*6f090*/  LDL.LU R23, [R1+0x200] ;  /* 0x0002000001177983 */ /* 0x000ea20000300800 */
[----:B------:R-:W-:-:S02]  /*6f0a0*/  F2FP.F16.F32.PACK_AB R13, R24, R0 ;  /* 0x00000000180d723e */ /* 0x000fc400000000ff */
[----:B------:R-:W-:Y:S02]  /*6f0b0*/  F2FP.F16.F32.PACK_AB R16, R26, R27 ;  /* 0x0000001b1a10723e */ /* 0x000fe400000000ff */
[----:B---3--:R-:W-:Y:S02]  /*6f0c0*/  F2FP.F16.F32.PACK_AB R5, R2, R5 ;  /* 0x000000050205723e */ /* 0x008fe400000000ff */
[----:B------:R-:W-:Y:S02]  /*6f0d0*/  F2FP.F16.F32.PACK_AB R8, R28, R8 ;  /* 0x000000081c08723e */ /* 0x000fe400000000ff */
[----:B-----5:R-:W-:Y:S01]  /*6f0e0*/  F2FP.F16.F32.PACK_AB R18, R3, R18 ;  /* 0x000000120312723e */ /* 0x020fe200000000ff */
[----:B--2---:R0:W-:Y:S04]  /*6f0f0*/  STL [R1+0x1254], R23 ;  /* 0x0012541701007387 */ /* 0x0041e80000100800 */
[----:B0-----:R-:W2:Y:S04]  /*6f100*/  LDL.LU R23, [R1+0x204] ;  /* 0x0002040001177983 */ /* 0x001ea80000300800 */
[----:B------:R-:W3:Y:S04]  /*6f110*/  LDL.LU R24, [R1+0xec] ;  /* 0x0000ec0001187983 */ /* 0x000ee80000300800 */
[----:B------:R-:W5:Y:S04]  /*6f120*/  LDL.LU R25, [R1+0xf4] ;  /* 0x0000f40001197983 */ /* 0x000f680000300800 */
[----:B------:R-:W2:Y:S04]  /*6f130*/  LDL.LU R26, [R1+0xfc] ;  /* 0x0000fc00011a7983 */ /* 0x000ea80000300800 */
[----:B------:R-:W2:Y:S04]  /*6f140*/  LDL.LU R27, [R1+0x140] ;  /* 0x00014000011b7983 */ /* 0x000ea80000300800 */
[----:B------:R-:W2:Y:S04]  /*6f150*/  LDL.LU R2, [R1+0xb0] ;  /* 0x0000b00001027983 */ /* 0x000ea80000300800 */
[----:B------:R-:W2:Y:S04]  /*6f160*/  LDL.LU R28, [R1+0xc4] ;  /* 0x0000c400011c7983 */ /* 0x000ea80000300800 */
[----:B------:R-:W2:Y:S04]  /*6f170*/  LDL.LU R0, [R1+0xbc] ;  /* 0x0000bc0001007983 */ /* 0x000ea80000300800 */
[----:B------:R-:W2:Y:S01]  /*6f180*/  LDL.LU R3, [R1+0x1264] ;  /* 0x0012640001037983 */ /* 0x000ea20000300800 */
[----:B------:R-:W-:-:S04]  /*6f190*/  FADD R29, R29, -1 ;  /* 0xbf8000001d1d7421 */ /* 0x000fc80000000000 */
[----:B------:R-:W-:Y:S01]  /*6f1a0*/  FFMA.FTZ R20, R29, R20, -0.16845393180847167969 ;  /* 0xbe2c7f301d147423 */ /* 0x000fe20000010014 */
[----:B--2---:R-:W-:Y:S02]  /*6f1b0*/  F2FP.F16.F32.PACK_AB R19, R3, R19 ;  /* 0x000000130313723e */ /* 0x004fe400000000ff */
[----:B------:R-:W2:Y:S01]  /*6f1c0*/  LDL.LU R3, [R1+0x1260] ;  /* 0x0012600001037983 */ /* 0x000ea20000300800 */
[----:B------:R-:W-:-:S04]  /*6f1d0*/  FFMA.FTZ R20, R29, R20, 0.1716887056827545166 ;  /* 0x3e2fcf2a1d147423 */ /* 0x000fc80000010014 */
[----:B------:R-:W-:-:S04]  /*6f1e0*/  FFMA.FTZ R20, R29, R20, -0.17900948226451873779 ;  /* 0xbe374e431d147423 */ /* 0x000fc80000010014 */
[C---:B------:R-:W-:Y:S01]  /*6f1f0*/  FFMA.FTZ R20, R29.reuse, R20, 0.20512372255325317383 ;  /* 0x3e520bf41d147423 */ /* 0x040fe20000010014 */
[----:B--2---:R0:W-:Y:S04]  /*6f200*/  STSM.16.M88.4 [R3+0x300], R4 ;  /* 0x0003000403007844 */ /* 0x0041e80000000200 */
[----:B------:R1:W-:Y:S04]  /*6f210*/  STSM.16.M88.4 [R3+0x400], R8 ;  /* 0x0004000803007844 */ /* 0x0003e80000000200 */
[----:B------:R2:W-:Y:S04]  /*6f220*/  STSM.16.M88.4 [R3+0x500], R12 ;  /* 0x0005000c03007844 */ /* 0x0005e80000000200 */
[----:B0-----:R-:W3:Y:S04]  /*6f230*/  LDL.LU R5, [R1+0xd0] ;  /* 0x0000d00001057983 */ /* 0x001ee80000300800 */
[----:B------:R-:W3:Y:S04]  /*6f240*/  LDL.LU R6, [R1+0xdc] ;  /* 0x0000dc0001067983 */ /* 0x000ee80000300800 */
[----:B------:R-:W3:Y:S04]  /*6f250*/  LDL.LU R7, [R1+0xe4] ;  /* 0x0000e40001077983 */ /* 0x000ee80000300800 */
[----:B-1----:R-:W3:Y:S04]  /*6f260*/  LDL.LU R11, [R1+0x1c8] ;  /* 0x0001c800010b7983 */ /* 0x002ee80000300800 */
[----:B------:R-:W3:Y:S04]  /*6f270*/  LDL.LU R8, [R1+0xb4] ;  /* 0x0000b40001087983 */ /* 0x000ee80000300800 */
[----:B------:R-:W3:Y:S04]  /*6f280*/  LDL.LU R9, [R1+0xac] ;  /* 0x0000ac0001097983 */ /* 0x000ee80000300800 */
[----:B------:R-:W3:Y:S01]  /*6f290*/  LDL.LU R10, [R1+0xb8] ;  /* 0x0000b800010a7983 */ /* 0x000ee20000300800 */
[----:B------:R-:W-:-:S03]  /*6f2a0*/  FFMA.FTZ R4, R29, R20, -0.24046532809734344482 ;  /* 0xbe763c8b1d047423 */ /* 0x000fc60000010014 */
[----:B--2---:R-:W2:Y:S04]  /*6f2b0*/  LDL.LU R12, [R1+0xf0] ;  /* 0x0000f000010c7983 */ /* 0x004ea80000300800 */
[----:B------:R-:W2:Y:S04]  /*6f2c0*/  LDL.LU R13, [R1+0xd8] ;  /* 0x0000d800010d7983 */ /* 0x000ea80000300800 */
[----:B------:R-:W2:Y:S04]  /*6f2d0*/  LDL.LU R14, [R1+0xe0] ;  /* 0x0000e000010e7983 */ /* 0x000ea80000300800 */
[----:B------:R-:W2:Y:S04]  /*6f2e0*/  LDL.LU R15, [R1+0xe8] ;  /* 0x0000e800010f7983 */ /* 0x000ea80000300800 */
[----:B------:R-:W4:Y:S04]  /*6f2f0*/  LDL.LU R20, [R1+0x1dc] ;  /* 0x0001dc0001147983 */ /* 0x000f280000300800 */
[----:B------:R0:W-:Y:S04]  /*6f300*/  STSM.16.M88.4 [R3+0x600], R16 ;  /* 0x0006001003007844 */ /* 0x0001e80000000200 */
[----:B0-----:R-:W5:Y:S04]  /*6f310*/  LDL.LU R16, [R1+0xf8] ;  /* 0x0000f80001107983 */ /* 0x001f680000300800 */
[----:B------:R-:W2:Y:S04]  /*6f320*/  LDL.LU R17, [R1+0x1c4] ;  /* 0x0001c40001117983 */ /* 0x000ea80000300800 */
[----:B------:R-:W2:Y:S04]  /*6f330*/  LDL.LU R18, [R1+0xd4] ;  /* 0x0000d40001127983 */ /* 0x000ea80000300800 */
[----:B------:R-:W2:Y:S04]  /*6f340*/  LDL.LU R19, [R1+0xcc] ;  /* 0x0000cc0001137983 */ /* 0x000ea80000300800 */
[----:B------:R0:W-:Y:S04]  /*6f350*/  STL [R1+0x1250], R3 ;  /* 0x0012500301007387 */ /* 0x0001e80000100800 */
[----:B0-----:R-:W2:Y:S01]  /*6f360*/  LDL.LU R3, [R1+0x208] ;  /* 0x0002080001037983 */ /* 0x001ea20000300800 */
[----:B----4-:R-:W-:-:S03]  /*6f370*/  F2FP.F16.F32.PACK_AB R20, R21, R20 ;  /* 0x000000141514723e */ /* 0x010fc600000000ff */
[----:B------:R-:W4:Y:S02]  /*6f380*/  LDL.LU R21, [R1+0x125c] ;  /* 0x00125c0001157983 */ /* 0x000f240000300800 */
[----:B----4-:R-:W-:Y:S02]  /*6f390*/  F2FP.F16.F32.PACK_AB R21, R22, R21 ;  /* 0x000000151615723e */ /* 0x010fe400000000ff */
[----:B------:R-:W4:Y:S02]  /*6f3a0*/  LDL.LU R22, [R1+0x1258] ;  /* 0x0012580001167983 */ /* 0x000f240000300800 */
[----:B----4-:R-:W-:Y:S02]  /*6f3b0*/  F2FP.F16.F32.PACK_AB R22, R23, R22 ;  /* 0x000000161716723e */ /* 0x010fe400000000ff */
[----:B------:R-:W4:Y:S01]  /*6f3c0*/  LDL.LU R23, [R1+0x1254] ;  /* 0x0012540001177983 */ /* 0x000f220000300800 */
[----:B---3--:R-:W-:Y:S02]  /*6f3d0*/  F2FP.F16.F32.PACK_AB R27, R11, R27 ;  /* 0x0000001b0b1b723e */ /* 0x008fe400000000ff */
[----:B--2---:R-:W-:-:S02]  /*6f3e0*/  F2FP.F16.F32.PACK_AB R5, R13, R5 ;  /* 0x000000050d05723e */ /* 0x004fc400000000ff */
[----:B----4-:R-:W-:Y:S02]  /*6f3f0*/  F2FP.F16.F32.PACK_AB R23, R3, R23 ;  /* 0x000000170317723e */ /* 0x010fe400000000ff */
[----:B------:R-:W2:Y:S04]  /*6f400*/  LDL.LU R3, [R1+0xc8] ;  /* 0x0000c80001037983 */ /* 0x000ea80000300800 */
[----:B------:R-:W2:Y:S04]  /*6f410*/  LDL.LU R11, [R1+0xc0] ;  /* 0x0000c000010b7983 */ /* 0x000ea80000300800 */
[----:B------:R-:W3:Y:S01]  /*6f420*/  LDL.LU R13, [R1+0x90] ;  /* 0x00009000010d7983 */ /* 0x000ee20000300800 */
[----:B------:R-:W-:-:S03]  /*6f430*/  F2FP.F16.F32.PACK_AB R6, R14, R6 ;  /* 0x000000060e06723e */ /* 0x000fc600000000ff */
[----:B---3--:R0:W-:Y:S04]  /*6f440*/  STL [R1+0x124c], R13 ;  /* 0x00124c0d01007387 */ /* 0x0081e80000100800 */
[----:B0-----:R-:W3:Y:S04]  /*6f450*/  LDL.LU R13, [R1+0x94] ;  /* 0x00009400010d7983 */ /* 0x001ee80000300800 */
[----:B------:R-:W4:Y:S01]  /*6f460*/  LDL.LU R14, [R1+0x9c] ;  /* 0x00009c00010e7983 */ /* 0x000f220000300800 */
[----:B------:R-:W-:-:S03]  /*6f470*/  F2FP.F16.F32.PACK_AB R7, R15, R7 ;  /* 0x000000070f07723e */ /* 0x000fc600000000ff */
[----:B----4-:R0:W-:Y:S04]  /*6f480*/  STL [R1+0x1248], R14 ;  /* 0x0012480e01007387 */ /* 0x0101e80000100800 */
[----:B0-----:R-:W4:Y:S04]  /*6f490*/  LDL.LU R14, [R1+0x98] ;  /* 0x00009800010e7983 */ /* 0x001f280000300800 */
[----:B------:R-:W2:Y:S01]  /*6f4a0*/  LDL.LU R15, [R1+0xa0] ;  /* 0x0000a000010f7983 */ /* 0x000ea20000300800 */
[----:B-----5:R-:W-:-:S03]  /*6f4b0*/  F2FP.F16.F32.PACK_AB R25, R16, R25 ;  /* 0x000000191019723e */ /* 0x020fc600000000ff */
[----:B--2---:R0:W-:Y:S04]  /*6f4c0*/  STL [R1+0x1244], R15 ;  /* 0x0012440f01007387 */ /* 0x0041e80000100800 */
[----:B0-----:R-:W2:Y:S04]  /*6f4d0*/  LDL.LU R15, [R1+0xa4] ;  /* 0x0000a400010f7983 */ /* 0x001ea80000300800 */
[----:B------:R-:W5:Y:S01]  /*6f4e0*/  LDL.LU R16, [R1+0x6c] ;  /* 0x00006c0001107983 */ /* 0x000f620000300800 */
[----:B------:R-:W-:Y:S02]  /*6f4f0*/  F2FP.F16.F32.PACK_AB R8, R8, R9 ;  /* 0x000000090808723e */ /* 0x000fe400000000ff */
[----:B------:R-:W-:Y:S01]  /*6f500*/  F2FP.F16.F32.PACK_AB R9, R10, R2 ;  /* 0x000000020a09723e */ /* 0x000fe200000000ff */
[----:B-----5:R0:W-:Y:S04]  /*6f510*/  STL [R1+0x1240], R16 ;  /* 0x0012401001007387 */ /* 0x0201e80000100800 */
[----:B0-----:R-:W5:Y:S04]  /*6f520*/  LDL.LU R16, [R1+0xa8] ;  /* 0x0000a80001107983 */ /* 0x001f680000300800 */
[----:B------:R-:W2:Y:S01]  /*6f530*/  LDL.LU R2, [R1+0x78] ;  /* 0x0000780001027983 */ /* 0x000ea20000300800 */
[----:B------:R-:W-:Y:S01]  /*6f540*/  FFMA.FTZ R4, R29, R4, 0.28857114911079406738 ;  /* 0x3e93bf991d047423 */ /* 0x000fe20000010004 */
[----:B------:R-:W-:-:S02]  /*6f550*/  F2FP.F16.F32.PACK_AB R24, R12, R24 ;  /* 0x000000180c18723e */ /* 0x000fc400000000ff */
[----:B------:R-:W-:Y:S01]  /*6f560*/  F2FP.F16.F32.PACK_AB R26, R17, R26 ;  /* 0x0000001a111a723e */ /* 0x000fe200000000ff */
[----:B------:R-:W-:Y:S01]  /*6f570*/  FFMA.FTZ R12, R29, R4, -0.36067417263984680176 ;  /* 0xbeb8aa491d0c7423 */ /* 0x000fe20000010004 */
[----:B------:R-:W-:Y:S02]  /*6f580*/  F2FP.F16.F32.PACK_AB R10, R28, R0 ;  /* 0x000000001c0a723e */ /* 0x000fe400000000ff */
[----:B------:R-:W-:Y:S02]  /*6f590*/  F2FP.F16.F32.PACK_AB R4, R18, R19 ;  /* 0x000000131204723e */ /* 0x000fe400000000ff */
[----:B------:R-:W-:Y:S01]  /*6f5a0*/  F2FP.F16.F32.PACK_AB R11, R3, R11 ;  /* 0x0000000b030b723e */ /* 0x000fe200000000ff */
[----:B--2---:R0:W-:Y:S04]  /*6f5b0*/  STL [R1+0x123c], R2 ;  /* 0x00123c0201007387 */ /* 0x0041e80000100800 */
[----:B0-----:R-:W2:Y:S04]  /*6f5c0*/  LDL.LU R2, [R1+0x74] ;  /* 0x0000740001027983 */ /* 0x001ea80000300800 */
[----:B------:R-:W2:Y:S04]  /*6f5d0*/  LDL.LU R17, [R1+0x70] ;  /* 0x0000700001117983 */ /* 0x000ea80000300800 */
[----:B------:R-:W2:Y:S04]  /*6f5e0*/  LDL.LU R28, [R1+0x84] ;  /* 0x00008400011c7983 */ /* 0x000ea80000300800 */
[----:B------:R-:W2:Y:S04]  /*6f5f0*/  LDL.LU R18, [R1+0x7c] ;  /* 0x00007c0001127983 */ /* 0x000ea80000300800 */
[----:B------:R-:W2:Y:S04]  /*6f600*/  LDL.LU R0, [R1+0x88] ;  /* 0x0000880001007983 */ /* 0x000ea80000300800 */
[----:B------:R-:W2:Y:S04]  /*6f610*/  LDL.LU R19, [R1+0x80] ;  /* 0x0000800001137983 */ /* 0x000ea80000300800 */
[----:B------:R-:W2:Y:S01]  /*6f620*/  LDL.LU R3, [R1+0x1250] ;  /* 0x0012500001037983 */ /* 0x000ea20000300800 */
[----:B------:R-:W-:-:S04]  /*6f630*/  FFMA.FTZ R12, R29, R12, 0.48089820146560668945 ;  /* 0x3ef6384a1d0c7423 */ /* 0x000fc8000001000c */
[----:B------:R-:W-:-:S04]  /*6f640*/  FFMA.FTZ R12, R29, R12, -0.72134751081466674805 ;  /* 0xbf38aa3b1d0c7423 */ /* 0x000fc8000001000c */
[----:B------:R-:W-:-:S04]  /*6f650*/  FMUL R12, R29, R12 ;  /* 0x0000000c1d0c7220 */ /* 0x000fc80000400000 */
[----:B------:R-:W-:-:S04]  /*6f660*/  FMUL R12, R29, R12 ;  /* 0x0000000c1d0c7220 */ /* 0x000fc80000400000 */
[----:B------:R-:W-:Y:S01]  /*6f670*/  FFMA.FTZ R29, R29, 1.4426950216293334961, R12 ;  /* 0x3fb8aa3b1d1d7823 */ /* 0x000fe2000001000c */
[----:B--2---:R0:W-:Y:S04]  /*6f680*/  STSM.16.M88.4 [R3+0x700], R20 ;  /* 0x0007001403007844 */ /* 0x0041e80000000200 */
[----:B------:R1:W-:Y:S04]  /*6f690*/  STSM.16.M88.4 [R3+0x800], R24 ;  /* 0x0008001803007844 */ /* 0x0003e80000000200 */
[----:B------:R2:W-:Y:S04]  /*6f6a0*/  STSM.16.M88.4 [R3+0x900], R4 ;  /* 0x0009000403007844 */ /* 0x0005e80000000200 */
[----:B0-----:R-:W3:Y:S04]  /*6f6b0*/  LDL.LU R20, [R1+0x24] ;  /* 0x0000240001147983 */ /* 0x001ee80000300800 */
[----:B------:R-:W3:Y:S04]  /*6f6c0*/  LDL.LU R21, [R1+0x28] ;  /* 0x0000280001157983 */ /* 0x000ee80000300800 */
[----:B------:R-:W3:Y:S04]  /*6f6d0*/  LDL.LU R22, [R1+0x3c] ;  /* 0x00003c0001167983 */ /* 0x000ee80000300800 */
[----:B------:R-:W3:Y:S04]  /*6f6e0*/  LDL.LU R23, [R1+0x40] ;  /* 0x0000400001177983 */ /* 0x000ee80000300800 */
[----:B-1----:R-:W3:Y:S04]  /*6f6f0*/  LDL.LU R24, [R1+0x4] ;  /* 0x0000040001187983 */ /* 0x002ee80000300800 */
[----:B------:R-:W3:Y:S04]  /*6f700*/  LDL.LU R25, [R1+0xc] ;  /* 0x00000c0001197983 */ /* 0x000ee80000300800 */
[----:B------:R-:W3:Y:S04]  /*6f710*/  LDL.LU R26, [R1+0x1c] ;  /* 0x00001c00011a7983 */ /* 0x000ee80000300800 */
[----:B------:R-:W3:Y:S04]  /*6f720*/  LDL.LU R27, [R1+0x14] ;  /* 0x00001400011b7983 */ /* 0x000ee80000300800 */
[----:B--2---:R-:W2:Y:S04]  /*6f730*/  LDL.LU R4, [R1+0x4c] ;  /* 0x00004c0001047983 */ /* 0x004ea80000300800 */
[----:B------:R-:W2:Y:S04]  /*6f740*/  LDL.LU R5, [R1+0x50] ;  /* 0x0000500001057983 */ /* 0x000ea80000300800 */
[----:B------:R-:W2:Y:S04]  /*6f750*/  LDL.LU R6, [R1+0x5c] ;  /* 0x00005c0001067983 */ /* 0x000ea80000300800 */
[----:B------:R-:W2:Y:S04]  /*6f760*/  LDL.LU R7, [R1+0x60] ;  /* 0x0000600001077983 */ /* 0x000ea80000300800 */
[----:B------:R0:W-:Y:S04]  /*6f770*/  STSM.16.M88.4 [R3+0xa00], R8 ;  /* 0x000a000803007844 */ /* 0x0001e80000000200 */
[----:B0-----:R-:W2:Y:S04]  /*6f780*/  LDL.LU R9, [R1+0x38] ;  /* 0x0000380001097983 */ /* 0x001ea80000300800 */
[----:B------:R-:W2:Y:S04]  /*6f790*/  LDL.LU R8, [R1+0x48] ;  /* 0x0000480001087983 */ /* 0x000ea80000300800 */
[----:B------:R-:W2:Y:S04]  /*6f7a0*/  LDL.LU R10, [R1+0x8] ;  /* 0x00000800010a7983 */ /* 0x000ea80000300800 */
[----:B------:R-:W2:Y:S04]  /*6f7b0*/  LDL.LU R11, [R1+0x10] ;  /* 0x00001000010b7983 */ /* 0x000ea80000300800 */
[----:B------:R-:W3:Y:S02]  /*6f7c0*/  LDL.LU R12, [R1+0x8c] ;  /* 0x00008c00010c7983 */ /* 0x000ee40000300800 */
[----:B---3--:R-:W-:-:S02]  /*6f7d0*/  F2FP.F16.F32.PACK_AB R12, R13, R12 ;  /* 0x0000000c0d0c723e */ /* 0x008fc400000000ff */
[----:B------:R-:W4:Y:S02]  /*6f7e0*/  LDL.LU R13, [R1+0x124c] ;  /* 0x00124c00010d7983 */ /* 0x000f240000300800 */
[----:B----4-:R-:W-:Y:S02]  /*6f7f0*/  F2FP.F16.F32.PACK_AB R13, R14, R13 ;  /* 0x0000000d0e0d723e */ /* 0x010fe400000000ff */
[----:B------:R-:W3:Y:S02]  /*6f800*/  LDL.LU R14, [R1+0x1248] ;  /* 0x00124800010e7983 */ /* 0x000ee40000300800 */
[----:B---3--:R-:W-:Y:S02]  /*6f810*/  F2FP.F16.F32.PACK_AB R14, R15, R14 ;  /* 0x0000000e0f0e723e */ /* 0x008fe400000000ff */
[----:B------:R-:W5:Y:S02]  /*6f820*/  LDL.LU R15, [R1+0x1244] ;  /* 0x00124400010f7983 */ /* 0x000f640000300800 */
[----:B-----5:R-:W-:-:S02]  /*6f830*/  F2FP.F16.F32.PACK_AB R15, R16, R15 ;  /* 0x0000000f100f723e */ /* 0x020fc400000000ff */
[----:B------:R-:W3:Y:S02]  /*6f840*/  LDL.LU R16, [R1+0x1240] ;  /* 0x0012400001107983 */ /* 0x000ee40000300800 */
[----:B---3--:R-:W-:Y:S02]  /*6f850*/  F2FP.F16.F32.PACK_AB R16, R2, R16 ;  /* 0x000000100210723e */ /* 0x008fe400000000ff */
[----:B------:R-:W3:Y:S01]  /*6f860*/  LDL.LU R2, [R1+0x123c] ;  /* 0x00123c0001027983 */ /* 0x000ee20000300800 */
[----:B--2---:R-:W-:Y:S02]  /*6f870*/  FSEL R9, R9, -INF , P4 ;  /* 0xff80000009097808 */ /* 0x004fe40002000000 */
[----:B------:R-:W-:Y:S02]  /*6f880*/  F2FP.F16.F32.PACK_AB R18, R28, R18 ;  /* 0x000000121c12723e */ /* 0x000fe400000000ff */
[----:B------:R-:W-:Y:S02]  /*6f890*/  F2FP.F16.F32.PACK_AB R19, R0, R19 ;  /* 0x000000130013723e */ /* 0x000fe400000000ff */
[----:B---3--:R-:W-:-:S02]  /*6f8a0*/  F2FP.F16.F32.PACK_AB R17, R2, R17 ;  /* 0x000000110211723e */ /* 0x008fc400000000ff */
[----:B------:R-:W2:Y:S04]  /*6f8b0*/  LDL.LU R2, [R1+0x1238] ;  /* 0x0012380001027983 */ /* 0x000ea80000300800 */
[----:B------:R-:W3:Y:S04]  /*6f8c0*/  LDL.LU R28, [R1+0x1234] ;  /* 0x00123400011c7983 */ /* 0x000ee80000300800 */
[----:B------:R-:W4:Y:S04]  /*6f8d0*/  LDL.LU R0, [R1+0x1230] ;  /* 0x0012300001007983 */ /* 0x000f280000300800 */
[----:B------:R0:W-:Y:S04]  /*6f8e0*/  STSM.16.M88.4 [R3+0xb00], R12 ;  /* 0x000b000c03007844 */ /* 0x0001e80000000200 */
[----:B------:R2:W-:Y:S04]  /*6f8f0*/  STL [R1+0x1dc], R9 ;  /* 0x0001dc0901007387 */ /* 0x0005e80000100800 */
[----:B0-----:R-:W5:Y:S04]  /*6f900*/  LDL.LU R12, [R1+0x68] ;  /* 0x00006800010c7983 */ /* 0x001f680000300800 */
[----:B------:R-:W3:Y:S04]  /*6f910*/  LDL.LU R13, [R1+0x2c] ;  /* 0x00002c00010d7983 */ /* 0x000ee80000300800 */
[----:B------:R-:W3:Y:S04]  /*6f920*/  LDL.LU R14, [R1+0x30] ;  /* 0x00003000010e7983 */ /* 0x000ee80000300800 */
[----:B------:R-:W3:Y:S01]  /*6f930*/  LDL.LU R15, [R1+0x44] ;  /* 0x00004400010f7983 */ /* 0x000ee20000300800 */
[----:B--2---:R-:W-:-:S03]  /*6f940*/  FADD R9, R2, R29 ;  /* 0x0000001d02097221 */ /* 0x004fc60000000000 */
[----:B------:R-:W4:Y:S04]  /*6f950*/  LDL.LU R2, [R1+0x122c] ;  /* 0x00122c0001027983 */ /* 0x000f280000300800 */
[----:B------:R0:W-:Y:S04]  /*6f960*/  STL [R1+0x11a0], R29 ;  /* 0x0011a01d01007387 */ /* 0x0001e80000100800 */
[----:B0-----:R-:W2:Y:S04]  /*6f970*/  LDL.LU R29, [R1+0x64] ;  /* 0x00006400011d7983 */ /* 0x001ea80000300800 */
[----:B------:R0:W-:Y:S04]  /*6f980*/  STSM.16.M88.4 [R3+0xc00], R16 ;  /* 0x000c001003007844 */ /* 0x0001e80000000200 */
[----:B0-----:R-:W3:Y:S04]  /*6f990*/  LDL.LU R18, [R1+0x54] ;  /* 0x0000540001127983 */ /* 0x001ee80000300800 */
[----:B------:R-:W3:Y:S01]  /*6f9a0*/  LDL.LU R19, [R1+0x58] ;  /* 0x0000580001137983 */ /* 0x000ee20000300800 */
[----:B--2---:R-:W-:-:S03]  /*6f9b0*/  F2FP.F16.F32.PACK_AB R6, R29, R6 ;  /* 0x000000061d06723e */ /* 0x004fc600000000ff */
[----:B------:R-:W2:Y:S01]  /*6f9c0*/  LDL.LU R29, [R1+0x3d4] ;  /* 0x0003d400011d7983 */ /* 0x000ea20000300800 */
[----:B------:R-:W-:Y:S02]  /*6f9d0*/  F2FP.F16.F32.PACK_AB R26, R26, R27 ;  /* 0x0000001b1a1a723e */ /* 0x000fe400000000ff */
[----:B----4-:R-:W-:Y:S01]  /*6f9e0*/  F2FP.F16.F32.PACK_AB R27, R2, R0 ;  /* 0x00000000021b723e */ /* 0x010fe200000000ff */
[----:B--2---:R-:W-:Y:S04]  /*6f9f0*/  STL [R1+0x1208], R29 ;  /* 0x0012081d01007387 */ /* 0x004fe80000100800 */
[----:B------:R-:W2:Y:S01]  /*6fa00*/  LDL.LU R0, [R1+0x3e0] ;  /* 0x0003e00001007983 */ /* 0x000ea20000300800 */
[----:B---3--:R-:W-:Y:S02]  /*6fa10*/  ISETP.GE.U32.AND P6, PT, R28, 0x7f800000, PT ;  /* 0x7f8000001c00780c */ /* 0x008fe40003fc6070 */
[----:B------:R-:W-:Y:S01]  /*6fa20*/  F2FP.F16.F32.PACK_AB R23, R8, R23 ;  /* 0x000000170817723e */ /* 0x000fe200000000ff */
[----:B--2---:R-:W-:Y:S04]  /*6fa30*/  STL [R1+0x120c], R0 ;  /* 0x00120c0001007387 */ /* 0x004fe80000100800 */
[----:B------:R-:W2:Y:S06]  /*6fa40*/  LDL.LU R2, [R1+0x3d8] ;  /* 0x0003d80001027983 */ /* 0x000eac0000300800 */
[----:B------:R-:W-:-:S04]  /*6fa50*/  @P6 IMAD.MOV.U32 R8, RZ, RZ, 0x7f800000 ;  /* 0x7f800000ff086424 */ /* 0x000fc800078e00ff */
[----:B------:R-:W-:Y:S01]  /*6fa60*/  @P6 FFMA.FTZ R9, R28, R8, +INF ;  /* 0x7f8000001c096423 */ /* 0x000fe20000010008 */
[----:B--2---:R-:W-:Y:S04]  /*6fa70*/  STL [R1+0x1210], R2 ;  /* 0x0012100201007387 */ /* 0x004fe80000100800 */
[----:B------:R-:W2:Y:S04]  /*6fa80*/  LDL.LU R8, [R1+0x444] ;  /* 0x0004440001087983 */ /* 0x000ea80000300800 */
[----:B------:R0:W-:Y:S04]  /*6fa90*/  STL [R1+0x1c4], R9 ;  /* 0x0001c40901007387 */ /* 0x0001e80000100800 */
[----:B0-----:R-:W3:Y:S01]  /*6faa0*/  LDL.LU R9, [R1+0x448] ;  /* 0x0004480001097983 */ /* 0x001ee20000300800 */
[----:B------:R-:W-:-:S03]  /*6fab0*/  F2FP.F16.F32.PACK_AB R24, R10, R24 ;  /* 0x000000180a18723e */ /* 0x000fc600000000ff */
[----:B---3--:R0:W-:Y:S04]  /*6fac0*/  STL [R1+0x1228], R9 ;  /* 0x0012280901007387 */ /* 0x0081e80000100800 */
[----:B0-----:R-:W2:Y:S04]  /*6fad0*/  LDL.LU R9, [R1+0x44c] ;  /* 0x00044c0001097983 */ /* 0x001ea80000300800 */
[----:B------:R-:W3:Y:S01]  /*6fae0*/  LDL.LU R10, [R1+0x454] ;  /* 0x00045400010a7983 */ /* 0x000ee20000300800 */
[----:B------:R-:W-:-:S03]  /*6faf0*/  F2FP.F16.F32.PACK_AB R25, R11, R25 ;  /* 0x000000190b19723e */ /* 0x000fc600000000ff */
[----:B---3--:R0:W-:Y:S04]  /*6fb00*/  STL [R1+0x1224], R10 ;  /* 0x0012240a01007387 */ /* 0x0081e80000100800 */
[----:B0-----:R-:W3:Y:S04]  /*6fb10*/  LDL.LU R10, [R1+0x450] ;  /* 0x00045000010a7983 */ /* 0x001ee80000300800 */
[----:B------:R-:W4:Y:S01]  /*6fb20*/  LDL.LU R11, [R1+0x458] ;  /* 0x00045800010b7983 */ /* 0x000f220000300800 */
[----:B-----5:R-:W-:-:S03]  /*6fb30*/  F2FP.F16.F32.PACK_AB R7, R12, R7 ;  /* 0x000000070c07723e */ /* 0x020fc600000000ff */
[----:B----4-:R0:W-:Y:S04]  /*6fb40*/  STL [R1+0x1220], R11 ;  /* 0x0012200b01007387 */ /* 0x0101e80000100800 */
[----:B0-----:R-:W4:Y:S04]  /*6fb50*/  LDL.LU R11, [R1+0x45c] ;  /* 0x00045c00010b7983 */ /* 0x001f280000300800 */
[----:B------:R-:W5:Y:S01]  /*6fb60*/  LDL.LU R12, [R1+0x424] ;  /* 0x00042400010c7983 */ /* 0x000f620000300800 */
[----:B------:R-:W-:-:S03]  /*6fb70*/  F2FP.F16.F32.PACK_AB R20, R13, R20 ;  /* 0x000000140d14723e */ /* 0x000fc600000000ff */
[----:B-----5:R0:W-:Y:S04]  /*6fb80*/  STL [R1+0x121c], R12 ;  /* 0x00121c0c01007387 */ /* 0x0201e80000100800 */
[----:B0-----:R-:W5:Y:S04]  /*6fb90*/  LDL.LU R12, [R1+0x460] ;  /* 0x00046000010c7983 */ /* 0x001f680000300800 */
[----:B------:R-:W2:Y:S04]  /*6fba0*/  LDL.LU R13, [R1+0x428] ;  /* 0x00042800010d7983 */ /* 0x000ea80000300800 */
[----:B--2---:R0:W-:Y:S04]  /*6fbb0*/  STL [R1+0x1218], R13 ;  /* 0x0012180d01007387 */ /* 0x0041e80000100800 */
[----:B0-----:R-:W2:Y:S04]  /*6fbc0*/  LDL.LU R13, [R1+0x42c] ;  /* 0x00042c00010d7983 */ /* 0x001ea80000300800 */
[----:B------:R-:W2:Y:S01]  /*6fbd0*/  LDL.LU R2, [R1+0x43c] ;  /* 0x00043c0001027983 */ /* 0x000ea20000300800 */
[----:B------:R-:W-:-:S02]  /*6fbe0*/  F2FP.F16.F32.PACK_AB R21, R14, R21 ;  /* 0x000000150e15723e */ /* 0x000fc400000000ff */
[----:B------:R-:W-:Y:S02]  /*6fbf0*/  F2FP.F16.F32.PACK_AB R22, R15, R22 ;  /* 0x000000160f16723e */ /* 0x000fe400000000ff */
[----:B------:R-:W-:Y:S02]  /*6fc00*/  F2FP.F16.F32.PACK_AB R4, R18, R4 ;  /* 0x000000041204723e */ /* 0x000fe400000000ff */
[----:B------:R-:W-:Y:S02]  /*6fc10*/  F2FP.F16.F32.PACK_AB R5, R19, R5 ;  /* 0x000000051305723e */ /* 0x000fe400000000ff */
[----:B------:R-:W-:-:S03]  /*6fc20*/  FSETP.NEU.AND P4, PT, R28, RZ, PT ;  /* 0x000000ff1c00720b */ /* 0x000fc60003f8d000 */
[----:B------:R-:W-:Y:S04]  /*6fc30*/  STSM.16.M88.4 [R3+0xd00], R4 ;  /* 0x000d000403007844 */ /* 0x000fe80000000200 */
[----:B------:R-:W-:Y:S04]  /*6fc40*/  STSM.16.M88.4 [R3+0xe00], R20 ;  /* 0x000e001403007844 */ /* 0x000fe80000000200 */
[----:B------:R-:W-:Y:S01]  /*6fc50*/  STSM.16.M88.4 [R3+0xf00], R24 ;  /* 0x000f001803007844 */ /* 0x000fe20000000200 */
[----:B------:R-:W-:Y:S01]  /*6fc60*/  F2FP.F16.F32.PACK_AB R8, R9, R8 ;  /* 0x000000080908723e */ /* 0x000fe200000000ff */
[----:B------:R-:W-:Y:S06]  /*6fc70*/  BAR.SYNC.DEFER_BLOCKING 0x0 ;  /* 0x0000000000007b1d */ /* 0x000fec0000010000 */
        /* <DEDUP_REMOVED lines=23> */
[----:B------:R-:W3:Y:S02]  /*6fdf0*/  LDL.LU R9, [R1+0x1228] ;  /* 0x0012280001097983 */ /* 0x000ee40000300800 */
[----:B---3--:R-:W-:-:S02]  /*6fe00*/  F2FP.F16.F32.PACK_AB R9, R10, R9 ;  /* 0x000000090a09723e */ /* 0x008fc400000000ff */
[----:B------:R-:W4:Y:S02]  /*6fe10*/  LDL.LU R10, [R1+0x1224] ;  /* 0x00122400010a7983 */ /* 0x000f240000300800 */
[----:B----4-:R-:W-:Y:S02]  /*6fe20*/  F2FP.F16.F32.PACK_AB R10, R11, R10 ;  /* 0x0000000a0b0a723e */ /* 0x010fe400000000ff */
[----:B------:R-:W5:Y:S02]  /*6fe30*/  LDL.LU R11, [R1+0x1220] ;  /* 0x00122000010b7983 */ /* 0x000f640000300800 */
[----:B-----5:R-:W-:Y:S02]  /*6fe40*/  F2FP.F16.F32.PACK_AB R11, R12, R11 ;  /* 0x0000000b0c0b723e */ /* 0x020fe400000000ff */
[----:B------:R-:W3:Y:S04]  /*6fe50*/  LDL.LU R12, [R1+0x121c] ;  /* 0x00121c00010c7983 */ /* 0x000ee80000300800 */
[----:B------:R0:W-:Y:S04]  /*6fe60*/  STL.64 [R1+0x1200], R10 ;  /* 0x0012000a01007387 */ /* 0x0001e80000100a00 */
[----:B0-----:R-:W4:Y:S04]  /*6fe70*/  LDL.LU R10, [R1+0x3ec] ;  /* 0x0003ec00010a7983 */ /* 0x001f280000300800 */
[----:B------:R-:W5:Y:S04]  /*6fe80*/  LDL.LU R11, [R1+0x3f0] ;  /* 0x0003f000010b7983 */ /* 0x000f680000300800 */
[----:B------:R0:W-:Y:S04]  /*6fe90*/  STL.64 [R1+0x11f8], R8 ;  /* 0x0011f80801007387 */ /* 0x0001e80000100a00 */
[----:B0-----:R-:W4:Y:S04]  /*6fea0*/  LDL.LU R8, [R1+0x410] ;  /* 0x0004100001087983 */ /* 0x001f280000300800 */
[----:B------:R-:W4:Y:S01]  /*6feb0*/  LDL.LU R9, [R1+0x41c] ;  /* 0x00041c0001097983 */ /* 0x000f220000300800 */
[----:B---3--:R-:W-:-:S03]  /*6fec0*/  F2FP.F16.F32.PACK_AB R12, R13, R12 ;  /* 0x0000000c0d0c723e */ /* 0x008fc600000000ff */
[----:B------:R-:W3:Y:S01]  /*6fed0*/  LDL.LU R13, [R1+0x1218] ;  /* 0x00121800010d7983 */ /* 0x000ee20000300800 */
[----:B--2---:R-:W-:Y:S02]  /*6fee0*/  F2FP.F16.F32.PACK_AB R19, R4, R19 ;  /* 0x000000130413723e */ /* 0x004fe400000000ff */
[----:B------:R-:W0:Y:S01]  /*6fef0*/  S2R R4, SR_TID.X ;  /* 0x0000000000047919 */ /* 0x000e220000002100 */
[----:B---3--:R-:W-:Y:S02]  /*6ff00*/  F2FP.F16.F32.PACK_AB R13, R2, R13 ;  /* 0x0000000d020d723e */ /* 0x008fe400000000ff */
[----:B------:R-:W2:Y:S01]  /*6ff10*/  LDL.LU R2, [R1+0x1214] ;  /* 0x0012140001027983 */ /* 0x000ea20000300800 */
[----:B0-----:R-:W-:Y:S02]  /*6ff20*/  LOP3.LUT R4, R4, 0x1ff, RZ, 0xc0, !PT ;  /* 0x000001ff04047812 */ /* 0x001fe400078ec0ff */
[----:B----4-:R-:W-:Y:S02]  /*6ff30*/  F2FP.F16.F32.PACK_AB R17, R8, R17 ;  /* 0x000000110811723e */ /* 0x010fe400000000ff */
[----:B------:R-:W-:-:S02]  /*6ff40*/  FSEL R8, R5, -INF , P2 ;  /* 0xff80000005087808 */ /* 0x000fc40001000000 */
[----:B------:R-:W-:Y:S02]  /*6ff50*/  LEA R5, R4, UR7, 0x4 ;  /* 0x0000000704057c11 */ /* 0x000fe4000f8e20ff */
[----:B------:R-:W-:Y:S02]  /*6ff60*/  F2FP.F16.F32.PACK_AB R15, R0, R15 ;  /* 0x0000000f000f723e */ /* 0x000fe400000000ff */
[----:B------:R-:W-:Y:S02]  /*6ff70*/  F2FP.F16.F32.PACK_AB R16, R29, R16 ;  /* 0x000000101d10723e */ /* 0x000fe400000000ff */
[----:B------:R-:W-:Y:S02]  /*6ff80*/  F2FP.F16.F32.PACK_AB R18, R9, R18 ;  /* 0x000000120912723e */ /* 0x000fe400000000ff */
[----:B------:R-:W-:Y:S02]  /*6ff90*/  F2FP.F16.F32.PACK_AB R20, R10, R20 ;  /* 0x000000140a14723e */ /* 0x000fe400000000ff */
[----:B-----5:R-:W-:-:S02]  /*6ffa0*/  F2FP.F16.F32.PACK_AB R21, R11, R21 ;  /* 0x000000150b15723e */ /* 0x020fc400000000ff */
[----:B--2---:R-:W-:Y:S02]  /*6ffb0*/  F2FP.F16.F32.PACK_AB R14, R2, R14 ;  /* 0x0000000e020e723e */ /* 0x004fe400000000ff */
[----:B------:R-:W2:Y:S04]  /*6ffc0*/  LDL.LU R2, [R1+0x1210] ;  /* 0x0012100001027983 */ /* 0x000ea80000300800 */
[----:B------:R-:W2:Y:S04]  /*6ffd0*/  LDL.LU R0, [R1+0x120c] ;  /* 0x00120c0001007983 */ /* 0x000ea80000300800 */
[----:B------:R-:W3:Y:S04]  /*6ffe0*/  LDL.LU R29, [R1+0x1208] ;  /* 0x00120800011d7983 */ /* 0x000ee80000300800 */
[----:B------:R-:W-:Y:S04]  /*6fff0*/  STL [R1+0x1c8], R8 ;  /* 0x0001c80801007387 */ /* 0x000fe80000100800 */
[----:B------:R-:W0:Y:S04]  /*70000*/  LDS.128 R8, [R5] ;  /* 0x0000000005087984 */ /* 0x000e280000000c00 */
[----:B0-----:R-:W-:Y:S04]  /*70010*/  STL.64 [R1+0x40], R8 ;  /* 0x0000400801007387 */ /* 0x001fe80000100a00 */
[----:B------:R-:W-:Y:S04]  /*70020*/  STL.64 [R1+0x48], R10 ;  /* 0x0000480a01007387 */ /* 0x000fe80000100a00 */
[----:B------:R-:W0:Y:S04]  /*70030*/  LDS.128 R8, [R5+0x2000] ;  /* 0x0020000005087984 */ /* 0x000e280000000c00 */
        /* <DEDUP_REMOVED lines=26> */
[----:B------:R-:W0:Y:S01]  /*701e0*/  LDS.128 R8, [R5+0x14000] ;  /* 0x0140000005087984 */ /* 0x000e220000000c00 */
[----:B------:R-:W-:-:S03]  /*701f0*/  F2FP.F16.F32.PACK_AB R22, R24, R22 ;  /* 0x000000161816723e */ /* 0x000fc600000000ff */
[----:B0-----:R-:W-:Y:S04]  /*70200*/  STL.64 [R1+0xe0], R8 ;  /* 0x0000e00801007387 */ /* 0x001fe80000100a00 */
[----:B------:R-:W-:Y:S04]  /*70210*/  STL.64 [R1+0xe8], R10 ;  /* 0x0000e80a01007387 */ /* 0x000fe80000100a00 */
[----:B------:R-:W0:Y:S01]  /*70220*/  LDS.128 R8, [R5+0x16000] ;  /* 0x0160000005087984 */ /* 0x000e220000000c00 */
[----:B------:R-:W-:Y:S02]  /*70230*/  F2FP.F16.F32.PACK_AB R24, R26, R27 ;  /* 0x0000001b1a18723e */ /* 0x000fe400000000ff */
[----:B---3--:R-:W-:-:S02]  /*70240*/  F2FP.F16.F32.PACK_AB R26, R28, R29 ;  /* 0x0000001d1c1a723e */ /* 0x008fc400000000ff */
[----:B0-----:R-:W-:Y:S01]  /*70250*/  MOV R29, R8 ;  /* 0x00000008001d7202 */ /* 0x001fe20000000f00 */
[----:B------:R-:W-:Y:S04]  /*70260*/  STL [R1+0xf4], R9 ;  /* 0x0000f40901007387 */ /* 0x000fe80000100800 */
[----:B------:R-:W-:Y:S04]  /*70270*/  STL.64 [R1+0xf8], R10 ;  /* 0x0000f80a01007387 */ /* 0x000fe80000100a00 */
[----:B------:R0:W-:Y:S04]  /*70280*/  STL [R1+0x11b4], R29 ;  /* 0x0011b41d01007387 */ /* 0x0001e80000100800 */
[----:B------:R-:W1:Y:S04]  /*70290*/  LDS.128 R8, [R5+0x18000] ;  /* 0x0180000005087984 */ /* 0x000e680000000c00 */
[----:B0-----:R-:W3:Y:S01]  /*702a0*/  LDL.LU R29, [R1+0x1ec] ;  /* 0x0001ec00011d7983 */ /* 0x001ee20000300800 */
[----:B--2---:R-:W-:-:S03]  /*702b0*/  F2FP.F16.F32.PACK_AB R27, R0, R2 ;  /* 0x00000002001b723e */ /* 0x004fc600000000ff */
[----:B---3--:R-:W-:Y:S04]  /*702c0*/  STL [R1+0x11c8], R29 ;  /* 0x0011c81d01007387 */ /* 0x008fe80000100800 */
[----:B-1----:R-:W-:Y:S04]  /*702d0*/  STL.64 [R1+0x30], R8 ;  /* 0x0000300801007387 */ /* 0x002fe80000100a00 */
[----:B------:R-:W-:Y:S04]  /*702e0*/  STL.64 [R1+0x38], R10 ;  /* 0x0000380a01007387 */ /* 0x000fe80000100a00 */
[----:B------:R-:W2:Y:S04]  /*702f0*/  LDL.LU R0, [R1+0x1f8] ;  /* 0x0001f80001007983 */ /* 0x000ea80000300800 */
[----:B------:R-:W0:Y:S04]  /*70300*/  LDS.128 R8, [R5+0x1a000] ;  /* 0x01a0000005087984 */ /* 0x000e280000000c00 */
[----:B--2---:R-:W-:Y:S04]  /*70310*/  STL [R1+0x11cc], R0 ;  /* 0x0011cc0001007387 */ /* 0x004fe80000100800 */
[----:B------:R-:W2:Y:S01]  /*70320*/  LDL.LU R2, [R1+0x1f0] ;  /* 0x0001f00001027983 */ /* 0x000ea20000300800 */
[----:B0-----:R-:W-:-:S02]  /*70330*/  MOV R28, R10 ;  /* 0x0000000a001c7202 */ /* 0x001fc40000000f00 */
[----:B------:R-:W-:Y:S02]  /*70340*/  F2FP.F16.F32.PACK_AB R23, R25, R23 ;  /* 0x000000171917723e */ /* 0x000fe400000000ff */
[----:B------:R-:W-:Y:S02]  /*70350*/  ISETP.GE.U32.AND P2, PT, R4, 0x100, PT ;  /* 0x000001000400780c */ /* 0x000fe40003f46070 */
[----:B------:R-:W-:Y:S01]  /*70360*/  F2FP.F16.F32.PACK_AB R25, R6, R7 ;  /* 0x000000070619723e */ /* 0x000fe200000000ff */
[----:B--2---:R-:W-:Y:S04]  /*70370*/  STL [R1+0x11d0], R2 ;  /* 0x0011d00201007387 */ /* 0x004fe80000100800 */
[----:B------:R-:W-:Y:S04]  /*70380*/  STL.64 [R1+0x20], R8 ;  /* 0x0000200801007387 */ /* 0x000fe80000100a00 */
[----:B------:R-:W-:Y:S04]  /*70390*/  STL [R1+0x2c], R11 ;  /* 0x00002c0b01007387 */ /* 0x000fe80000100800 */
[----:B------:R0:W-:Y:S04]  /*703a0*/  STL [R1+0x11b8], R28 ;  /* 0x0011b81c01007387 */ /* 0x0001e80000100800 */
[----:B------:R-:W1:Y:S04]  /*703b0*/  LDS.128 R8, [R5+0x1c000] ;  /* 0x01c0000005087984 */ /* 0x000e680000000c00 */
[----:B------:R-:W2:Y:S04]  /*703c0*/  LDS.128 R4, [R5+0x1e000] ;  /* 0x01e0000005047984 */ /* 0x000ea80000000c00 */
[----:B0-----:R-:W3:Y:S01]  /*703d0*/  LDL.LU R28, [R1+0x1f4] ;  /* 0x0001f400011c7983 */ /* 0x001ee20000300800 */
[----:B------:R-:W-:Y:S06]  /*703e0*/  BAR.SYNC.DEFER_BLOCKING 0x0 ;  /* 0x0000000000007b1d */ /* 0x000fec0000010000 */
[----:B---3--:R-:W-:Y:S04]  /*703f0*/  STL [R1+0x11d4], R28 ;  /* 0x0011d41c01007387 */ /* 0x008fe80000100800 */
[----:B-1----:R-:W-:Y:S04]  /*70400*/  STL.64 [R1+0x10], R8 ;  /* 0x0000100801007387 */ /* 0x002fe80000100a00 */
[----:B------:R0:W-:Y:S04]  /*70410*/  STL.64 [R1+0x18], R10 ;  /* 0x0000180a01007387 */ /* 0x0001e80000100a00 */
[----:B0-----:R-:W3:Y:S04]  /*70420*/  LDL.LU.64 R10, [R1+0x1200] ;  /* 0x00120000010a7983 */ /* 0x001ee80000300a00 */
[----:B------:R-:W3:Y:S04]  /*70430*/  LDL.LU.64 R8, [R1+0x11f8] ;  /* 0x0011f80001087983 */ /* 0x000ee80000300a00 */
[----:B--2---:R0:W-:Y:S04]  /*70440*/  STL.64 [R1], R4 ;  /* 0x0000000401007387 */ /* 0x0041e80000100a00 */
[----:B------:R-:W-:Y:S04]  /*70450*/  STL.64 [R1+0x8], R6 ;  /* 0x0000080601007387 */ /* 0x000fe80000100a00 */
[----:B0-----:R-:W2:Y:S04]  /*70460*/  LDL.LU R4, [R1+0x320] ;  /* 0x0003200001047983 */ /* 0x001ea80000300800 */
[----:B------:R-:W4:Y:S04]  /*70470*/  LDL.LU R5, [R1+0x324] ;  /* 0x0003240001057983 */ /* 0x000f280000300800 */
[----:B----4-:R0:W-:Y:S04]  /*70480*/  STL [R1+0x11f4], R5 ;  /* 0x0011f40501007387 */ /* 0x0101e80000100800 */
[----:B0-----:R-:W2:Y:S04]  /*70490*/  LDL.LU R5, [R1+0x328] ;  /* 0x0003280001057983 */ /* 0x001ea80000300800 */
[----:B------:R-:W4:Y:S04]  /*704a0*/  LDL.LU R6, [R1+0x330] ;  /* 0x0003300001067983 */ /* 0x000f280000300800 */
[----:B----4-:R0:W-:Y:S04]  /*704b0*/  STL [R1+0x11f0], R6 ;  /* 0x0011f00601007387 */ /* 0x0101e80000100800 */
[----:B0-----:R-:W4:Y:S04]  /*704c0*/  LDL.LU R6, [R1+0x32c] ;  /* 0x00032c0001067983 */ /* 0x001f280000300800 */
[----:B------:R-:W5:Y:S04]  /*704d0*/  LDL.LU R7, [R1+0x334] ;  /* 0x0003340001077983 */ /* 0x000f680000300800 */
[----:B-----5:R0:W-:Y:S04]  /*704e0*/  STL [R1+0x11ec], R7 ;  /* 0x0011ec0701007387 */ /* 0x0201e80000100800 */
[----:B0-----:R-:W5:Y:S04]  /*704f0*/  LDL.LU R7, [R1+0x338] ;  /* 0x0003380001077983 */ /* 0x001f680000300800 */
        /* <DEDUP_REMOVED lines=9> */
[----:B---3--:R-:W-:Y:S04]  /*70590*/  STSM.16.M88.4 [R3], R8 ;  /* 0x0000000803007844 */ /* 0x008fe80000000200 */
[----:B------:R-:W-:Y:S04]  /*705a0*/  STSM.16.M88.4 [R3+0x100], R12 ;  /* 0x0001000c03007844 */ /* 0x000fe80000000200 */
[----:B------:R-:W-:Y:S04]  /*705b0*/  STSM.16.M88.4 [R3+0x200], R16 ;  /* 0x0002001003007844 */ /* 0x000fe80000000200 */
[----:B------:R-:W-:Y:S04]  /*705c0*/  STSM.16.M88.4 [R3+0x300], R20 ;  /* 0x0003001403007844 */ /* 0x000fe80000000200 */
[----:B------:R-:W-:Y:S01]  /*705d0*/  STSM.16.M88.4 [R3+0x400], R24 ;  /* 0x0004001803007844 */ /* 0x000fe20000000200 */
[----:B------:R-:W-:-:S03]  /*705e0*/  F2FP.F16.F32.PACK_AB R4, R5, R4 ;  /* 0x000000040504723e */ /* 0x000fc600000000ff */
[----:B--2---:R0:W-:Y:S04]  /*705f0*/  STL [R1+0x11e8], R28 ;  /* 0x0011e81c01007387 */ /* 0x0041e80000100800 */
[----:B0-----:R-:W2:Y:S04]  /*70600*/  LDL.LU R28, [R1+0x33c] ;  /* 0x00033c00011c7983 */ /* 0x001ea80000300800 */
[----:B------:R-:W3:Y:S04]  /*70610*/  LDL.LU R2, [R1+0x298] ;  /* 0x0002980001027983 */ /* 0x000ee80000300800 */
        /* <DEDUP_REMOVED lines=22> */
[----:B------:R-:W4:Y:S02]  /*70780*/  LDL.LU R5, [R1+0x11f4] ;  /* 0x0011f40001057983 */ /* 0x000f240000300800 */
[----:B----4-:R-:W-:-:S02]  /*70790*/  F2FP.F16.F32.PACK_AB R5, R6, R5 ;  /* 0x000000050605723e */ /* 0x010fc400000000ff */
[----:B------:R-:W5:Y:S02]  /*707a0*/  LDL.LU R6, [R1+0x11f0] ;  /* 0x0011f00001067983 */ /* 0x000f640000300800 */
[----:B-----5:R-:W-:Y:S02]  /*707b0*/  F2FP.F16.F32.PACK_AB R6, R7, R6 ;  /* 0x000000060706723e */ /* 0x020fe400000000ff */
        /* <DEDUP_REMOVED lines=10> */
[----:B------:R-:W2:Y:S01]  /*70860*/  LDL.LU R28, [R1+0x11d8] ;  /* 0x0011d800011c7983 */ /* 0x000ea20000300800 */
[----:B---3--:R-:W-:Y:S02]  /*70870*/  F2FP.F16.F32.PACK_AB R13, R2, R13 ;  /* 0x0000000d020d723e */ /* 0x008fe400000000ff */
[----:B------:R-:W-:Y:S02]  /*70880*/  F2FP.F16.F32.PACK_AB R14, R0, R14 ;  /* 0x0000000e000e723e */ /* 0x000fe400000000ff */
[----:B------:R-:W-:Y:S02]  /*70890*/  F2FP.F16.F32.PACK_AB R15, R29, R15 ;  /* 0x0000000f1d0f723e */ /* 0x000fe400000000ff */
[----:B------:R-:W-:Y:S02]  /*708a0*/  F2FP.F16.F32.PACK_AB R16, R24, R16 ;  /* 0x000000101810723e */ /* 0x000fe400000000ff */
[----:B------:R-:W-:Y:S02]  /*708b0*/  F2FP.F16.F32.PACK_AB R17, R25, R17 ;  /* 0x000000111911723e */ /* 0x000fe400000000ff */
[----:B--2---:R-:W-:-:S02]  /*708c0*/  F2FP.F16.F32.PACK_AB R12, R28, R12 ;  /* 0x0000000c1c0c723e */ /* 0x004fc400000000ff */
[----:B------:R-:W2:Y:S04]  /*708d0*/  LDL.LU R28, [R1+0x11d4] ;  /* 0x0011d400011c7983 */ /* 0x000ea80000300800 */
[----:B------:R-:W3:Y:S04]  /*708e0*/  LDL.LU R2, [R1+0x11d0] ;  /* 0x0011d00001027983 */ /* 0x000ee80000300800 */
[----:B------:R-:W3:Y:S04]  /*708f0*/  LDL.LU R0, [R1+0x11cc] ;  /* 0x0011cc0001007983 */ /* 0x000ee80000300800 */
[----:B------:R-:W2:Y:S04]  /*70900*/  LDL.LU R29, [R1+0x11c8] ;  /* 0x0011c800011d7983 */ /* 0x000ea80000300800 */
[----:B------:R-:W4:Y:S04]  /*70910*/  LDL.LU R24, [R1+0x1a4] ;  /* 0x0001a40001187983 */ /* 0x000f280000300800 */
[----:B------:R-:W5:Y:S01]  /*70920*/  LDL.LU R25, [R1+0x1a8] ;  /* 0x0001a80001197983 */ /* 0x000f620000300800 */
[----:B------:R-:W-:-:S03]  /*70930*/  F2FP.F16.F32.PACK_AB R18, R26, R18 ;  /* 0x000000121a12723e */ /* 0x000fc600000000ff */
[----:B-----5:R0:W-:Y:S04]  /*70940*/  STL [R1+0x11c4], R25 ;  /* 0x0011c41901007387 */ /* 0x0201e80000100800 */
[----:B0-----:R-:W4:Y:S04]  /*70950*/  LDL.LU R25, [R1+0x1ac] ;  /* 0x0001ac0001197983 */ /* 0x001f280000300800 */
[----:B------:R-:W5:Y:S01]  /*70960*/  LDL.LU R26, [R1+0x1b4] ;  /* 0x0001b400011a7983 */ /* 0x000f620000300800 */
[----:B------:R-:W-:Y:S02]  /*70970*/  F2FP.F16.F32.PACK_AB R20, R20, R21 ;  /* 0x000000151414723e */ /* 0x000fe400000000ff */
[----:B------:R-:W-:-:S02]  /*70980*/  F2FP.F16.F32.PACK_AB R21, R22, R23 ;  /* 0x000000171615723e */ /* 0x000fc400000000ff */
[----:B--2---:R-:W-:Y:S01]  /*70990*/  F2FP.F16.F32.PACK_AB R22, R28, R29 ;  /* 0x0000001d1c16723e */ /* 0x004fe200000000ff */
[----:B-----5:R0:W-:Y:S04]  /*709a0*/  STL [R1+0x11c0], R26 ;  /* 0x0011c01a01007387 */ /* 0x0201e80000100800 */
[----:B0-----:R-:W2:Y:S04]  /*709b0*/  LDL.LU R26, [R1+0x1b0] ;  /* 0x0001b000011a7983 */ /* 0x001ea80000300800 */
[----:B------:R-:W5:Y:S01]  /*709c0*/  LDL.LU R28, [R1+0x1c0] ;  /* 0x0001c000011c7983 */ /* 0x000f620000300800 */
[----:B------:R-:W-:-:S02]  /*709d0*/  F2FP.F16.F32.PACK_AB R19, R27, R19 ;  /* 0x000000131b13723e */ /* 0x000fc400000000ff */
[----:B---3--:R-:W-:Y:S01]  /*709e0*/  F2FP.F16.F32.PACK_AB R23, R0, R2 ;  /* 0x000000020017723e */ /* 0x008fe200000000ff */
[----:B------:R-:W-:Y:S04]  /*709f0*/  STSM.16.M88.4 [R3+0x500], R4 ;  /* 0x0005000403007844 */ /* 0x000fe80000000200 */
[----:B------:R-:W-:Y:S04]  /*70a00*/  STSM.16.M88.4 [R3+0x600], R8 ;  /* 0x0006000803007844 */ /* 0x000fe80000000200 */
[----:B------:R-:W-:Y:S04]  /*70a10*/  STSM.16.M88.4 [R3+0x700], R12 ;  /* 0x0007000c03007844 */ /* 0x000fe80000000200 */
[----:B------:R-:W-:Y:S04]  /*70a20*/  STSM.16.M88.4 [R3+0x800], R16 ;  /* 0x0008001003007844 */ /* 0x000fe80000000200 */
[----:B------:R-:W-:Y:S01]  /*70a30*/  STSM.16.M88.4 [R3+0x900], R20 ;  /* 0x0009001403007844 */ /* 0x000fe20000000200 */
[----:B----4-:R-:W-:-:S03]  /*70a40*/  F2FP.F16.F32.PACK_AB R24, R25, R24 ;  /* 0x000000181918723e */ /* 0x010fc600000000ff */
[----:B-----5:R0:W-:Y:S04]  /*70a50*/  STL [R1+0x11bc], R28 ;  /* 0x0011bc1c01007387 */ /* 0x0201e80000100800 */
[----:B0-----:R-:W3:Y:S04]  /*70a60*/  LDL.LU R28, [R1+0x1bc] ;  /* 0x0001bc00011c7983 */ /* 0x001ee80000300800 */
[----:B------:R-:W4:Y:S04]  /*70a70*/  LDL.LU R27, [R1+0x1b8] ;  /* 0x0001b800011b7983 */ /* 0x000f280000300800 */
[----:B------:R-:W5:Y:S04]  /*70a80*/  LDL.LU R29, [R1+0x18c] ;  /* 0x00018c00011d7983 */ /* 0x000f680000300800 */
[----:B------:R-:W2:Y:S04]  /*70a90*/  LDL.LU R0, [R1+0x190] ;  /* 0x0001900001007983 */ /* 0x000ea80000300800 */
[----:B------:R-:W2:Y:S04]  /*70aa0*/  LDL.LU R2, [R1+0x17c] ;  /* 0x00017c0001027983 */ /* 0x000ea80000300800 */
[----:B------:R-:W5:Y:S04]  /*70ab0*/  LDL.LU R4, [R1+0x184] ;  /* 0x0001840001047983 */ /* 0x000f680000300800 */
        /* <DEDUP_REMOVED lines=19> */
[----:B------:R-:W2:Y:S02]  /*70bf0*/  LDL.LU R25, [R1+0x11c4] ;  /* 0x0011c40001197983 */ /* 0x000ea40000300800 */
[----:B--2---:R-:W-:-:S02]  /*70c00*/  F2FP.F16.F32.PACK_AB R25, R26, R25 ;  /* 0x000000191a19723e */ /* 0x004fc400000000ff */
[----:B------:R-:W3:Y:S02]  /*70c10*/  LDL.LU R26, [R1+0x11c0] ;  /* 0x0011c000011a7983 */ /* 0x000ee40000300800 */
[----:B---3--:R-:W-:Y:S02]  /*70c20*/  F2FP.F16.F32.PACK_AB R26, R28, R26 ;  /* 0x0000001a1c1a723e */ /* 0x008fe400000000ff */
[----:B------:R-:W4:Y:S01]  /*70c30*/  LDL.LU R28, [R1+0x11bc] ;  /* 0x0011bc00011c7983 */ /* 0x000f220000300800 */
[----:B-----5:R-:W-:Y:S02]  /*70c40*/  F2FP.F16.F32.PACK_AB R4, R29, R4 ;  /* 0x000000041d04723e */ /* 0x020fe400000000ff */
[----:B------:R-:W-:Y:S02]  /*70c50*/  F2FP.F16.F32.PACK_AB R5, R0, R5 ;  /* 0x000000050005723e */ /* 0x000fe400000000ff */
[----:B------:R-:W-:Y:S02]  /*70c60*/  F2FP.F16.F32.PACK_AB R7, R17, R7 ;  /* 0x000000071107723e */ /* 0x000fe400000000ff */
[----:B------:R-:W-:-:S02]  /*70c70*/  F2FP.F16.F32.PACK_AB R6, R21, R6 ;  /* 0x000000061506723e */ /* 0x000fc400000000ff */
[----:B------:R-:W-:Y:S02]  /*70c80*/  F2FP.F16.F32.PACK_AB R8, R18, R8 ;  /* 0x000000081208723e */ /* 0x000fe400000000ff */
[----:B------:R-:W-:Y:S02]  /*70c90*/  F2FP.F16.F32.PACK_AB R9, R19, R9 ;  /* 0x000000091309723e */ /* 0x000fe400000000ff */
[----:B------:R-:W-:Y:S02]  /*70ca0*/  F2FP.F16.F32.PACK_AB R10, R2, R10 ;  /* 0x0000000a020a723e */ /* 0x000fe400000000ff */
[----:B----4-:R-:W-:Y:S02]  /*70cb0*/  F2FP.F16.F32.PACK_AB R27, R28, R27 ;  /* 0x0000001b1c1b723e */ /* 0x010fe400000000ff */
[----:B------:R-:W2:Y:S04]  /*70cc0*/  LDL.LU R28, [R1+0x11b8] ;  /* 0x0011b800011c7983 */ /* 0x000ea80000300800 */
[----:B------:R-:W3:Y:S04]  /*70cd0*/  LDL.LU R29, [R1+0x11b4] ;  /* 0x0011b400011d7983 */ /* 0x000ee80000300800 */
[----:B------:R-:W4:Y:S04]  /*70ce0*/  LDL.LU R0, [R1+0x11b0] ;  /* 0x0011b00001007983 */ /* 0x000f280000300800 */
[----:B------:R-:W4:Y:S04]  /*70cf0*/  LDL.LU R17, [R1+0x12c] ;  /* 0x00012c0001117983 */ /* 0x000f280000300800 */
[----:B------:R-:W5:Y:S04]  /*70d00*/  LDL.LU R21, [R1+0x134] ;  /* 0x0001340001157983 */ /* 0x000f680000300800 */
[----:B------:R-:W5:Y:S04]  /*70d10*/  LDL.LU R18, [R1+0x130] ;  /* 0x0001300001127983 */ /* 0x000f680000300800 */
[----:B------:R-:W2:Y:S04]  /*70d20*/  LDL.LU R19, [R1+0x138] ;  /* 0x0001380001137983 */ /* 0x000ea80000300800 */
[----:B------:R-:W2:Y:S01]  /*70d30*/  LDL.LU R2, [R1+0x11ac] ;  /* 0x0011ac0001027983 */ /* 0x000ea20000300800 */
[----:B------:R-:W-:-:S02]  /*70d40*/  F2FP.F16.F32.PACK_AB R11, R22, R11 ;  /* 0x0000000b160b723e */ /* 0x000fc400000000ff */
[----:B------:R-:W-:Y:S01]  /*70d50*/  F2FP.F16.F32.PACK_AB R14, R20, R14 ;  /* 0x0000000e140e723e */ /* 0x000fe200000000ff */
[----:B------:R0:W-:Y:S01]  /*70d60*/  STSM.16.M88.4 [R3+0xa00], R24 ;  /* 0x000a001803007844 */ /* 0x0001e20000000200 */
[----:B------:R-:W-:Y:S01]  /*70d70*/  F2FP.F16.F32.PACK_AB R12, R23, R12 ;  /* 0x0000000c170c723e */ /* 0x000fe200000000ff */
[----:B------:R-:W1:Y:S02]  /*70d80*/  LDC R22, c[0x0][0x3e8] ;  /* 0x0000fa00ff167b82 */ /* 0x000e640000000800 */
[----:B------:R0:W-:Y:S01]  /*70d90*/  STSM.16.M88.4 [R3+0xb00], R4 ;  /* 0x000b000403007844 */ /* 0x0001e20000000200 */
[----:B------:R-:W-:-:S03]  /*70da0*/  F2FP.F16.F32.PACK_AB R13, R16, R13 ;  /* 0x0000000d100d723e */ /* 0x000fc600000000ff */
[----:B------:R0:W-:Y:S02]  /*70db0*/  STSM.16.M88.4 [R3+0xc00], R8 ;  /* 0x000c000803007844 */ /* 0x0001e40000000200 */
[----:B------:R-:W0:Y:S01]  /*70dc0*/  LDC R23, c[0x0][0x3e8] ;  /* 0x0000fa00ff177b82 */ /* 0x000e220000000800 */
[----:B------:R-:W0:Y:S01]  /*70dd0*/  S2R R16, SR_TID.X ;  /* 0x0000000000107919 */ /* 0x000e220000002100 */
[----:B----4-:R-:W-:Y:S02]  /*70de0*/  F2FP.F16.F32.PACK_AB R17, R17, R0 ;  /* 0x000000001111723e */ /* 0x010fe400000000ff */
[----:B--2---:R-:W-:Y:S02]  /*70df0*/  F2FP.F16.F32.PACK_AB R15, R15, R2 ;  /* 0x000000020f0f723e */ /* 0x004fe400000000ff */
[----:B------:R-:W2:Y:S04]  /*70e00*/  LDL.LU R2, [R1+0x11a8] ;  /* 0x0011a80001027983 */ /* 0x000ea80000300800 */
[----:B------:R-:W4:Y:S04]  /*70e10*/  LDL.LU R20, [R1+0x40] ;  /* 0x0000400001147983 */ /* 0x000f280000300800 */
[----:B0-----:R-:W2:Y:S04]  /*70e20*/  LDL.LU R26, [R1+0x48] ;  /* 0x00004800011a7983 */ /* 0x001ea80000300800 */
[----:B------:R-:W2:Y:S04]  /*70e30*/  LDL.LU R4, [R1+0x100] ;  /* 0x0001000001047983 */ /* 0x000ea80000300800 */
[----:B------:R-:W2:Y:S04]  /*70e40*/  LDL.LU R5, [R1+0x104] ;  /* 0x0001040001057983 */ /* 0x000ea80000300800 */
[----:B------:R-:W2:Y:S04]  /*70e50*/  LDL.LU R6, [R1+0x110] ;  /* 0x0001100001067983 */ /* 0x000ea80000300800 */
[----:B------:R-:W2:Y:S04]  /*70e60*/  LDL.LU R8, [R1+0x108] ;  /* 0x0001080001087983 */ /* 0x000ea80000300800 */
[----:B------:R-:W3:Y:S04]  /*70e70*/  LDL.LU R10, [R1+0x10c] ;  /* 0x00010c00010a7983 */ /* 0x000ee80000300800 */
[----:B------:R-:W3:Y:S04]  /*70e80*/  LDL.LU R11, [R1+0x114] ;  /* 0x00011400010b7983 */ /* 0x000ee80000300800 */
[----:B------:R-:W4:Y:S04]  /*70e90*/  LDL.LU R9, [R1+0x118] ;  /* 0x0001180001097983 */ /* 0x000f280000300800 */
[----:B------:R0:W-:Y:S04]  /*70ea0*/  STSM.16.M88.4 [R3+0xd00], R12 ;  /* 0x000d000c03007844 */ /* 0x0001e80000000200 */
[----:B0-----:R-:W4:Y:S04]  /*70eb0*/  LDL.LU R12, [R1+0x128] ;  /* 0x00012800010c7983 */ /* 0x001f280000300800 */
[----:B------:R-:W4:Y:S04]  /*70ec0*/  LDL.LU R13, [R1+0x120] ;  /* 0x00012000010d7983 */ /* 0x000f280000300800 */
[----:B------:R-:W4:Y:S04]  /*70ed0*/  LDL.LU R14, [R1+0x13c] ;  /* 0x00013c00010e7983 */ /* 0x000f280000300800 */
[----:B------:R-:W4:Y:S04]  /*70ee0*/  LDL.LU R15, [R1+0x11c] ;  /* 0x00011c00010f7983 */ /* 0x000f280000300800 */
[----:B------:R-:W4:Y:S01]  /*70ef0*/  LDL.LU R0, [R1+0x11a4] ;  /* 0x0011a40001007983 */ /* 0x000f220000300800 */
[----:B------:R-:W-:-:S04]  /*70f00*/  SHF.R.U32.HI R16, RZ, 0x8, R16 ;  /* 0x00000008ff107819 */ /* 0x000fc80000011610 */
[----:B------:R-:W-:-:S05]  /*70f10*/  SGXT.U32 R7, R16, 0x1 ;  /* 0x000000011007781a */ /* 0x000fca0000000000 */
[----:B------:R-:W-:Y:S01]  /*70f20*/  IMAD R7, R7, UR4, RZ ;  /* 0x0000000407077c24 */ /* 0x000fe2000f8e02ff */
[----:B-----5:R-:W-:Y:S01]  /*70f30*/  F2FP.F16.F32.PACK_AB R18, R21, R18 ;  /* 0x000000121512723e */ /* 0x020fe200000000ff */
[----:B------:R-:W0:Y:S01]  /*70f40*/  LDCU UR4, c[0x0][0x3ec] ;  /* 0x00007d80ff0477ac */ /* 0x000e220008000800 */
[----:B------:R-:W5:Y:S01]  /*70f50*/  LDC R21, c[0x0][0x3e8] ;  /* 0x0000fa00ff157b82 */ /* 0x000f620000000800 */
[----:B--2---:R-:W-:Y:S01]  /*70f60*/  F2FP.F16.F32.PACK_AB R4, R8, R4 ;  /* 0x000000040804723e */ /* 0x004fe200000000ff */
[----:B-1----:R-:W-:-:S06]  /*70f70*/  IMAD R8, R22, 0x2, R7 ;  /* 0x0000000216087824 */ /* 0x002fcc00078e0207 */
[----:B------:R-:W1:Y:S01]  /*70f80*/  LDC R22, c[0x0][0x3e8] ;  /* 0x0000fa00ff167b82 */ /* 0x000e620000000800 */
[----:B---3--:R-:W-:Y:S02]  /*70f90*/  F2FP.F16.F32.PACK_AB R5, R10, R5 ;  /* 0x000000050a05723e */ /* 0x008fe400000000ff */
[----:B------:R-:W-:Y:S02]  /*70fa0*/  F2FP.F16.F32.PACK_AB R6, R11, R6 ;  /* 0x000000060b06723e */ /* 0x000fe400000000ff */
[----:B----4-:R-:W-:Y:S02]  /*70fb0*/  F2FP.F16.F32.PACK_AB R16, R12, R13 ;  /* 0x0000000d0c10723e */ /* 0x010fe400000000ff */
[----:B------:R-:W-:Y:S02]  /*70fc0*/  LEA R12, P6, R7, R2, 0x1 ;  /* 0x00000002070c7211 */ /* 0x000fe400078c08ff */
[----:B------:R-:W-:Y:S02]  /*70fd0*/  F2FP.F16.F32.PACK_AB R19, R14, R19 ;  /* 0x000000130e13723e */ /* 0x000fe400000000ff */
[----:B------:R-:W-:-:S02]  /*70fe0*/  LEA R14, R23, R8, 0x1 ;  /* 0x00000008170e7211 */ /* 0x000fc400078e08ff */
[----:B------:R-:W2:Y:S01]  /*70ff0*/  LDL.LU R23, [R1+0x58] ;  /* 0x0000580001177983 */ /* 0x000ea20000300800 */
[----:B------:R-:W-:Y:S02]  /*71000*/  LEA.HI.X.SX32 R13, R7, R0, 0x1, P6 ;  /* 0x00000000070d7211 */ /* 0x000fe400030f0eff */
[----:B------:R-:W-:Y:S01]  /*71010*/  F2FP.F16.F32.PACK_AB R7, R15, R9 ;  /* 0x000000090f07723e */ /* 0x000fe200000000ff */
[----:B------:R3:W-:Y:S01]  /*71020*/  STSM.16.M88.4 [R3+0xe00], R16 ;  /* 0x000e001003007844 */ /* 0x0007e20000000200 */
[C---:B------:R-:W-:Y:S01]  /*71030*/  LEA R10, P6, R8.reuse, R2, 0x1 ;  /* 0x00000002080a7211 */ /* 0x040fe200078c08ff */
[----:B------:R-:W4:Y:S02]  /*71040*/  LDC R15, c[0x0][0x3e8] ;  /* 0x0000fa00ff0f7b82 */ /* 0x000f240000000800 */
[----:B------:R0:W-:Y:S06]  /*71050*/  STSM.16.M88.4 [R3+0xf00], R4 ;  /* 0x000f000403007844 */ /* 0x0001ec0000000200 */
[----:B------:R-:W-:Y:S06]  /*71060*/  BAR.SYNC.DEFER_BLOCKING 0x0 ;  /* 0x0000000000007b1d */ /* 0x000fec0000010000 */
[----:B---3--:R-:W3:Y:S04]  /*71070*/  LDL.LU R17, [R1+0x4c] ;  /* 0x00004c0001117983 */ /* 0x008ee80000300800 */
[----:B0-----:R-:W2:Y:S01]  /*71080*/  LDL.LU R7, [R1+0x44] ;  /* 0x0000440001077983 */ /* 0x001ea20000300800 */
[----:B------:R-:W-:-:S02]  /*71090*/  LEA.HI.X.SX32 R11, R8, R0, 0x1, P6 ;  /* 0x00000000080b7211 */ /* 0x000fc400030f0eff */
[C---:B------:R-:W-:Y:S02]  /*710a0*/  LEA R8, P6, R14.reuse, R2, 0x1 ;  /* 0x000000020e087211 */ /* 0x040fe400078c08ff */
[----:B-----5:R-:W-:Y:S02]  /*710b0*/  LEA R4, R21, R14, 0x1 ;  /* 0x0000000e15047211 */ /* 0x020fe400078e08ff */
[----:B------:R-:W-:Y:S02]  /*710c0*/  LEA.HI.X.SX32 R9, R14, R0, 0x1, P6 ;  /* 0x000000000e097211 */ /* 0x000fe400030f0eff */
[----:B------:R-:W-:Y:S01]  /*710d0*/  PRMT R3, R20, 0x7632, R3 ;  /* 0x0000763214037816 */ /* 0x000fe20000000003 */
[----:B------:R-:W0:Y:S01]  /*710e0*/  LDC R14, c[0x0][0x3e8] ;  /* 0x0000fa00ff0e7b82 */ /* 0x000e220000000800 */
[----:B------:R5:W-:Y:S01]  /*710f0*/  STG.E.U16 desc[UR10][R12.64], R20 ;  /* 0x000000140c007986 */ /* 0x000be2000c10150a */
[----:B------:R-:W-:-:S03]  /*71100*/  PRMT R5, R26, 0x7632, R5 ;  /* 0x000076321a057816 */ /* 0x000fc60000000005 */
[----:B------:R-:W-:Y:S03]  /*71110*/  STL.S16 [R1+0x13c], R3 ;  /* 0x00013c0301007387 */ /* 0x000fe60000100600 */
[----:B-----5:R-:W5:Y:S08]  /*71120*/  LDC R20, c[0x0][0x3e8] ;  /* 0x0000fa00ff147b82 */ /* 0x020f700000000800 */
[----:B------:R-:W0:Y:S08]  /*71130*/  LDC R12, c[0x0][0x3e8] ;  /* 0x0000fa00ff0c7b82 */ /* 0x000e300000000800 */
[----:B------:R-:W0:Y:S01]  /*71140*/  LDC R13, c[0x0][0x3e8] ;  /* 0x0000fa00ff0d7b82 */ /* 0x000e220000000800 */
[----:B--2---:R2:W-:Y:S01]  /*71150*/  STG.E.U16 desc[UR10][R10.64], R7 ;  /* 0x000000070a007986 */ /* 0x0045e2000c10150a */
[----:B------:R-:W-:-:S03]  /*71160*/  PRMT R6, R7, 0x7632, R6 ;  /* 0x0000763207067816 */ /* 0x000fc60000000006 */
[----:B------:R0:W-:Y:S01]  /*71170*/  STG.E.U16 desc[UR10][R8.64], R26 ;  /* 0x0000001a08007986 */ /* 0x0001e2000c10150a */
[----:B--2---:R-:W-:-:S03]  /*71180*/  LEA R10, P6, R4, R2, 0x1 ;  /* 0x00000002040a7211 */ /* 0x004fc600078c08ff */
[----:B------:R-:W-:Y:S01]  /*71190*/  STL.S16 [R1+0x14c], R6 ;  /* 0x00014c0601007387 */ /* 0x000fe20000100600 */
[----:B------:R-:W-:-:S03]  /*711a0*/  LEA.HI.X.SX32 R11, R4, R0, 0x1, P6 ;  /* 0x00000000040b7211 */ /* 0x000fc600030f0eff */
[----:B0-----:R-:W2:Y:S01]  /*711b0*/  LDL.LU R26, [R1+0x5c] ;  /* 0x00005c00011a7983 */ /* 0x001ea20000300800 */
[----:B---3--:R-:W-:-:S03]  /*711c0*/  PRMT R9, R17, 0x7632, R9 ;  /* 0x0000763211097816 */ /* 0x008fc60000000009 */
[----:B------:R-:W-:Y:S04]  /*711d0*/  STL.S16 [R1+0x150], R5 ;  /* 0x0001500501007387 */ /* 0x000fe80000100600 */
[----:B------:R0:W-:Y:S04]  /*711e0*/  STG.E.U16 desc[UR10][R10.64], R17 ;  /* 0x000000110a007986 */ /* 0x0001e8000c10150a */
[----:B0-----:R-:W3:Y:S04]  /*711f0*/  LDL.LU R10, [R1+0x50] ;  /* 0x00005000010a7983 */ /* 0x001ee80000300800 */
[----:B------:R0:W-:Y:S04]  /*71200*/  STL.S16 [R1+0x154], R9 ;  /* 0x0001540901007387 */ /* 0x0001e80000100600 */
[----:B------:R-:W2:Y:S01]  /*71210*/  LDL.LU R11, [R1+0x54] ;  /* 0x00005400010b7983 */ /* 0x000ea20000300800 */
[----:B-----5:R-:W-:-:S03]  /*71220*/  IMAD R3, R20, 0x2, R4 ;  /* 0x0000000214037824 */ /* 0x020fc600078e0204 */
[----:B------:R-:W5:Y:S02]  /*71230*/  LDL.LU R17, [R1+0x68] ;  /* 0x0000680001117983 */ /* 0x000f640000300800 */
[C---:B------:R-:W-:Y:S02]  /*71240*/  LEA R4, P6, R3.reuse, R2, 0x1 ;  /* 0x0000000203047211 */ /* 0x040fe400078c08ff */
[----:B-1----:R-:W-:Y:S02]  /*71250*/  LEA R7, R22, R3, 0x1 ;  /* 0x0000000316077211 */ /* 0x002fe400078e08ff */
[----:B------:R-:W-:Y:S02]  /*71260*/  LEA.HI.X.SX32 R5, R3, R0, 0x1, P6 ;  /* 0x0000000003057211 */ /* 0x000fe400030f0eff */
[----:B------:R-:W-:Y:S02]  /*71270*/  LEA R6, P6, R7, R2, 0x1 ;  /* 0x0000000207067211 */ /* 0x000fe400078c08ff */
[----:B----4-:R-:W-:-:S02]  /*71280*/  LEA R3, R15, R7, 0x1 ;  /* 0x000000070f037211 */ /* 0x010fc400078e08ff */
[----:B------:R-:W-:Y:S01]  /*71290*/  LEA.HI.X.SX32 R7, R7, R0, 0x1, P6 ;  /* 0x0000000007077211 */ /* 0x000fe200030f0eff */
[----:B------:R-:W1:Y:S01]  /*712a0*/  LDC R15, c[0x0][0x3e8] ;  /* 0x0000fa00ff0f7b82 */ /* 0x000e620000000800 */
[----:B------:R-:W-:-:S04]  /*712b0*/  LEA R8, P6, R3, R2, 0x1 ;  /* 0x0000000203087211 */ /* 0x000fc800078c08ff */
[----:B0-----:R-:W-:Y:S01]  /*712c0*/  LEA.HI.X.SX32 R9, R3, R0, 0x1, P6 ;  /* 0x0000000003097211 */ /* 0x001fe200030f0eff */
[----:B---3--:R0:W-:Y:S04]  /*712d0*/  STG.E.U16 desc[UR10][R4.64], R10 ;  /* 0x0000000a04007986 */ /* 0x0081e8000c10150a */
[----:B--2---:R-:W-:Y:S01]  /*712e0*/  STG.E.U16 desc[UR10][R6.64], R11 ;  /* 0x0000000b06007986 */ /* 0x004fe2000c10150a */
[--C-:B0-----:R-:W-:Y:S01]  /*712f0*/  IMAD R4, R12, 0x2, R3.reuse ;  /* 0x000000020c047824 */ /* 0x101fe200078e0203 */
[----:B------:R-:W-:Y:S02]  /*71300*/  PRMT R3, R10, 0x7632, R3 ;  /* 0x000076320a037816 */ /* 0x000fe40000000003 */
[----:B------:R0:W-:Y:S01]  /*71310*/  STG.E.U16 desc[UR10][R8.64], R23 ;  /* 0x0000001708007986 */ /* 0x0001e2000c10150a */
[----:B------:R-:W-:Y:S01]  /*71320*/  PRMT R5, R11, 0x7632, R5 ;  /* 0x000076320b057816 */ /* 0x000fe20000000005 */
[----:B------:R-:W2:Y:S02]  /*71330*/  LDC R12, c[0x0][0x3e8] ;  /* 0x0000fa00ff0c7b82 */ /* 0x000ea40000000800 */
[----:B------:R3:W-:Y:S01]  /*71340*/  STL.S16 [R1+0x12c], R3 ;  /* 0x00012c0301007387 */ /* 0x0007e20000100600 */
[----:B0-----:R-:W-:-:S02]  /*71350*/  LEA R8, P6, R4, R2, 0x1 ;  /* 0x0000000204087211 */ /* 0x001fc400078c08ff */
[----:B---3--:R-:W-:Y:S02]  /*71360*/  LEA R3, R13, R4, 0x1 ;  /* 0x000000040d037211 */ /* 0x008fe400078e08ff */
[----:B------:R-:W-:Y:S01]  /*71370*/  LEA.HI.X.SX32 R9, R4, R0, 0x1, P6 ;  /* 0x0000000004097211 */ /* 0x000fe200030f0eff */
[----:B------:R-:W-:Y:S01]  /*71380*/  STL.S16 [R1+0x138], R5 ;  /* 0x0001380501007387 */ /* 0x000fe20000100600 */
[----:B------:R-:W-:Y:S01]  /*71390*/  PRMT R4, R23, 0x7632, R4 ;  /* 0x0000763217047816 */ /* 0x000fe20000000004 */
[----:B------:R-:W0:Y:S02]  /*713a0*/  LDC R13, c[0x0][0x3e8] ;  /* 0x0000fa00ff0d7b82 */ /* 0x000e240000000800 */
[----:B------:R-:W3:Y:S04]  /*713b0*/  LDL.LU R23, [R1+0x6c] ;  /* 0x00006c0001177983 */ /* 0x000ee80000300800 */
[----:B------:R-:W-:Y:S04]  /*713c0*/  STL.S16 [R1+0x144], R4 ;  /* 0x0001440401007387 */ /* 0x000fe80000100600 */
[----:B------:R4:W-:Y:S04]  /*713d0*/  STG.E.U16 desc[UR10][R8.64], R26 ;  /* 0x0000001a08007986 */ /* 0x0009e8000c10150a */
[----:B----4-:R-:W4:Y:S01]  /*713e0*/  LDL.LU R9, [R1+0x60] ;  /* 0x0000600001097983 */ /* 0x010f220000300800 */
[----:B------:R-:W-:-:S02]  /*713f0*/  LEA R10, P6, R3, R2, 0x1 ;  /* 0x00000002030a7211 */ /* 0x000fc400078c08ff */
[----:B------:R-:W-:Y:S02]  /*71400*/  PRMT R7, R26, 0x7632, R7 ;  /* 0x000076321a077816 */ /* 0x000fe40000000007 */
[----:B------:R-:W-:-:S03]  /*71410*/  LEA.HI.X.SX32 R11, R3, R0, 0x1, P6 ;  /* 0x00000000030b7211 */ /* 0x000fc600030f0eff */
[----:B------:R-:W-:Y:S04]  /*71420*/  STL.S16 [R1+0x148], R7 ;  /* 0x0001480701007387 */ /* 0x000fe80000100600 */
[----:B------:R-:W2:Y:S04]  /*71430*/  LDL.LU R26, [R1+0x78] ;  /* 0x00007800011a7983 */ /* 0x000ea80000300800 */
[----:B----4-:R4:W-:Y:S04]  /*71440*/  STG.E.U16 desc[UR10][R10.64], R9 ;  /* 0x000000090a007986 */ /* 0x0109e8000c10150a */
[----:B----4-:R-:W4:Y:S01]  /*71450*/  LDL.LU R11, [R1+0x64] ;  /* 0x00006400010b7983 */ /* 0x010f220000300800 */
[----:B------:R-:W-:-:S02]  /*71460*/  LEA R5, R14, R3, 0x1 ;  /* 0x000000030e057211 */ /* 0x000fc400078e08ff */
[----:B------:R-:W0:Y:S02]  /*71470*/  LDC R14, c[0x0][0x3e8] ;  /* 0x0000fa00ff0e7b82 */ /* 0x000e240000000800 */
[----:B------:R-:W-:Y:S01]  /*71480*/  LEA R4, P6, R5, R2, 0x1 ;  /* 0x0000000205047211 */ /* 0x000fe200078c08ff */
[----:B-1----:R-:W-:-:S03]  /*71490*/  IMAD R3, R15, 0x2, R5 ;  /* 0x000000020f037824 */ /* 0x002fc600078e0205 */
[----:B------:R-:W-:Y:S02]  /*714a0*/  LEA.HI.X.SX32 R5, R5, R0, 0x1, P6 ;  /* 0x0000000005057211 */ /* 0x000fe400030f0eff */
[C---:B------:R-:W-:Y:S01]  /*714b0*/  LEA R6, P6, R3.reuse, R2, 0x1 ;  /* 0x0000000203067211 */ /* 0x040fe200078c08ff */
[----:B------:R-:W1:Y:S03]  /*714c0*/  LDC R15, c[0x0][0x3e8] ;  /* 0x0000fa00ff0f7b82 */ /* 0x000e660000000800 */
[----:B------:R-:W-:Y:S01]  /*714d0*/  LEA.HI.X.SX32 R7, R3, R0, 0x1, P6 ;  /* 0x0000000003077211 */ /* 0x000fe200030f0eff */
[----:B----4-:R2:W-:Y:S02]  /*714e0*/  STG.E.U16 desc[UR10][R4.64], R11 ;  /* 0x0000000b04007986 */ /* 0x0105e4000c10150a */
[----:B--2---:R-:W-:Y:S02]  /*714f0*/  LEA R4, R12, R3, 0x1 ;  /* 0x000000030c047211 */ /* 0x004fe400078e08ff */
[----:B------:R-:W-:-:S02]  /*71500*/  PRMT R3, R9, 0x7632, R3 ;  /* 0x0000763209037816 */ /* 0x000fc40000000003 */
[----:B------:R-:W-:Y:S01]  /*71510*/  PRMT R5, R11, 0x7632, R5 ;  /* 0x000076320b057816 */ /* 0x000fe20000000005 */
[----:B-----5:R-:W-:Y:S01]  /*71520*/  STG.E.U16 desc[UR10][R6.64], R17 ;  /* 0x0000001106007986 */ /* 0x020fe2000c10150a */
[C---:B------:R-:W-:Y:S01]  /*71530*/  LEA R8, P6, R4.reuse, R2, 0x1 ;  /* 0x0000000204087211 */ /* 0x040fe200078c08ff */
[----:B------:R-:W2:Y:S02]  /*71540*/  LDC R12, c[0x0][0x3e8] ;  /* 0x0000fa00ff0c7b82 */ /* 0x000ea40000000800 */
[----:B------:R0:W-:Y:S01]  /*71550*/  STL.S16 [R1+0x11c], R3 ;  /* 0x00011c0301007387 */ /* 0x0001e20000100600 */
[----:B------:R-:W-:-:S03]  /*71560*/  LEA.HI.X.SX32 R9, R4, R0, 0x1, P6 ;  /* 0x0000000004097211 */ /* 0x000fc600030f0eff */
[----:B------:R-:W-:Y:S01]  /*71570*/  STL.S16 [R1+0x128], R5 ;  /* 0x0001280501007387 */ /* 0x000fe20000100600 */
[----:B0-----:R-:W-:Y:S02]  /*71580*/  LEA R3, R13, R4, 0x1 ;  /* 0x000000040d037211 */ /* 0x001fe400078e08ff */
[----:B------:R-:W-:Y:S01]  /*71590*/  PRMT R4, R17, 0x7632, R4 ;  /* 0x0000763211047816 */ /* 0x000fe20000000004 */
[----:B---3--:R0:W-:Y:S01]  /*715a0*/  STG.E.U16 desc[UR10][R8.64], R23 ;  /* 0x0000001708007986 */ /* 0x0081e2000c10150a */
[----:B------:R-:W-:Y:S01]  /*715b0*/  PRMT R7, R23, 0x7632, R7 ;  /* 0x0000763217077816 */ /* 0x000fe20000000007 */
[----:B------:R-:W3:Y:S02]  /*715c0*/  LDC R13, c[0x0][0x3e8] ;  /* 0x0000fa00ff0d7b82 */ /* 0x000ee40000000800 */
[----:B------:R-:W4:Y:S04]  /*715d0*/  LDL.LU R17, [R1+0x7c] ;  /* 0x00007c0001117983 */ /* 0x000f280000300800 */
[----:B------:R-:W-:Y:S04]  /*715e0*/  STL.S16 [R1+0x130], R4 ;  /* 0x0001300401007387 */ /* 0x000fe80000100600 */
[----:B0-----:R-:W5:Y:S01]  /*715f0*/  LDL.LU R9, [R1+0x70] ;  /* 0x0000700001097983 */ /* 0x001f620000300800 */
[----:B------:R-:W-:-:S04]  /*71600*/  LEA R10, P6, R3, R2, 0x1 ;  /* 0x00000002030a7211 */ /* 0x000fc800078c08ff */
[----:B------:R-:W-:Y:S01]  /*71610*/  LEA.HI.X.SX32 R11, R3, R0, 0x1, P6 ;  /* 0x00000000030b7211 */ /* 0x000fe200030f0eff */
[----:B------:R-:W-:Y:S04]  /*71620*/  STL.S16 [R1+0x134], R7 ;  /* 0x0001340701007387 */ /* 0x000fe80000100600 */
[----:B------:R-:W2:Y:S01]  /*71630*/  LDL.LU R23, [R1+0x88] ;  /* 0x0000880001177983 */ /* 0x000ea20000300800 */
[----:B------:R-:W-:Y:S02]  /*71640*/  IMAD R5, R14, 0x2, R3 ;  /* 0x000000020e057824 */ /* 0x000fe400078e0203 */
[----:B------:R-:W0:Y:S01]  /*71650*/  LDC R14, c[0x0][0x3e8] ;  /* 0x0000fa00ff0e7b82 */ /* 0x000e220000000800 */
[----:B-----5:R5:W-:Y:S04]  /*71660*/  STG.E.U16 desc[UR10][R10.64], R9 ;  /* 0x000000090a007986 */ /* 0x020be8000c10150a */
[----:B-----5:R-:W5:Y:S01]  /*71670*/  LDL.LU R11, [R1+0x74] ;  /* 0x00007400010b7983 */ /* 0x020f620000300800 */
[----:B------:R-:W-:-:S02]  /*71680*/  LEA R4, P6, R5, R2, 0x1 ;  /* 0x0000000205047211 */ /* 0x000fc400078c08ff */
[----:B-1----:R-:W-:Y:S02]  /*71690*/  LEA R3, R15, R5, 0x1 ;  /* 0x000000050f037211 */ /* 0x002fe400078e08ff */
[----:B------:R-:W-:Y:S01]  /*716a0*/  LEA.HI.X.SX32 R5, R5, R0, 0x1, P6 ;  /* 0x0000000005057211 */ /* 0x000fe200030f0eff */
[----:B------:R-:W1:Y:S01]  /*716b0*/  LDC R15, c[0x0][0x3e8] ;  /* 0x0000fa00ff0f7b82 */ /* 0x000e620000000800 */
[----:B------:R-:W-:-:S04]  /*716c0*/  LEA R6, P6, R3, R2, 0x1 ;  /* 0x0000000203067211 */ /* 0x000fc800078c08ff */
[----:B------:R-:W-:Y:S02]  /*716d0*/  LEA.HI.X.SX32 R7, R3, R0, 0x1, P6 ;  /* 0x0000000003077211 */ /* 0x000fe400030f0eff */
[----:B--2---:R-:W-:Y:S02]  /*716e0*/  LEA R3, R12, R3, 0x1 ;  /* 0x000000030c037211 */ /* 0x004fe400078e08ff */
[----:B------:R-:W2:Y:S02]  /*716f0*/  LDC R12, c[0x0][0x3e8] ;  /* 0x0000fa00ff0c7b82 */ /* 0x000ea40000000800 */
[----:B------:R-:W-:Y:S01]  /*71700*/  LEA R8, P6, R3, R2, 0x1 ;  /* 0x0000000203087211 */ /* 0x000fe200078c08ff */
[----:B-----5:R5:W-:Y:S02]  /*71710*/  STG.E.U16 desc[UR10][R4.64], R11 ;  /* 0x0000000b04007986 */ /* 0x020be4000c10150a */
[----:B-----5:R-:W-:Y:S02]  /*71720*/  PRMT R4, R9, 0x7632, R4 ;  /* 0x0000763209047816 */ /* 0x020fe40000000004 */
[----:B------:R-:W-:-:S02]  /*71730*/  PRMT R5, R11, 0x7632, R5 ;  /* 0x000076320b057816 */ /* 0x000fc40000000005 */
[----:B------:R-:W-:Y:S01]  /*71740*/  LEA.HI.X.SX32 R9, R3, R0, 0x1, P6 ;  /* 0x0000000003097211 */ /* 0x000fe200030f0eff */
[----:B------:R3:W-:Y:S04]  /*71750*/  STL.S16 [R1+0x10c], R4 ;  /* 0x00010c0401007387 */ /* 0x0007e80000100600 */
[----:B------:R5:W-:Y:S01]  /*71760*/  STG.E.U16 desc[UR10][R6.64], R26 ;  /* 0x0000001a06007986 */ /* 0x000be2000c10150a */
[--C-:B---3--:R-:W-:Y:S01]  /*71770*/  IMAD R4, R13, 0x2, R3.reuse ;  /* 0x000000020d047824 */ /* 0x108fe200078e0203 */
[----:B------:R-:W-:Y:S02]  /*71780*/  PRMT R3, R26, 0x7632, R3 ;  /* 0x000076321a037816 */ /* 0x000fe40000000003 */
[----:B------:R-:W-:Y:S01]  /*71790*/  STL.S16 [R1+0x118], R5 ;  /* 0x0001180501007387 */ /* 0x000fe20000100600 */
[----:B------:R-:W3:Y:S03]  /*717a0*/  LDC R13, c[0x0][0x3e8] ;  /* 0x0000fa00ff0d7b82 */ /* 0x000ee60000000800 */
[----:B-----5:R-:W5:Y:S04]  /*717b0*/  LDL.LU R26, [R1+0x8c] ;  /* 0x00008c00011a7983 */ /* 0x020f680000300800 */
[----:B------:R-:W-:Y:S04]  /*717c0*/  STL.S16 [R1+0x120], R3 ;  /* 0x0001200301007387 */ /* 0x000fe80000100600 */
[----:B----4-:R4:W-:Y:S04]  /*717d0*/  STG.E.U16 desc[UR10][R8.64], R17 ;  /* 0x0000001108007986 */ /* 0x0109e8000c10150a */
[----:B----4-:R-:W4:Y:S01]  /*717e0*/  LDL.LU R9, [R1+0x80] ;  /* 0x0000800001097983 */ /* 0x010f220000300800 */
[----:B------:R-:W-:-:S02]  /*717f0*/  LEA R10, P6, R4, R2, 0x1 ;  /* 0x00000002040a7211 */ /* 0x000fc400078c08ff */
[----:B------:R-:W-:Y:S02]  /*71800*/  PRMT R7, R17, 0x7632, R7 ;  /* 0x0000763211077816 */ /* 0x000fe40000000007 */
[----:B------:R-:W-:-:S03]  /*71810*/  LEA.HI.X.SX32 R11, R4, R0, 0x1, P6 ;  /* 0x00000000040b7211 */ /* 0x000fc600030f0eff */
[----:B------:R-:W-:Y:S04]  /*71820*/  STL.S16 [R1+0x124], R7 ;  /* 0x0001240701007387 */ /* 0x000fe80000100600 */
[----:B------:R-:W2:Y:S01]  /*71830*/  LDL.LU R17, [R1+0x98] ;  /* 0x0000980001117983 */ /* 0x000ea20000300800 */
[----:B0-----:R-:W-:Y:S02]  /*71840*/  LEA R5, R14, R4, 0x1 ;  /* 0x000000040e057211 */ /* 0x001fe400078e08ff */
[----:B------:R-:W0:Y:S01]  /*71850*/  LDC R14, c[0x0][0x3e8] ;  /* 0x0000fa00ff0e7b82 */ /* 0x000e220000000800 */
[----:B----4-:R4:W-:Y:S04]  /*71860*/  STG.E.U16 desc[UR10][R10.64], R9 ;  /* 0x000000090a007986 */ /* 0x0109e8000c10150a */
[----:B----4-:R-:W4:Y:S01]  /*71870*/  LDL.LU R11, [R1+0x84] ;  /* 0x00008400010b7983 */ /* 0x010f220000300800 */
[----:B------:R-:W-:-:S02]  /*71880*/  LEA R4, P6, R5, R2, 0x1 ;  /* 0x0000000205047211 */ /* 0x000fc400078c08ff */
[----:B-1----:R-:W-:Y:S02]  /*71890*/  LEA R3, R15, R5, 0x1 ;  /* 0x000000050f037211 */ /* 0x002fe400078e08ff */
[----:B------:R-:W-:Y:S01]  /*718a0*/  LEA.HI.X.SX32 R5, R5, R0, 0x1, P6 ;  /* 0x0000000005057211 */ /* 0x000fe200030f0eff */
[----:B------:R-:W1:Y:S01]  /*718b0*/  LDC R15, c[0x0][0x3e8] ;  /* 0x0000fa00ff0f7b82 */ /* 0x000e620000000800 */
[----:B------:R-:W-:-:S04]  /*718c0*/  LEA R6, P6, R3, R2, 0x1 ;  /* 0x0000000203067211 */ /* 0x000fc800078c08ff */
[----:B------:R-:W-:Y:S01]  /*718d0*/  LEA.HI.X.SX32 R7, R3, R0, 0x1, P6 ;  /* 0x0000000003077211 */ /* 0x000fe200030f0eff */
[----:B--2---:R-:W-:Y:S02]  /*718e0*/  IMAD R3, R12, 0x2, R3 ;  /* 0x000000020c037824 */ /* 0x004fe400078e0203 */
[----:B------:R-:W2:Y:S03]  /*718f0*/  LDC R12, c[0x0][0x3e8] ;  /* 0x0000fa00ff0c7b82 */ /* 0x000ea60000000800 */
[----:B------:R-:W-:Y:S01]  /*71900*/  LEA R8, P6, R3, R2, 0x1 ;  /* 0x0000000203087211 */ /* 0x000fe200078c08ff */
[----:B----4-:R4:W-:Y:S02]  /*71910*/  STG.E.U16 desc[UR10][R4.64], R11 ;  /* 0x0000000b04007986 */ /* 0x0109e4000c10150a */
[----:B----4-:R-:W-:Y:S02]  /*71920*/  PRMT R4, R9, 0x7632, R4 ;  /* 0x0000763209047816 */ /* 0x010fe40000000004 */
[----:B------:R-:W-:-:S02]  /*71930*/  PRMT R5, R11, 0x7632, R5 ;  /* 0x000076320b057816 */ /* 0x000fc40000000005 */
[----:B------:R-:W-:Y:S01]  /*71940*/  LEA.HI.X.SX32 R9, R3, R0, 0x1, P6 ;  /* 0x0000000003097211 */ /* 0x000fe200030f0eff */
[----:B------:R3:W-:Y:S04]  /*71950*/  STL.S16 [R1+0x100], R4 ;  /* 0x0001000401007387 */ /* 0x0007e80000100600 */
[----:B------:R4:W-:Y:S01]  /*71960*/  STG.E.U16 desc[UR10][R6.64], R23 ;  /* 0x0000001706007986 */ /* 0x0009e2000c10150a */
[----:B---3--:R-:W-:Y:S02]  /*71970*/  LEA R4, R13, R3, 0x1 ;  /* 0x000000030d047211 */ /* 0x008fe400078e08ff */
[----:B------:R-:W-:Y:S01]  /*71980*/  PRMT R3, R23, 0x7632, R3 ;  /* 0x0000763217037816 */ /* 0x000fe20000000003 */
[----:B------:R-:W-:Y:S01]  /*71990*/  STL.S16 [R1+0x108], R5 ;  /* 0x0001080501007387 */ /* 0x000fe20000100600 */
[----:B------:R-:W3:Y:S03]  /*719a0*/  LDC R13, c[0x0][0x3e8] ;  /* 0x0000fa00ff0d7b82 */ /* 0x000ee60000000800 */
[----:B----4-:R-:W4:Y:S04]  /*719b0*/  LDL.LU R23, [R1+0x9c] ;  /* 0x00009c0001177983 */ /* 0x010f280000300800 */
[----:B------:R-:W-:Y:S04]  /*719c0*/  STL.S16 [R1+0x110], R3 ;  /* 0x0001100301007387 */ /* 0x000fe80000100600 */
[----:B-----5:R5:W-:Y:S04]  /*719d0*/  STG.E.U16 desc[UR10][R8.64], R26 ;  /* 0x0000001a08007986 */ /* 0x020be8000c10150a */
[----:B-----5:R-:W5:Y:S01]  /*719e0*/  LDL.LU R9, [R1+0x90] ;  /* 0x0000900001097983 */ /* 0x020f620000300800 */
[----:B------:R-:W-:-:S02]  /*719f0*/  LEA R10, P6, R4, R2, 0x1 ;  /* 0x00000002040a7211 */ /* 0x000fc400078c08ff */
[----:B------:R-:W-:Y:S02]  /*71a00*/  PRMT R7, R26, 0x7632, R7 ;  /* 0x000076321a077816 */ /* 0x000fe40000000007 */
[----:B------:R-:W-:-:S03]  /*71a10*/  LEA.HI.X.SX32 R11, R4, R0, 0x1, P6 ;  /* 0x00000000040b7211 */ /* 0x000fc600030f0eff */
[----:B------:R-:W-:Y:S04]  /*71a20*/  STL.S16 [R1+0x114], R7 ;  /* 0x0001140701007387 */ /* 0x000fe80000100600 */
[----:B------:R-:W2:Y:S01]  /*71a30*/  LDL.LU R26, [R1+0xa8] ;  /* 0x0000a800011a7983 */ /* 0x000ea20000300800 */
[----:B0-----:R-:W-:Y:S02]  /*71a40*/  LEA R5, R14, R4, 0x1 ;  /* 0x000000040e057211 */ /* 0x001fe400078e08ff */
[----:B------:R-:W0:Y:S01]  /*71a50*/  LDC R14, c[0x0][0x3e8] ;  /* 0x0000fa00ff0e7b82 */ /* 0x000e220000000800 */
[----:B-----5:R5:W-:Y:S04]  /*71a60*/  STG.E.U16 desc[UR10][R10.64], R9 ;  /* 0x000000090a007986 */ /* 0x020be8000c10150a */
[----:B-----5:R-:W5:Y:S01]  /*71a70*/  LDL.LU R11, [R1+0x94] ;  /* 0x00009400010b7983 */ /* 0x020f620000300800 */
[----:B------:R-:W-:Y:S01]  /*71a80*/  LEA R4, P6, R5, R2, 0x1 ;  /* 0x0000000205047211 */ /* 0x000fe200078c08ff */
[----:B-1----:R-:W-:-:S02]  /*71a90*/  IMAD R3, R15, 0x2, R5 ;  /* 0x000000020f037824 */ /* 0x002fc400078e0205 */
[----:B------:R-:W1:Y:S01]  /*71aa0*/  LDC R15, c[0x0][0x3e8] ;  /* 0x0000fa00ff0f7b82 */ /* 0x000e620000000800 */
[----:B------:R-:W-:Y:S02]  /*71ab0*/  LEA.HI.X.SX32 R5, R5, R0, 0x1, P6 ;  /* 0x0000000005057211 */ /* 0x000fe400030f0eff */
[----:B------:R-:W-:-:S04]  /*71ac0*/  LEA R6, P6, R3, R2, 0x1 ;  /* 0x0000000203067211 */ /* 0x000fc800078c08ff */
[----:B------:R-:W-:Y:S02]  /*71ad0*/  LEA.HI.X.SX32 R7, R3, R0, 0x1, P6 ;  /* 0x0000000003077211 */ /* 0x000fe400030f0eff */
[----:B--2---:R-:W-:Y:S02]  /*71ae0*/  LEA R3, R12, R3, 0x1 ;  /* 0x000000030c037211 */ /* 0x004fe400078e08ff */
[----:B------:R-:W2:Y:S02]  /*71af0*/  LDC R12, c[0x0][0x3e8] ;  /* 0x0000fa00ff0c7b82 */ /* 0x000ea40000000800 */
[----:B------:R-:W-:Y:S01]  /*71b00*/  LEA R8, P6, R3, R2, 0x1 ;  /* 0x0000000203087211 */ /* 0x000fe200078c08ff */
[----:B-----5:R5:W-:Y:S04]  /*71b10*/  STG.E.U16 desc[UR10][R4.64], R11 ;  /* 0x0000000b04007986 */ /* 0x020be8000c10150a */
[----:B------:R4:W-:Y:S01]  /*71b20*/  STG.E.U16 desc[UR10][R6.64], R17 ;  /* 0x0000001106007986 */ /* 0x0009e2000c10150a */
[----:B-----5:R-:W-:-:S02]  /*71b30*/  PRMT R4, R9, 0x7632, R4 ;  /* 0x0000763209047816 */ /* 0x020fc40000000004 */
[----:B------:R-:W-:Y:S02]  /*71b40*/  PRMT R5, R11, 0x7632, R5 ;  /* 0x000076320b057816 */ /* 0x000fe40000000005 */
[----:B------:R-:W-:Y:S01]  /*71b50*/  LEA.HI.X.SX32 R9, R3, R0, 0x1, P6 ;  /* 0x0000000003097211 */ /* 0x000fe200030f0eff */
[----:B------:R3:W-:Y:S01]  /*71b60*/  STL.S16 [R1+0x88], R4 ;  /* 0x0000880401007387 */ /* 0x0007e20000100600 */
[----:B----4-:R-:W-:-:S03]  /*71b70*/  PRMT R7, R23, 0x7632, R7 ;  /* 0x0000763217077816 */ /* 0x010fc60000000007 */
[----:B------:R-:W-:Y:S01]  /*71b80*/  STL.S16 [R1+0x94], R5 ;  /* 0x0000940501007387 */ /* 0x000fe20000100600 */
[----:B---3--:R-:W-:Y:S02]  /*71b90*/  LEA R4, R13, R3, 0x1 ;  /* 0x000000030d047211 */ /* 0x008fe400078e08ff */
[----:B------:R-:W-:Y:S01]  /*71ba0*/  PRMT R3, R17, 0x7632, R3 ;  /* 0x0000763211037816 */ /* 0x000fe20000000003 */
[----:B------:R3:W-:Y:S01]  /*71bb0*/  STG.E.U16 desc[UR10][R8.64], R23 ;  /* 0x0000001708007986 */ /* 0x0007e2000c10150a */
[----:B------:R-:W4:Y:S03]  /*71bc0*/  LDC R13, c[0x0][0x3e8] ;  /* 0x0000fa00ff0d7b82 */ /* 0x000f260000000800 */
[----:B------:R-:W5:Y:S04]  /*71bd0*/  LDL.LU R17, [R1+0xac] ;  /* 0x0000ac0001117983 */ /* 0x000f680000300800 */
[----:B------:R-:W-:Y:S04]  /*71be0*/  STL.S16 [R1+0x98], R3 ;  /* 0x0000980301007387 */ /* 0x000fe80000100600 */
[----:B------:R-:W-:Y:S04]  /*71bf0*/  STL.S16 [R1+0x104], R7 ;  /* 0x0001040701007387 */ /* 0x000fe80000100600 */
[----:B---3--:R-:W3:Y:S01]  /*71c00*/  LDL.LU R9, [R1+0xa0] ;  /* 0x0000a00001097983 */ /* 0x008ee20000300800 */
[----:B------:R-:W-:-:S03]  /*71c10*/  LEA R10, P6, R4, R2, 0x1 ;  /* 0x00000002040a7211 */ /* 0x000fc600078c08ff */
[----:B------:R-:W2:Y:S01]  /*71c20*/  LDL.LU R23, [R1+0xb8] ;  /* 0x0000b80001177983 */ /* 0x000ea20000300800 */
[----:B------:R-:W-:Y:S01]  /*71c30*/  LEA.HI.X.SX32 R11, R4, R0, 0x1, P6 ;  /* 0x00000000040b7211 */ /* 0x000fe200030f0eff */
[----:B0-----:R-:W-:Y:S02]  /*71c40*/  IMAD R5, R14, 0x2, R4 ;  /* 0x000000020e057824 */ /* 0x001fe400078e0204 */
[----:B------:R-:W0:Y:S02]  /*71c50*/  LDC R14, c[0x0][0x3e8] ;  /* 0x0000fa00ff0e7b82 */ /* 0x000e240000000800 */
[----:B---3--:R3:W-:Y:S04]  /*71c60*/  STG.E.U16 desc[UR10][R10.64], R9 ;  /* 0x000000090a007986 */ /* 0x0087e8000c10150a */
[----:B---3--:R-:W3:Y:S01]  /*71c70*/  LDL.LU R11, [R1+0xa4] ;  /* 0x0000a400010b7983 */ /* 0x008ee20000300800 */
        /* <DEDUP_REMOVED lines=9> */
[----:B---3--:R3:W-:Y:S04]  /*71d10*/  STG.E.U16 desc[UR10][R4.64], R11 ;  /* 0x0000000b04007986 */ /* 0x0087e8000c10150a */
[----:B------:R5:W-:Y:S01]  /*71d20*/  STG.E.U16 desc[UR10][R6.64], R26 ;  /* 0x0000001a06007986 */ /* 0x000be2000c10150a */
[----:B---3--:R-:W-:-:S02]  /*71d30*/  PRMT R4, R9, 0x7632, R4 ;  /* 0x0000763209047816 */ /* 0x008fc40000000004 */
[----:B------:R-:W-:Y:S02]  /*71d40*/  PRMT R5, R11, 0x7632, R5 ;  /* 0x000076320b057816 */ /* 0x000fe40000000005 */
[----:B------:R-:W-:Y:S01]  /*71d50*/  LEA.HI.X.SX32 R9, R3, R0, 0x1, P6 ;  /* 0x0000000003097211 */ /* 0x000fe200030f0eff */
[----:B------:R4:W-:Y:S01]  /*71d60*/  STL.S16 [R1+0x78], R4 ;  /* 0x0000780401007387 */ /* 0x0009e20000100600 */
[----:B-----5:R-:W-:-:S03]  /*71d70*/  PRMT R7, R17, 0x7632, R7 ;  /* 0x0000763211077816 */ /* 0x020fc60000000007 */
[----:B------:R-:W-:Y:S01]  /*71d80*/  STL.S16 [R1+0x84], R5 ;  /* 0x0000840501007387 */ /* 0x000fe20000100600 */
[--C-:B----4-:R-:W-:Y:S01]  /*71d90*/  IMAD R4, R13, 0x2, R3.reuse ;  /* 0x000000020d047824 */ /* 0x110fe200078e0203 */
[----:B------:R-:W-:Y:S02]  /*71da0*/  PRMT R3, R26, 0x7632, R3 ;  /* 0x000076321a037816 */ /* 0x000fe40000000003 */
        /* <DEDUP_REMOVED lines=8> */
[----:B------:R-:W-:Y:S02]  /*71e30*/  LEA.HI.X.SX32 R11, R4, R0, 0x1, P6 ;  /* 0x00000000040b7211 */ /* 0x000fe400030f0eff */
[----:B0-----:R-:W-:Y:S02]  /*71e40*/  LEA R5, R14, R4, 0x1 ;  /* 0x000000040e057211 */ /* 0x001fe400078e08ff */
[----:B------:R-:W0:Y:S02]  /*71e50*/  LDC R14, c[0x0][0x3e8] ;  /* 0x0000fa00ff0e7b82 */ /* 0x000e240000000800 */
[----:B------:R-:W-:Y:S01]  /*71e60*/  LEA R4, P6, R5, R2, 0x1 ;  /* 0x0000000205047211 */ /* 0x000fe200078c08ff */
[----:B---3--:R3:W-:Y:S04]  /*71e70*/  STG.E.U16 desc[UR10][R10.64], R9 ;  /* 0x000000090a007986 */ /* 0x0087e8000c10150a */
[----:B---3--:R-:W3:Y:S01]  /*71e80*/  LDL.LU R11, [R1+0xb4] ;  /* 0x0000b400010b7983 */ /* 0x008ee20000300800 */
[----:B-1----:R-:W-:-:S02]  /*71e90*/  LEA R3, R15, R5, 0x1 ;  /* 0x000000050f037211 */ /* 0x002fc400078e08ff */
[----:B------:R-:W-:Y:S01]  /*71ea0*/  LEA.HI.X.SX32 R5, R5, R0, 0x1, P6 ;  /* 0x0000000005057211 */ /* 0x000fe200030f0eff */
[----:B------:R-:W1:Y:S01]  /*71eb0*/  LDC R15, c[0x0][0x3e8] ;  /* 0x0000fa00ff0f7b82 */ /* 0x000e620000000800 */
[----:B------:R-:W-:-:S04]  /*71ec0*/  LEA R6, P6, R3, R2, 0x1 ;  /* 0x0000000203067211 */ /* 0x000fc800078c08ff */
[----:B------:R-:W-:Y:S01]  /*71ed0*/  LEA.HI.X.SX32 R7, R3, R0, 0x1, P6 ;  /* 0x0000000003077211 */ /* 0x000fe200030f0eff */
[----:B--2---:R-:W-:Y:S02]  /*71ee0*/  IMAD R3, R12, 0x2, R3 ;  /* 0x000000020c037824 */ /* 0x004fe400078e0203 */
[----:B------:R-:W2:Y:S03]  /*71ef0*/  LDC R12, c[0x0][0x3e8] ;  /* 0x0000fa00ff0c7b82 */ /* 0x000ea60000000800 */
        /* <DEDUP_REMOVED lines=9> */
[----:B----4-:R-:W-:Y:S02]  /*71f90*/  LEA R4, R13, R3, 0x1 ;  /* 0x000000030d047211 */ /* 0x010fe400078e08ff */
        /* <DEDUP_REMOVED lines=11> */
[----:B------:R-:W0:Y:S01]  /*72050*/  LDC R14, c[0x0][0x3e8] ;  /* 0x0000fa00ff0e7b82 */ /* 0x000e220000000800 */
[----:B---3--:R3:W-:Y:S04]  /*72060*/  STG.E.U16 desc[UR10][R10.64], R9 ;  /* 0x000000090a007986 */ /* 0x0087e8000c10150a */
[----:B---3--:R-:W3:Y:S01]  /*72070*/  LDL.LU R11, [R1+0xc4] ;  /* 0x0000c400010b7983 */ /* 0x008ee20000300800 */
[----:B------:R-:W-:Y:S01]  /*72080*/  LEA R4, P6, R5, R2, 0x1 ;  /* 0x0000000205047211 */ /* 0x000fe200078c08ff */
[----:B-1----:R-:W-:Y:S01]  /*72090*/  IMAD R3, R15, 0x2, R5 ;  /* 0x000000020f037824 */ /* 0x002fe200078e0205 */
[----:B-----5:R-:W-:Y:S01]  /*720a0*/  PRMT R19, R23, 0x7632, R19 ;  /* 0x0000763217137816 */ /* 0x020fe20000000013 */
[----:B------:R-:W1:Y:S01]  /*720b0*/  LDC R15, c[0x0][0x3e8] ;  /* 0x0000fa00ff0f7b82 */ /* 0x000e620000000800 */
[----:B------:R-:W-:-:S02]  /*720c0*/  LEA.HI.X.SX32 R5, R5, R0, 0x1, P6 ;  /* 0x0000000005057211 */ /* 0x000fc400030f0eff */
[----:B------:R-:W-:-:S04]  /*720d0*/  LEA R6, P6, R3, R2, 0x1 ;  /* 0x0000000203067211 */ /* 0x000fc800078c08ff */
[----:B------:R-:W-:Y:S02]  /*720e0*/  LEA.HI.X.SX32 R7, R3, R0, 0x1, P6 ;  /* 0x0000000003077211 */ /* 0x000fe400030f0eff */
[----:B--2---:R-:W-:Y:S02]  /*720f0*/  LEA R3, R12, R3, 0x1 ;  /* 0x000000030c037211 */ /* 0x004fe400078e08ff */
[----:B------:R-:W2:Y:S02]  /*72100*/  LDC R12, c[0x0][0x3e8] ;  /* 0x0000fa00ff0c7b82 */ /* 0x000ea40000000800 */
[----:B------:R-:W-:Y:S01]  /*72110*/  LEA R8, P6, R3, R2, 0x1 ;  /* 0x0000000203087211 */ /* 0x000fe200078c08ff */
[----:B---3--:R3:W-:Y:S02]  /*72120*/  STG.E.U16 desc[UR10][R4.64], R11 ;  /* 0x0000000b04007986 */ /* 0x0087e4000c10150a */
[----:B---3--:R-:W-:Y:S02]  /*72130*/  PRMT R4, R9, 0x7632, R4 ;  /* 0x0000763209047816 */ /* 0x008fe40000000004 */
[----:B------:R-:W-:-:S02]  /*72140*/  PRMT R5, R11, 0x7632, R5 ;  /* 0x000076320b057816 */ /* 0x000fc40000000005 */
[----:B------:R-:W-:Y:S01]  /*72150*/  LEA.HI.X.SX32 R9, R3, R0, 0x1, P6 ;  /* 0x0000000003097211 */ /* 0x000fe200030f0eff */
[----:B------:R4:W-:Y:S04]  /*72160*/  STL.S16 [R1+0x58], R4 ;  /* 0x0000580401007387 */ /* 0x0009e80000100600 */
[----:B------:R3:W-:Y:S01]  /*72170*/  STG.E.U16 desc[UR10][R6.64], R17 ;  /* 0x0000001106007986 */ /* 0x0007e2000c10150a */
[----:B----4-:R-:W-:Y:S02]  /*72180*/  LEA R4, R13, R3, 0x1 ;  /* 0x000000030d047211 */ /* 0x010fe400078e08ff */
[----:B------:R-:W-:Y:S01]  /*72190*/  PRMT R3, R17, 0x7632, R3 ;  /* 0x0000763211037816 */ /* 0x000fe20000000003 */
[----:B------:R-:W-:Y:S01]  /*721a0*/  STL.S16 [R1+0x64], R5 ;  /* 0x0000640501007387 */ /* 0x000fe20000100600 */
[----:B------:R-:W4:Y:S03]  /*721b0*/  LDC R13, c[0x0][0x3e8] ;  /* 0x0000fa00ff0d7b82 */ /* 0x000f260000000800 */
[----:B---3--:R-:W3:Y:S04]  /*721c0*/  LDL.LU R17, [R1+0xdc] ;  /* 0x0000dc0001117983 */ /* 0x008ee80000300800 */
[----:B------:R-:W-:Y:S04]  /*721d0*/  STL.S16 [R1+0x6c], R3 ;  /* 0x00006c0301007387 */ /* 0x000fe80000100600 */
[----:B------:R-:W-:Y:S04]  /*721e0*/  STL.S16 [R1+0x70], R19 ;  /* 0x0000701301007387 */ /* 0x000fe80000100600 */
[----:B------:R5:W-:Y:S04]  /*721f0*/  STG.E.U16 desc[UR10][R8.64], R23 ;  /* 0x0000001708007986 */ /* 0x000be8000c10150a */
[----:B-----5:R-:W5:Y:S01]  /*72200*/  LDL.LU R9, [R1+0xd0] ;  /* 0x0000d00001097983 */ /* 0x020f620000300800 */
[----:B------:R-:W-:-:S03]  /*72210*/  LEA R10, P6, R4, R2, 0x1 ;  /* 0x00000002040a7211 */ /* 0x000fc600078c08ff */
[----:B------:R-:W2:Y:S01]  /*72220*/  LDL.LU R19, [R1+0xe4] ;  /* 0x0000e40001137983 */ /* 0x000ea20000300800 */
[----:B------:R-:W-:-:S03]  /*72230*/  LEA.HI.X.SX32 R11, R4, R0, 0x1, P6 ;  /* 0x00000000040b7211 */ /* 0x000fc600030f0eff */
[----:B------:R-:W2:Y:S01]  /*72240*/  LDL.LU R23, [R1+0xe8] ;  /* 0x0000e80001177983 */ /* 0x000ea20000300800 */
[----:B0-----:R-:W-:Y:S02]  /*72250*/  IMAD R5, R14, 0x2, R4 ;  /* 0x000000020e057824 */ /* 0x001fe400078e0204 */
[----:B------:R-:W0:Y:S01]  /*72260*/  LDC R14, c[0x0][0x3e8] ;  /* 0x0000fa00ff0e7b82 */ /* 0x000e220000000800 */
[----:B-----5:R5:W-:Y:S04]  /*72270*/  STG.E.U16 desc[UR10][R10.64], R9 ;  /* 0x000000090a007986 */ /* 0x020be8000c10150a */
[----:B-----5:R-:W5:Y:S01]  /*72280*/  LDL.LU R11, [R1+0xd4] ;  /* 0x0000d400010b7983 */ /* 0x020f620000300800 */
[----:B------:R-:W-:Y:S02]  /*72290*/  LEA R4, P6, R5, R2, 0x1 ;  /* 0x0000000205047211 */ /* 0x000fe400078c08ff */
[----:B-1----:R-:W-:-:S02]  /*722a0*/  LEA R3, R15, R5, 0x1 ;  /* 0x000000050f037211 */ /* 0x002fc400078e08ff */
[----:B------:R-:W-:Y:S01]  /*722b0*/  LEA.HI.X.SX32 R5, R5, R0, 0x1, P6 ;  /* 0x0000000005057211 */ /* 0x000fe200030f0eff */
[----:B------:R-:W1:Y:S01]  /*722c0*/  LDC R15, c[0x0][0x3e8] ;  /* 0x0000fa00ff0f7b82 */ /* 0x000e620000000800 */
[----:B------:R-:W-:-:S04]  /*722d0*/  LEA R6, P6, R3, R2, 0x1 ;  /* 0x0000000203067211 */ /* 0x000fc800078c08ff */
[----:B------:R-:W-:Y:S02]  /*722e0*/  LEA.HI.X.SX32 R7, R3, R0, 0x1, P6 ;  /* 0x0000000003077211 */ /* 0x000fe400030f0eff */
[----:B--2---:R-:W-:Y:S02]  /*722f0*/  LEA R3, R12, R3, 0x1 ;  /* 0x000000030c037211 */ /* 0x004fe400078e08ff */
[----:B---3--:R-:W-:Y:S01]  /*72300*/  PRMT R16, R17, 0x7632, R16 ;  /* 0x0000763211107816 */ /* 0x008fe20000000010 */
[----:B------:R-:W2:Y:S01]  /*72310*/  LDC R12, c[0x0][0x3e8] ;  /* 0x0000fa00ff0c7b82 */ /* 0x000ea20000000800 */
[----:B------:R-:W-:Y:S01]  /*72320*/  LEA R8, P6, R3, R2, 0x1 ;  /* 0x0000000203087211 */ /* 0x000fe200078c08ff */
[----:B-----5:R3:W-:Y:S02]  /*72330*/  STG.E.U16 desc[UR10][R4.64], R11 ;  /* 0x0000000b04007986 */ /* 0x0207e4000c10150a */
[----:B---3--:R-:W-:Y:S02]  /*72340*/  PRMT R4, R9, 0x7632, R4 ;  /* 0x0000763209047816 */ /* 0x008fe40000000004 */
[----:B------:R-:W-:-:S02]  /*72350*/  PRMT R5, R11, 0x7632, R5 ;  /* 0x000076320b057816 */ /* 0x000fc40000000005 */
[----:B------:R-:W-:Y:S01]  /*72360*/  LEA.HI.X.SX32 R9, R3, R0, 0x1, P6 ;  /* 0x0000000003097211 */ /* 0x000fe200030f0eff */
[----:B------:R4:W-:Y:S04]  /*72370*/  STL.S16 [R1+0x48], R4 ;  /* 0x0000480401007387 */ /* 0x0009e80000100600 */
[----:B------:R3:W-:Y:S01]  /*72380*/  STG.E.U16 desc[UR10][R6.64], R26 ;  /* 0x0000001a06007986 */ /* 0x0007e2000c10150a */
[--C-:B----4-:R-:W-:Y:S01]  /*72390*/  IMAD R4, R13, 0x2, R3.reuse ;  /* 0x000000020d047824 */ /* 0x110fe200078e0203 */
[----:B------:R-:W-:Y:S02]  /*723a0*/  PRMT R3, R26, 0x7632, R3 ;  /* 0x000076321a037816 */ /* 0x000fe40000000003 */
[----:B------:R-:W-:Y:S01]  /*723b0*/  STL.S16 [R1+0x54], R5 ;  /* 0x0000540501007387 */ /* 0x000fe20000100600 */
[----:B------:R-:W4:Y:S03]  /*723c0*/  LDC R13, c[0x0][0x3e8] ;  /* 0x0000fa00ff0d7b82 */ /* 0x000f260000000800 */
[----:B---3--:R-:W3:Y:S04]  /*723d0*/  LDL.LU R26, [R1+0xec] ;  /* 0x0000ec00011a7983 */ /* 0x008ee80000300800 */
[----:B------:R-:W-:Y:S04]  /*723e0*/  STL.S16 [R1+0x5c], R3 ;  /* 0x00005c0301007387 */ /* 0x000fe80000100600 */
[----:B------:R-:W-:Y:S04]  /*723f0*/  STL.S16 [R1+0x60], R16 ;  /* 0x0000601001007387 */ /* 0x000fe80000100600 */
[----:B------:R5:W-:Y:S04]  /*72400*/  STG.E.U16 desc[UR10][R8.64], R17 ;  /* 0x0000001108007986 */ /* 0x000be8000c10150a */
[----:B-----5:R-:W5:Y:S04]  /*72410*/  LDL.LU R9, [R1+0xe0] ;  /* 0x0000e00001097983 */ /* 0x020f680000300800 */
[----:B------:R-:W3:Y:S01]  /*72420*/  LDL.LU R16, [R1+0xf4] ;  /* 0x0000f40001107983 */ /* 0x000ee20000300800 */
[----:B------:R-:W-:-:S02]  /*72430*/  LEA R10, P6, R4, R2, 0x1 ;  /* 0x00000002040a7211 */ /* 0x000fc400078c08ff */
[----:B0-----:R-:W-:Y:S01]  /*72440*/  LEA R5, R14, R4, 0x1 ;  /* 0x000000040e057211 */ /* 0x001fe200078e08ff */
[----:B------:R-:W3:Y:S01]  /*72450*/  LDL.LU R17, [R1+0xf8] ;  /* 0x0000f80001117983 */ /* 0x000ee20000300800 */
[----:B------:R-:W-:Y:S01]  /*72460*/  LEA.HI.X.SX32 R11, R4, R0, 0x1, P6 ;  /* 0x00000000040b7211 */ /* 0x000fe200030f0eff */
[----:B------:R-:W0:Y:S01]  /*72470*/  LDC R14, c[0x0][0x3e8] ;  /* 0x0000fa00ff0e7b82 */ /* 0x000e220000000800 */
[----:B------:R-:W-:Y:S02]  /*72480*/  LEA R4, P6, R5, R2, 0x1 ;  /* 0x0000000205047211 */ /* 0x000fe400078c08ff */
[----:B-1----:R-:W-:Y:S02]  /*72490*/  LEA R3, R15, R5, 0x1 ;  /* 0x000000050f037211 */ /* 0x002fe400078e08ff */
[----:B------:R-:W-:Y:S02]  /*724a0*/  LEA.HI.X.SX32 R5, R5, R0, 0x1, P6 ;  /* 0x0000000005057211 */ /* 0x000fe400030f0eff */
[C---:B------:R-:W-:Y:S01]  /*724b0*/  LEA R6, P6, R3.reuse, R2, 0x1 ;  /* 0x0000000203067211 */ /* 0x040fe200078c08ff */
[----:B------:R-:W1:Y:S03]  /*724c0*/  LDC R15, c[0x0][0x3e8] ;  /* 0x0000fa00ff0f7b82 */ /* 0x000e660000000800 */
[----:B------:R-:W-:Y:S01]  /*724d0*/  LEA.HI.X.SX32 R7, R3, R0, 0x1, P6 ;  /* 0x0000000003077211 */ /* 0x000fe200030f0eff */
[----:B--2---:R-:W-:Y:S01]  /*724e0*/  IMAD R3, R12, 0x2, R3 ;  /* 0x000000020c037824 */ /* 0x004fe200078e0203 */
[----:B------:R-:W-:-:S03]  /*724f0*/  PRMT R20, R29, 0x7632, R20 ;  /* 0x000076321d147816 */ /* 0x000fc60000000014 */
[----:B------:R-:W2:Y:S01]  /*72500*/  LDC R12, c[0x0][0x3e8] ;  /* 0x0000fa00ff0c7b82 */ /* 0x000ea20000000800 */
[----:B------:R-:W-:Y:S01]  /*72510*/  LEA R8, P6, R3, R2, 0x1 ;  /* 0x0000000203087211 */ /* 0x000fe200078c08ff */
[----:B-----5:R5:W-:Y:S01]  /*72520*/  STG.E.U16 desc[UR10][R10.64], R9 ;  /* 0x000000090a007986 */ /* 0x020be2000c10150a */
[----:B------:R-:W-:-:S03]  /*72530*/  PRMT R27, R9, 0x7632, R27 ;  /* 0x00007632091b7816 */ /* 0x000fc6000000001b */
[----:B------:R4:W-:Y:S04]  /*72540*/  STG.E.U16 desc[UR10][R4.64], R19 ;  /* 0x0000001304007986 */ /* 0x0009e8000c10150a */
[----:B------:R3:W-:Y:S01]  /*72550*/  STG.E.U16 desc[UR10][R6.64], R23 ;  /* 0x0000001706007986 */ /* 0x0007e2000c10150a */
[----:B-----5:R-:W-:Y:S02]  /*72560*/  LEA.HI.X.SX32 R9, R3, R0, 0x1, P6 ;  /* 0x0000000003097211 */ /* 0x020fe400030f0eff */
[----:B----4-:R-:W-:Y:S02]  /*72570*/  LEA R4, R13, R3, 0x1 ;  /* 0x000000030d047211 */ /* 0x010fe400078e08ff */
[----:B------:R-:W-:Y:S01]  /*72580*/  PRMT R5, R19, 0x7632, R5 ;  /* 0x0000763213057816 */ /* 0x000fe20000000005 */
[----:B------:R-:W-:Y:S01]  /*72590*/  STL [R1+0x118c], R27 ;  /* 0x00118c1b01007387 */ /* 0x000fe20000100800 */
[----:B------:R-:W-:Y:S01]  /*725a0*/  LEA R10, P6, R4, R2, 0x1 ;  /* 0x00000002040a7211 */ /* 0x000fe200078c08ff */
[----:B------:R-:W4:Y:S01]  /*725b0*/  LDC R13, c[0x0][0x3e8] ;  /* 0x0000fa00ff0d7b82 */ /* 0x000f220000000800 */
[----:B------:R-:W-:-:S02]  /*725c0*/  PRMT R3, R23, 0x7632, R3 ;  /* 0x0000763217037816 */ /* 0x000fc40000000003 */
[----:B---3--:R-:W-:Y:S01]  /*725d0*/  PRMT R6, R26, 0x7632, R6 ;  /* 0x000076321a067816 */ /* 0x008fe20000000006 */
[----:B------:R-:W-:Y:S01]  /*725e0*/  STL.S16 [R1+0x44], R5 ;  /* 0x0000440501007387 */ /* 0x000fe20000100600 */
[----:B------:R-:W-:-:S03]  /*725f0*/  LEA.HI.X.SX32 R11, R4, R0, 0x1, P6 ;  /* 0x00000000040b7211 */ /* 0x000fc600030f0eff */
[----:B------:R-:W-:Y:S01]  /*72600*/  STL.S16 [R1+0x4c], R3 ;  /* 0x00004c0301007387 */ /* 0x000fe20000100600 */
[----:B------:R-:W-:-:S03]  /*72610*/  PRMT R25, R16, 0x7632, R25 ;  /* 0x0000763210197816 */ /* 0x000fc60000000019 */
[----:B------:R-:W3:Y:S04]  /*72620*/  LDL.LU R23, [R1+0xfc] ;  /* 0x0000fc0001177983 */ /* 0x000ee80000300800 */
[----:B------:R-:W-:Y:S04]  /*72630*/  STL.S16 [R1+0x50], R6 ;  /* 0x0000500601007387 */ /* 0x000fe80000100600 */
[----:B------:R5:W-:Y:S04]  /*72640*/  STG.E.U16 desc[UR10][R8.64], R26 ;  /* 0x0000001a08007986 */ /* 0x000be8000c10150a */
[----:B------:R-:W3:Y:S04]  /*72650*/  LDL.LU R19, [R1+0x38] ;  /* 0x0000380001137983 */ /* 0x000ee80000300800 */
[----:B------:R0:W-:Y:S04]  /*72660*/  STG.E.U16 desc[UR10][R10.64], R29 ;  /* 0x0000001d0a007986 */ /* 0x0001e8000c10150a */
[----:B-----5:R-:W5:Y:S04]  /*72670*/  LDL.LU R26, [R1+0x3c] ;  /* 0x00003c00011a7983 */ /* 0x020f680000300800 */
[----:B0-----:R-:W5:Y:S04]  /*72680*/  LDL.LU R29, [R1+0x11a0] ;  /* 0x0011a000011d7983 */ /* 0x001f680000300800 */
[----:B------:R0:W-:Y:S04]  /*72690*/  STL [R1+0x1190], R20 ;  /* 0x0011901401007387 */ /* 0x0001e80000100800 */
[----:B0-----:R-:W5:Y:S04]  /*726a0*/  LDL.LU R20, [R1+0x34] ;  /* 0x0000340001147983 */ /* 0x001f680000300800 */
[----:B------:R0:W-:Y:S04]  /*726b0*/  STL [R1+0x1194], R25 ;  /* 0x0011941901007387 */ /* 0x0001e80000100800 */
[----:B0-----:R-:W5:Y:S01]  /*726c0*/  LDL.LU R25, [R1+0x30] ;  /* 0x0000300001197983 */ /* 0x001f620000300800 */
[----:B------:R-:W-:-:S02]  /*726d0*/  LEA R5, R14, R4, 0x1 ;  /* 0x000000040e057211 */ /* 0x000fc400078e08ff */
[----:B------:R-:W0:Y:S02]  /*726e0*/  LDC R14, c[0x0][0x3e8] ;  /* 0x0000fa00ff0e7b82 */ /* 0x000e240000000800 */
[----:B------:R-:W-:Y:S01]  /*726f0*/  LEA R4, P6, R5, R2, 0x1 ;  /* 0x0000000205047211 */ /* 0x000fe200078c08ff */
[----:B-1----:R-:W-:-:S05]  /*72700*/  IMAD R3, R15, 0x2, R5 ;  /* 0x000000020f037824 */ /* 0x002fca00078e0205 */
[----:B------:R-:W1:Y:S01]  /*72710*/  LDC R15, c[0x0][0x3e8] ;  /* 0x0000fa00ff0f7b82 */ /* 0x000e620000000800 */
[----:B------:R-:W-:Y:S02]  /*72720*/  LEA.HI.X.SX32 R5, R5, R0, 0x1, P6 ;  /* 0x0000000005057211 */ /* 0x000fe400030f0eff */
[----:B------:R-:W-:-:S04]  /*72730*/  LEA R6, P6, R3, R2, 0x1 ;  /* 0x0000000203067211 */ /* 0x000fc800078c08ff */
[----:B------:R-:W-:Y:S02]  /*72740*/  LEA.HI.X.SX32 R7, R3, R0, 0x1, P6 ;  /* 0x0000000003077211 */ /* 0x000fe400030f0eff */
[----:B--2---:R-:W-:Y:S01]  /*72750*/  LEA R3, R12, R3, 0x1 ;  /* 0x000000030c037211 */ /* 0x004fe200078e08ff */
[----:B------:R4:W-:Y:S01]  /*72760*/  STG.E.U16 desc[UR10][R4.64], R16 ;  /* 0x0000001004007986 */ /* 0x0009e2000c10150a */
[----:B------:R-:W2:Y:S02]  /*72770*/  LDC R12, c[0x0][0x3e8] ;  /* 0x0000fa00ff0c7b82 */ /* 0x000ea40000000800 */
[----:B------:R-:W-:Y:S02]  /*72780*/  LEA R8, P6, R3, R2, 0x1 ;  /* 0x0000000203087211 */ /* 0x000fe400078c08ff */
[----:B----4-:R-:W-:-:S04]  /*72790*/  LEA R4, R13, R3, 0x1 ;  /* 0x000000030d047211 */ /* 0x010fc800078e08ff */
[----:B------:R-:W4:Y:S01]  /*727a0*/  LDC R16, c[0x0][0x3e8] ;  /* 0x0000fa00ff107b82 */ /* 0x000f220000000800 */
[----:B------:R-:W-:Y:S01]  /*727b0*/  LEA.HI.X.SX32 R9, R3, R0, 0x1, P6 ;  /* 0x0000000003097211 */ /* 0x000fe200030f0eff */
[----:B0-----:R-:W-:Y:S01]  /*727c0*/  IMAD R5, R14, 0x2, R4 ;  /* 0x000000020e057824 */ /* 0x001fe200078e0204 */
[----:B------:R0:W-:Y:S05]  /*727d0*/  STG.E.U16 desc[UR10][R6.64], R17 ;  /* 0x0000001106007986 */ /* 0x0001ea000c10150a */
[----:B------:R-:W0:Y:S01]  /*727e0*/  LDC R13, c[0x0][0x3e8] ;  /* 0x0000fa00ff0d7b82 */ /* 0x000e220000000800 */
[----:B-1----:R-:W-:Y:S02]  /*727f0*/  LEA R3, R15, R5, 0x1 ;  /* 0x000000050f037211 */ /* 0x002fe400078e08ff */
[----:B---3--:R-:W-:Y:S01]  /*72800*/  PRMT R14, R23, 0x7632, R14 ;  /* 0x00007632170e7816 */ /* 0x008fe2000000000e */
[----:B------:R1:W-:Y:S01]  /*72810*/  STG.E.U16 desc[UR10][R8.64], R23 ;  /* 0x0000001708007986 */ /* 0x0003e2000c10150a */
[----:B-----5:R-:W-:-:S02]  /*72820*/  PRMT R29, R17, 0x7632, R29 ;  /* 0x00007632111d7816 */ /* 0x020fc4000000001d */
[C---:B------:R-:W-:Y:S01]  /*72830*/  LEA R10, P6, R4.reuse, R2, 0x1 ;  /* 0x00000002040a7211 */ /* 0x040fe200078c08ff */
[----:B0-----:R-:W0:Y:S02]  /*72840*/  LDC R17, c[0x0][0x3e8] ;  /* 0x0000fa00ff117b82 */ /* 0x001e240000000800 */
[----:B------:R-:W-:Y:S04]  /*72850*/  STL [R1+0x1198], R29 ;  /* 0x0011981d01007387 */ /* 0x000fe80000100800 */
[----:B------:R3:W-:Y:S04]  /*72860*/  STL.S16 [R1+0x40], R14 ;  /* 0x0000400e01007387 */ /* 0x0007e80000100600 */
[----:B-1----:R-:W5:Y:S04]  /*72870*/  LDL.LU R23, [R1+0x24] ;  /* 0x0000240001177983 */ /* 0x002f680000300800 */
[----:B------:R-:W5:Y:S01]  /*72880*/  LDL.LU R27, [R1+0x2c] ;  /* 0x00002c00011b7983 */ /* 0x000f620000300800 */
[----:B------:R-:W-:Y:S01]  /*72890*/  PRMT R15, R25, 0x7632, R15 ;  /* 0x00007632190f7816 */ /* 0x000fe2000000000f */
[----:B---3--:R-:W1:Y:S04]  /*728a0*/  LDC R14, c[0x0][0x3e8] ;  /* 0x0000fa00ff0e7b82 */ /* 0x008e680000000800 */
[----:B------:R3:W-:Y:S04]  /*728b0*/  STL [R1+0x119c], R15 ;  /* 0x00119c0f01007387 */ /* 0x0007e80000100800 */
[----:B---3--:R-:W3:Y:S01]  /*728c0*/  LDL.LU R15, [R1+0x20] ;  /* 0x00002000010f7983 */ /* 0x008ee20000300800 */
[----:B------:R-:W-:-:S02]  /*728d0*/  LEA.HI.X.SX32 R11, R4, R0, 0x1, P6 ;  /* 0x00000000040b7211 */ /* 0x000fc400030f0eff */
[C---:B------:R-:W-:Y:S01]  /*728e0*/  LEA R4, P6, R5.reuse, R2, 0x1 ;  /* 0x0000000205047211 */ /* 0x040fe200078c08ff */
[----:B------:R-:W5:Y:S03]  /*728f0*/  LDL.LU R29, [R1+0x14] ;  /* 0x00001400011d7983 */ /* 0x000f660000300800 */
[----:B------:R-:W-:Y:S02]  /*72900*/  LEA.HI.X.SX32 R5, R5, R0, 0x1, P6 ;  /* 0x0000000005057211 */ /* 0x000fe400030f0eff */
[C---:B------:R-:W-:Y:S01]  /*72910*/  LEA R6, P6, R3.reuse, R2, 0x1 ;  /* 0x0000000203067211 */ /* 0x040fe200078c08ff */
[----:B------:R0:W-:Y:S03]  /*72920*/  STG.E.U16 desc[UR10][R10.64], R25 ;  /* 0x000000190a007986 */ /* 0x0001e6000c10150a */
[----:B------:R-:W-:-:S02]  /*72930*/  LEA.HI.X.SX32 R7, R3, R0, 0x1, P6 ;  /* 0x0000000003077211 */ /* 0x000fc400030f0eff */
[----:B--2---:R-:W-:Y:S02]  /*72940*/  LEA R3, R12, R3, 0x1 ;  /* 0x000000030c037211 */ /* 0x004fe400078e08ff */
[----:B------:R-:W2:Y:S01]  /*72950*/  LDC R12, c[0x0][0x3e8] ;  /* 0x0000fa00ff0c7b82 */ /* 0x000ea20000000800 */
[----:B------:R4:W-:Y:S04]  /*72960*/  STG.E.U16 desc[UR10][R4.64], R20 ;  /* 0x0000001404007986 */ /* 0x0009e8000c10150a */
[----:B------:R1:W-:Y:S01]  /*72970*/  STG.E.U16 desc[UR10][R6.64], R19 ;  /* 0x0000001306007986 */ /* 0x0003e2000c10150a */
[----:B------:R-:W-:Y:S02]  /*72980*/  PRMT R18, R20, 0x7632, R18 ;  /* 0x0000763214127816 */ /* 0x000fe40000000012 */
[----:B------:R-:W-:Y:S01]  /*72990*/  PRMT R24, R26, 0x7632, R24 ;  /* 0x000076321a187816 */ /* 0x000fe20000000018 */
[----:B0-----:R-:W5:Y:S01]  /*729a0*/  LDL.LU R25, [R1+0x18] ;  /* 0x0000180001197983 */ /* 0x001f620000300800 */
[----:B----4-:R-:W-:-:S03]  /*729b0*/  LEA R4, P6, R3, R2, 0x1 ;  /* 0x0000000203047211 */ /* 0x010fc600078c08ff */
[----:B------:R-:W4:Y:S01]  /*729c0*/  LDL.LU R20, [R1+0x1c] ;  /* 0x00001c0001147983 */ /* 0x000f220000300800 */
[----:B-1----:R-:W-:Y:S01]  /*729d0*/  IMAD R7, R13, 0x2, R3 ;  /* 0x000000020d077824 */ /* 0x002fe200078e0203 */
[----:B------:R-:W-:-:S04]  /*729e0*/  LEA.HI.X.SX32 R5, R3, R0, 0x1, P6 ;  /* 0x0000000003057211 */ /* 0x000fc800030f0eff */
[C---:B------:R-:W-:Y:S02]  /*729f0*/  LEA R6, P6, R7.reuse, R2, 0x1 ;  /* 0x0000000207067211 */ /* 0x040fe400078c08ff */
[----:B------:R-:W-:Y:S02]  /*72a00*/  LEA R9, R16, R7, 0x1 ;  /* 0x0000000710097211 */ /* 0x000fe400078e08ff */
[----:B------:R-:W-:Y:S01]  /*72a10*/  LEA.HI.X.SX32 R7, R7, R0, 0x1, P6 ;  /* 0x0000000007077211 */ /* 0x000fe200030f0eff */
[----:B------:R0:W-:Y:S01]  /*72a20*/  STG.E.U16 desc[UR10][R4.64], R26 ;  /* 0x0000001a04007986 */ /* 0x0001e2000c10150a */
[----:B------:R-:W-:Y:S01]  /*72a30*/  LEA R8, P6, R9, R2, 0x1 ;  /* 0x0000000209087211 */ /* 0x000fe200078c08ff */
[----:B------:R-:W1:Y:S01]  /*72a40*/  LDC R16, c[0x0][0x3e8] ;  /* 0x0000fa00ff107b82 */ /* 0x000e620000000800 */
[----:B------:R-:W-:Y:S02]  /*72a50*/  LEA R3, R17, R9, 0x1 ;  /* 0x0000000911037211 */ /* 0x000fe400078e08ff */
[----:B------:R-:W-:-:S02]  /*72a60*/  LEA.HI.X.SX32 R9, R9, R0, 0x1, P6 ;  /* 0x0000000009097211 */ /* 0x000fc400030f0eff */
[----:B------:R-:W-:-:S04]  /*72a70*/  LEA R10, P6, R3, R2, 0x1 ;  /* 0x00000002030a7211 */ /* 0x000fc800078c08ff */
[----:B------:R-:W-:Y:S01]  /*72a80*/  LEA.HI.X.SX32 R11, R3, R0, 0x1, P6 ;  /* 0x00000000030b7211 */ /* 0x000fe200030f0eff */
[----:B--2---:R-:W-:Y:S01]  /*72a90*/  IMAD R3, R12, 0x2, R3 ;  /* 0x000000020c037824 */ /* 0x004fe200078e0203 */
[----:B0-----:R-:W2:Y:S01]  /*72aa0*/  LDL.LU R26, [R1] ;  /* 0x00000000011a7983 */ /* 0x001ea20000300800 */
[----:B------:R-:W-:Y:S01]  /*72ab0*/  PRMT R22, R19, 0x7632, R22 ;  /* 0x0000763213167816 */ /* 0x000fe20000000016 */
[----:B------:R-:W0:Y:S02]  /*72ac0*/  LDC R12, c[0x0][0x3e8] ;  /* 0x0000fa00ff0c7b82 */ /* 0x000e240000000800 */
[----:B------:R-:W-:-:S04]  /*72ad0*/  LEA R4, P6, R3, R2, 0x1 ;  /* 0x0000000203047211 */ /* 0x000fc800078c08ff */
[----:B------:R-:W-:Y:S02]  /*72ae0*/  LEA.HI.X.SX32 R5, R3, R0, 0x1, P6 ;  /* 0x0000000003057211 */ /* 0x000fe400030f0eff */
[----:B------:R-:W0:Y:S01]  /*72af0*/  LDC R19, c[0x0][0x3e8] ;  /* 0x0000fa00ff137b82 */ /* 0x000e220000000800 */
[----:B---3--:R-:W-:Y:S04]  /*72b00*/  STG.E.U16 desc[UR10][R6.64], R15 ;  /* 0x0000000f06007986 */ /* 0x008fe8000c10150a */
[----:B-----5:R-:W-:Y:S04]  /*72b10*/  STG.E.U16 desc[UR10][R8.64], R23 ;  /* 0x0000001708007986 */ /* 0x020fe8000c10150a */
[----:B------:R-:W-:Y:S04]  /*72b20*/  STG.E.U16 desc[UR10][R10.64], R28 ;  /* 0x0000001c0a007986 */ /* 0x000fe8000c10150a */
[----:B------:R3:W-:Y:S04]  /*72b30*/  STG.E.U16 desc[UR10][R4.64], R27 ;  /* 0x0000001b04007986 */ /* 0x0007e8000c10150a */
[----:B---3--:R-:W3:Y:S01]  /*72b40*/  LDL.LU R4, [R1+0x10] ;  /* 0x0000100001047983 */ /* 0x008ee20000300800 */
[----:B------:R-:W-:-:S04]  /*72b50*/  LEA R7, R14, R3, 0x1 ;  /* 0x000000030e077211 */ /* 0x000fc800078e08ff */
[----:B-1----:R-:W-:Y:S02]  /*72b60*/  LEA R9, R16, R7, 0x1 ;  /* 0x0000000710097211 */ /* 0x002fe400078e08ff */
[----:B------:R-:W1:Y:S01]  /*72b70*/  LDC R16, c[0x0][0x3e8] ;  /* 0x0000fa00ff107b82 */ /* 0x000e620000000800 */
[----:B------:R-:W-:Y:S02]  /*72b80*/  LEA R6, P6, R7, R2, 0x1 ;  /* 0x0000000207067211 */ /* 0x000fe400078c08ff */
[----:B0-----:R-:W-:Y:S02]  /*72b90*/  IMAD R3, R19, 0x2, R9 ;  /* 0x0000000213037824 */ /* 0x001fe400078e0209 */
[----:B------:R-:W-:Y:S02]  /*72ba0*/  LEA.HI.X.SX32 R7, R7, R0, 0x1, P6 ;  /* 0x0000000007077211 */ /* 0x000fe400030f0eff */
[----:B------:R-:W-:Y:S02]  /*72bb0*/  LEA R8, P6, R9, R2, 0x1 ;  /* 0x0000000209087211 */ /* 0x000fe400078c08ff */
[----:B------:R-:W-:-:S02]  /*72bc0*/  PRMT R14, R23, 0x7632, R14 ;  /* 0x00007632170e7816 */ /* 0x000fc4000000000e */
[----:B------:R-:W0:Y:S01]  /*72bd0*/  LDC R23, c[0x0][0x3e8] ;  /* 0x0000fa00ff177b82 */ /* 0x000e220000000800 */
[----:B------:R-:W-:Y:S02]  /*72be0*/  LEA.HI.X.SX32 R9, R9, R0, 0x1, P6 ;  /* 0x0000000009097211 */ /* 0x000fe400030f0eff */
[----:B------:R-:W-:-:S04]  /*72bf0*/  LEA R10, P6, R3, R2, 0x1 ;  /* 0x00000002030a7211 */ /* 0x000fc800078c08ff */
[----:B------:R-:W-:Y:S02]  /*72c00*/  LEA.HI.X.SX32 R11, R3, R0, 0x1, P6 ;  /* 0x00000000030b7211 */ /* 0x000fe400030f0eff */
[----:B------:R-:W-:-:S04]  /*72c10*/  LEA R5, R12, R3, 0x1 ;  /* 0x000000030c057211 */ /* 0x000fc800078e08ff */
[----:B-1----:R-:W-:Y:S02]  /*72c20*/  LEA R3, R16, R5, 0x1 ;  /* 0x0000000510037211 */ /* 0x002fe400078e08ff */
[----:B------:R-:W-:Y:S02]  /*72c30*/  PRMT R19, R27, 0x7632, R19 ;  /* 0x000076321b137816 */ /* 0x000fe40000000013 */
[----:B------:R-:W-:Y:S01]  /*72c40*/  PRMT R13, R15, 0x7632, R13 ;  /* 0x000076320f0d7816 */ /* 0x000fe2000000000d */
[----:B------:R-:W5:Y:S04]  /*72c50*/  LDL.LU R27, [R1+0x8] ;  /* 0x00000800011b7983 */ /* 0x000f680000300800 */
[----:B------:R-:W5:Y:S04]  /*72c60*/  LDL.LU R15, [R1+0xc] ;  /* 0x00000c00010f7983 */ /* 0x000f680000300800 */
[----:B---3--:R-:W-:Y:S04]  /*72c70*/  STG.E.U16 desc[UR10][R6.64], R4 ;  /* 0x0000000406007986 */ /* 0x008fe8000c10150a */
[----:B------:R-:W-:Y:S04]  /*72c80*/  STG.E.U16 desc[UR10][R8.64], R29 ;  /* 0x0000001d08007986 */ /* 0x000fe8000c10150a */
[----:B------:R1:W-:Y:S02]  /*72c90*/  STG.E.U16 desc[UR10][R10.64], R25 ;  /* 0x000000190a007986 */ /* 0x0003e4000c10150a */
[----:B-1----:R-:W-:Y:S01]  /*72ca0*/  PRMT R11, R4, 0x7632, R11 ;  /* 0x00007632040b7816 */ /* 0x002fe2000000000b */
[----:B0-----:R-:W-:Y:S01]  /*72cb0*/  IMAD R9, R23, 0x2, R3 ;  /* 0x0000000217097824 */ /* 0x001fe200078e0203 */
[C---:B------:R-:W-:Y:S01]  /*72cc0*/  LEA R4, P6, R5.reuse, R2, 0x1 ;  /* 0x0000000205047211 */ /* 0x040fe200078c08ff */
[----:B------:R-:W0:Y:S03]  /*72cd0*/  LDC R10, c[0x0][0x3e8] ;  /* 0x0000fa00ff0a7b82 */ /* 0x000e260000000800 */
[----:B------:R-:W-:-:S02]  /*72ce0*/  LEA.HI.X.SX32 R5, R5, R0, 0x1, P6 ;  /* 0x0000000005057211 */ /* 0x000fc400030f0eff */
[----:B------:R-:W-:-:S04]  /*72cf0*/  LEA R6, P6, R3, R2, 0x1 ;  /* 0x0000000203067211 */ /* 0x000fc800078c08ff */
[----:B------:R-:W-:Y:S01]  /*72d00*/  LEA.HI.X.SX32 R7, R3, R0, 0x1, P6 ;  /* 0x0000000003077211 */ /* 0x000fe200030f0eff */
[----:B----4-:R1:W-:Y:S01]  /*72d10*/  STG.E.U16 desc[UR10][R4.64], R20 ;  /* 0x0000001404007986 */ /* 0x0103e2000c10150a */
[----:B------:R-:W-:-:S03]  /*72d20*/  PRMT R23, R20, 0x7632, R23 ;  /* 0x0000763214177816 */ /* 0x000fc60000000017 */
[----:B--2---:R2:W-:Y:S04]  /*72d30*/  STG.E.U16 desc[UR10][R6.64], R26 ;  /* 0x0000001a06007986 */ /* 0x0045e8000c10150a */
[----:B-1----:R-:W3:Y:S04]  /*72d40*/  LDL.LU.S16 R20, [R1+0x150] ;  /* 0x0001500001147983 */ /* 0x002ee80000300600 */
[----:B--2---:R-:W2:Y:S01]  /*72d50*/  LDL.LU R7, [R1+0x4] ;  /* 0x0000040001077983 */ /* 0x004ea20000300800 */
[----:B------:R-:W-:Y:S02]  /*72d60*/  PRMT R17, R28, 0x7632, R17 ;  /* 0x000076321c117816 */ /* 0x000fe40000000011 */
[----:B------:R-:W1:Y:S01]  /*72d70*/  LDC R28, c[0x0][0x3e8] ;  /* 0x0000fa00ff1c7b82 */ /* 0x000e620000000800 */
[----:B------:R-:W-:-:S02]  /*72d80*/  LEA R8, P6, R9, R2, 0x1 ;  /* 0x0000000209087211 */ /* 0x000fc400078c08ff */
[----:B-1----:R-:W-:Y:S02]  /*72d90*/  LEA R3, R28, R9, 0x1 ;  /* 0x000000091c037211 */ /* 0x002fe400078e08ff */
[----:B------:R-:W-:Y:S02]  /*72da0*/  LEA.HI.X.SX32 R9, R9, R0, 0x1, P6 ;  /* 0x0000000009097211 */ /* 0x000fe400030f0eff */
[----:B------:R-:W-:-:S04]  /*72db0*/  LEA R4, P6, R3, R2, 0x1 ;  /* 0x0000000203047211 */ /* 0x000fc800078c08ff */
[----:B------:R-:W-:Y:S02]  /*72dc0*/  LEA.HI.X.SX32 R5, R3, R0, 0x1, P6 ;  /* 0x0000000003057211 */ /* 0x000fe400030f0eff */
[----:B0-----:R-:W-:Y:S02]  /*72dd0*/  LEA R3, R10, R3, 0x1 ;  /* 0x000000030a037211 */ /* 0x001fe400078e08ff */
[----:B------:R-:W-:Y:S02]  /*72de0*/  PRMT R10, R26, 0x7632, R10 ;  /* 0x000076321a0a7816 */ /* 0x000fe4000000000a */
[----:B------:R-:W0:Y:S01]  /*72df0*/  LDC R26, c[0x0][0x3e8] ;  /* 0x0000fa00ff1a7b82 */ /* 0x000e220000000800 */
[----:B------:R-:W-:-:S07]  /*72e00*/  PRMT R12, R29, 0x7632, R12 ;  /* 0x000076321d0c7816 */ /* 0x000fce000000000c */
[----:B------:R-:W1:Y:S01]  /*72e10*/  LDC R29, c[0x0][0x3e8] ;  /* 0x0000fa00ff1d7b82 */ /* 0x000e620000000800 */
[----:B------:R-:W-:Y:S01]  /*72e20*/  LEA R6, P6, R3, R2, 0x1 ;  /* 0x0000000203067211 */ /* 0x000fe200078c08ff */
[----:B--2---:R2:W-:Y:S06]  /*72e30*/  STG.E.U16 desc[UR10][R8.64], R7 ;  /* 0x0000000708007986 */ /* 0x0045ec000c10150a */
[----:B--2---:R-:W2:Y:S01]  /*72e40*/  LDC R8, c[0x0][0x3e8] ;  /* 0x0000fa00ff087b82 */ /* 0x004ea20000000800 */
[----:B-----5:R0:W-:Y:S01]  /*72e50*/  STG.E.U16 desc[UR10][R4.64], R27 ;  /* 0x0000001b04007986 */ /* 0x0201e2000c10150a */
[----:B------:R-:W-:-:S02]  /*72e60*/  PRMT R16, R7, 0x7632, R16 ;  /* 0x0000763207107816 */ /* 0x000fc40000000010 */
[----:B------:R-:W-:Y:S02]  /*72e70*/  LEA.HI.X.SX32 R7, R3, R0, 0x1, P6 ;  /* 0x0000000003077211 */ /* 0x000fe400030f0eff */
[----:B------:R-:W-:Y:S02]  /*72e80*/  PRMT R21, R25, 0x7632, R21 ;  /* 0x0000763219157816 */ /* 0x000fe40000000015 */
[----:B------:R-:W4:Y:S01]  /*72e90*/  LDC R25, c[0x0][0x3e8] ;  /* 0x0000fa00ff197b82 */ /* 0x000f220000000800 */
[----:B0-----:R-:W-:Y:S01]  /*72ea0*/  IMAD R5, R26, 0x2, R3 ;  /* 0x000000021a057824 */ /* 0x001fe200078e0203 */
[----:B------:R0:W-:Y:S06]  /*72eb0*/  STG.E.U16 desc[UR10][R6.64], R15 ;  /* 0x0000000f06007986 */ /* 0x0001ec000c10150a */
[----:B------:R-:W5:Y:S01]  /*72ec0*/  LDC R9, c[0x0][0x3e8] ;  /* 0x0000fa00ff097b82 */ /* 0x000f620000000800 */
[----:B------:R-:W-:-:S02]  /*72ed0*/  LEA R4, P6, R5, R2, 0x1 ;  /* 0x0000000205047211 */ /* 0x000fc400078c08ff */
[----:B--2---:R-:W-:Y:S02]  /*72ee0*/  LEA R3, R8, R5, 0x1 ;  /* 0x0000000508037211 */ /* 0x004fe400078e08ff */
[----:B------:R-:W-:Y:S02]  /*72ef0*/  LEA.HI.X.SX32 R5, R5, R0, 0x1, P6 ;  /* 0x0000000005057211 */ /* 0x000fe400030f0eff */
[----:B0-----:R-:W-:Y:S02]  /*72f00*/  LEA R6, P6, R3, R2, 0x1 ;  /* 0x0000000203067211 */ /* 0x001fe400078c08ff */
[----:B-1----:R-:W-:Y:S02]  /*72f10*/  LEA R8, R29, R3, 0x1 ;  /* 0x000000031d087211 */ /* 0x002fe400078e08ff */
[----:B------:R-:W2:Y:S01]  /*72f20*/  LDL.LU.S16 R29, [R1+0x138] ;  /* 0x00013800011d7983 */ /* 0x000ea20000300600 */
[----:B------:R-:W-:-:S03]  /*72f30*/  LEA.HI.X.SX32 R7, R3, R0, 0x1, P6 ;  /* 0x0000000003077211 */ /* 0x000fc600030f0eff */
[----:B------:R-:W2:Y:S01]  /*72f40*/  LDL.LU.S16 R3, [R1+0x13c] ;  /* 0x00013c0001037983 */ /* 0x000ea20000300600 */
[----:B------:R-:W-:Y:S02]  /*72f50*/  PRMT R26, R27, 0x7632, R26 ;  /* 0x000076321b1a7816 */ /* 0x000fe4000000001a */
[----:B------:R-:W0:Y:S01]  /*72f60*/  LDC R27, c[0x0][0x3e8] ;  /* 0x0000fa00ff1b7b82 */ /* 0x000e220000000800 */
[----:B--2---:R1:W-:Y:S02]  /*72f70*/  STG.E.U16 desc[UR10][R4.64], R3 ;  /* 0x0000000304007986 */ /* 0x0043e4000c10150a */
[C---:B-1----:R-:W-:Y:S01]  /*72f80*/  LEA R4, P6, R8.reuse, R2, 0x1 ;  /* 0x0000000208047211 */ /* 0x042fe200078c08ff */
[----:B----4-:R-:W-:Y:S02]  /*72f90*/  IMAD R3, R25, 0x2, R8 ;  /* 0x0000000219037824 */ /* 0x010fe400078e0208 */
[----:B------:R-:W2:Y:S01]  /*72fa0*/  LDL.LU.S16 R25, [R1+0x144] ;  /* 0x0001440001197983 */ /* 0x000ea20000300600 */
[----:B------:R-:W-:-:S03]  /*72fb0*/  LEA.HI.X.SX32 R5, R8, R0, 0x1, P6 ;  /* 0x0000000008057211 */ /* 0x000fc600030f0eff */
[----:B------:R-:W4:Y:S01]  /*72fc0*/  LDL.LU.S16 R8, [R1+0x14c] ;  /* 0x00014c0001087983 */ /* 0x000f220000300600 */
[----:B------:R-:W-:Y:S02]  /*72fd0*/  PRMT R28, R15, 0x7632, R28 ;  /* 0x000076320f1c7816 */ /* 0x000fe4000000001c */
[----:B------:R-:W1:Y:S01]  /*72fe0*/  LDC R15, c[0x0][0x3e8] ;  /* 0x0000fa00ff0f7b82 */ /* 0x000e620000000800 */
[----:B----4-:R4:W-:Y:S04]  /*72ff0*/  STG.E.U16 desc[UR10][R6.64], R8 ;  /* 0x0000000806007986 */ /* 0x0109e8000c10150a */
[----:B---3--:R3:W-:Y:S01]  /*73000*/  STG.E.U16 desc[UR10][R4.64], R20 ;  /* 0x0000001404007986 */ /* 0x0087e2000c10150a */
[----:B----4-:R-:W-:Y:S02]  /*73010*/  LEA R6, P6, R3, R2, 0x1 ;  /* 0x0000000203067211 */ /* 0x010fe400078c08ff */
[----:B-----5:R-:W-:-:S02]  /*73020*/  LEA R8, R9, R3, 0x1 ;  /* 0x0000000309087211 */ /* 0x020fc400078e08ff */
[----:B------:R-:W-:Y:S01]  /*73030*/  LEA.HI.X.SX32 R7, R3, R0, 0x1, P6 ;  /* 0x0000000003077211 */ /* 0x000fe200030f0eff */
[----:B------:R-:W4:Y:S01]  /*73040*/  LDL.LU.S16 R9, [R1+0x12c] ;  /* 0x00012c0001097983 */ /* 0x000f220000300600 */
[C---:B---3--:R-:W-:Y:S02]  /*73050*/  LEA R4, P6, R8.reuse, R2, 0x1 ;  /* 0x0000000208047211 */ /* 0x048fe400078c08ff */
[----:B0-----:R-:W-:Y:S01]  /*73060*/  LEA R3, R27, R8, 0x1 ;  /* 0x000000081b037211 */ /* 0x001fe200078e08ff */
[----:B------:R-:W3:Y:S01]  /*73070*/  LDL.LU.S16 R20, [R1+0x148] ;  /* 0x0001480001147983 */ /* 0x000ee20000300600 */
[----:B------:R-:W-:-:S03]  /*73080*/  LEA.HI.X.SX32 R5, R8, R0, 0x1, P6 ;  /* 0x0000000008057211 */ /* 0x000fc600030f0eff */
[----:B------:R-:W5:Y:S04]  /*73090*/  LDL.LU.S16 R27, [R1+0x11c] ;  /* 0x00011c00011b7983 */ /* 0x000f680000300600 */
[----:B------:R-:W2:Y:S04]  /*730a0*/  LDL.LU.S16 R8, [R1+0x154] ;  /* 0x0001540001087983 */ /* 0x000ea80000300600 */
[----:B--2---:R0:W-:Y:S02]  /*730b0*/  STG.E.U16 desc[UR10][R6.64], R8 ;  /* 0x0000000806007986 */ /* 0x0041e4000c10150a */
[----:B0-----:R-:W-:Y:S01]  /*730c0*/  LEA R6, P6, R3, R2, 0x1 ;  /* 0x0000000203067211 */ /* 0x001fe200078c08ff */
[----:B-1----:R-:W-:Y:S01]  /*730d0*/  IMAD R8, R15, 0x2, R3 ;  /* 0x000000020f087824 */ /* 0x002fe200078e0203 */
[----:B----4-:R0:W-:Y:S02]  /*730e0*/  STG.E.U16 desc[UR10][R4.64], R9 ;  /* 0x0000000904007986 */ /* 0x0101e4000c10150a */
[----:B------:R-:W-:-:S02]  /*730f0*/  LEA.HI.X.SX32 R7, R3, R0, 0x1, P6 ;  /* 0x0000000003077211 */ /* 0x000fc400030f0eff */
[----:B------:R-:W1:Y:S01]  /*73100*/  LDC R3, c[0x0][0x3e8] ;  /* 0x0000fa00ff037b82 */ /* 0x000e620000000800 */
[----:B------:R-:W2:Y:S01]  /*73110*/  LDL.LU.S16 R15, [R1+0x128] ;  /* 0x00012800010f7983 */ /* 0x000ea20000300600 */
[----:B0-----:R-:W-:-:S06]  /*73120*/  LEA R4, P6, R8, R2, 0x1 ;  /* 0x0000000208047211 */ /* 0x001fcc00078c08ff */
[----:B------:R-:W0:Y:S01]  /*73130*/  LDC R9, c[0x0][0x3e8] ;  /* 0x0000fa00ff097b82 */ /* 0x000e220000000800 */
[----:B------:R-:W-:Y:S02]  /*73140*/  LEA.HI.X.SX32 R5, R8, R0, 0x1, P6 ;  /* 0x0000000008057211 */ /* 0x000fe400030f0eff */
[----:B-1----:R-:W-:-:S05]  /*73150*/  LEA R3, R3, R8, 0x1 ;  /* 0x0000000803037211 */ /* 0x002fca00078e08ff */
[----:B------:R-:W1:Y:S01]  /*73160*/  LDC R8, c[0x0][0x3e8] ;  /* 0x0000fa00ff087b82 */ /* 0x000e620000000800 */
[----:B------:R4:W-:Y:S04]  /*73170*/  STG.E.U16 desc[UR10][R6.64], R29 ;  /* 0x0000001d06007986 */ /* 0x0009e8000c10150a */
[----:B------:R0:W-:Y:S01]  /*73180*/  STG.E.U16 desc[UR10][R4.64], R25 ;  /* 0x0000001904007986 */ /* 0x0001e2000c10150a */
[----:B----4-:R-:W-:-:S03]  /*73190*/  LEA R6, P6, R3, R2, 0x1 ;  /* 0x0000000203067211 */ /* 0x010fc600078c08ff */
[----:B------:R-:W4:Y:S01]  /*731a0*/  LDL.LU.S16 R29, [R1+0x134] ;  /* 0x00013400011d7983 */ /* 0x000f220000300600 */
[----:B------:R-:W-:-:S03]  /*731b0*/  LEA.HI.X.SX32 R7, R3, R0, 0x1, P6 ;  /* 0x0000000003077211 */ /* 0x000fc600030f0eff */
[----:B0-----:R-:W4:Y:S01]  /*731c0*/  LDL.LU.S16 R25, [R1+0x10c] ;  /* 0x00010c0001197983 */ /* 0x001f220000300600 */
[----:B-1----:R-:W-:-:S05]  /*731d0*/  LEA R8, R8, R3, 0x1 ;  /* 0x0000000308087211 */ /* 0x002fca00078e08ff */
[----:B------:R-:W-:Y:S02]  /*731e0*/  IMAD R3, R9, 0x2, R8 ;  /* 0x0000000209037824 */ /* 0x000fe400078e0208 */
[----:B------:R-:W4:Y:S01]  /*731f0*/  LDL.LU.S16 R9, [R1+0x130] ;  /* 0x0001300001097983 */ /* 0x000f220000300600 */
[----:B------:R-:W-:-:S04]  /*73200*/  LEA R4, P6, R8, R2, 0x1 ;  /* 0x0000000208047211 */ /* 0x000fc800078c08ff */
[----:B------:R-:W-:Y:S02]  /*73210*/  LEA.HI.X.SX32 R5, R8, R0, 0x1, P6 ;  /* 0x0000000008057211 */ /* 0x000fe400030f0eff */
[----:B------:R-:W0:Y:S01]  /*73220*/  LDC R8, c[0x0][0x3e8] ;  /* 0x0000fa00ff087b82 */ /* 0x000e220000000800 */
[----:B---3--:R1:W-:Y:S02]  /*73230*/  STG.E.U16 desc[UR10][R6.64], R20 ;  /* 0x0000001406007986 */ /* 0x0083e4000c10150a */
[C---:B-1----:R-:W-:Y:S02]  /*73240*/  LEA R6, P6, R3.reuse, R2, 0x1 ;  /* 0x0000000203067211 */ /* 0x042fe400078c08ff */
[----:B------:R-:W3:Y:S02]  /*73250*/  LDL.LU.S16 R20, [R1+0x118] ;  /* 0x0001180001147983 */ /* 0x000ee40000300600 */
[----:B------:R-:W-:Y:S02]  /*73260*/  LEA.HI.X.SX32 R7, R3, R0, 0x1, P6 ;  /* 0x0000000003077211 */ /* 0x000fe400030f0eff */
[----:B0-----:R-:W-:-:S02]  /*73270*/  LEA R8, R8, R3, 0x1 ;  /* 0x0000000308087211 */ /* 0x001fc400078e08ff */
[----:B------:R-:W0:Y:S01]  /*73280*/  LDC R3, c[0x0][0x3e8] ;  /* 0x0000fa00ff037b82 */ /* 0x000e220000000800 */
[----:B-----5:R1:W-:Y:S02]  /*73290*/  STG.E.U16 desc[UR10][R4.64], R27 ;  /* 0x0000001b04007986 */ /* 0x0203e4000c10150a */
[C---:B-1----:R-:W-:Y:S02]  /*732a0*/  LEA R4, P6, R8.reuse, R2, 0x1 ;  /* 0x0000000208047211 */ /* 0x042fe400078c08ff */
[----:B------:R-:W5:Y:S02]  /*732b0*/  LDL.LU.S16 R27, [R1+0x120] ;  /* 0x00012000011b7983 */ /* 0x000f640000300600 */
[----:B------:R-:W-:Y:S02]  /*732c0*/  LEA.HI.X.SX32 R5, R8, R0, 0x1, P6 ;  /* 0x0000000008057211 */ /* 0x000fe400030f0eff */
[----:B0-----:R-:W-:Y:S02]  /*732d0*/  LEA R3, R3, R8, 0x1 ;  /* 0x0000000803037211 */ /* 0x001fe400078e08ff */
[----:B------:R-:W0:Y:S03]  /*732e0*/  LDC R8, c[0x0][0x3e8] ;  /* 0x0000fa00ff087b82 */ /* 0x000e260000000800 */
[----:B0-----:R-:W-:Y:S01]  /*732f0*/  IMAD R8, R8, 0x2, R3 ;  /* 0x0000000208087824 */ /* 0x001fe200078e0203 */
[----:B--2---:R0:W-:Y:S02]  /*73300*/  STG.E.U16 desc[UR10][R6.64], R15 ;  /* 0x0000000f06007986 */ /* 0x0041e4000c10150a */
[----:B0-----:R-:W-:-:S02]  /*73310*/  LEA R6, P6, R3, R2, 0x1 ;  /* 0x0000000203067211 */ /* 0x001fc400078c08ff */
[----:B------:R-:W0:Y:S02]  /*73320*/  LDC R15, c[0x0][0x3e8] ;  /* 0x0000fa00ff0f7b82 */ /* 0x000e240000000800 */
[----:B------:R-:W-:-:S06]  /*73330*/  LEA.HI.X.SX32 R7, R3, R0, 0x1, P6 ;  /* 0x0000000003077211 */ /* 0x000fcc00030f0eff */
[----:B------:R-:W1:Y:S01]  /*73340*/  LDC R3, c[0x0][0x3e8] ;  /* 0x0000fa00ff037b82 */ /* 0x000e620000000800 */
[----:B----4-:R2:W-:Y:S07]  /*73350*/  STG.E.U16 desc[UR10][R4.64], R9 ;  /* 0x0000000904007986 */ /* 0x0105ee000c10150a */
[----:B--2---:R-:W2:Y:S01]  /*73360*/  LDC R9, c[0x0][0x3e8] ;  /* 0x0000fa00ff097b82 */ /* 0x004ea20000000800 */
[C---:B------:R-:W-:Y:S02]  /*73370*/  LEA R4, P6, R8.reuse, R2, 0x1 ;  /* 0x0000000208047211 */ /* 0x040fe400078c08ff */
[----:B-1----:R-:W-:Y:S01]  /*73380*/  LEA R3, R3, R8, 0x1 ;  /* 0x0000000803037211 */ /* 0x002fe200078e08ff */
[----:B------:R1:W-:Y:S01]  /*73390*/  STG.E.U16 desc[UR10][R6.64], R29 ;  /* 0x0000001d06007986 */ /* 0x0003e2000c10150a */
[----:B------:R-:W-:-:S03]  /*733a0*/  LEA.HI.X.SX32 R5, R8, R0, 0x1, P6 ;  /* 0x0000000008057211 */ /* 0x000fc600030f0eff */
[----:B-1----:R-:W4:Y:S01]  /*733b0*/  LDL.LU.S16 R29, [R1+0x108] ;  /* 0x00010800011d7983 */ /* 0x002f220000300600 */
[----:B--2---:R-:W-:-:S03]  /*733c0*/  LEA R8, R9, R3, 0x1 ;  /* 0x0000000309087211 */ /* 0x004fc600078e08ff */
[----:B------:R-:W2:Y:S01]  /*733d0*/  LDL.LU.S16 R9, [R1+0x124] ;  /* 0x0001240001097983 */ /* 0x000ea20000300600 */
[----:B------:R-:W-:-:S04]  /*733e0*/  LEA R6, P6, R3, R2, 0x1 ;  /* 0x0000000203067211 */ /* 0x000fc800078c08ff */
[----:B------:R-:W-:Y:S02]  /*733f0*/  LEA.HI.X.SX32 R7, R3, R0, 0x1, P6 ;  /* 0x0000000003077211 */ /* 0x000fe400030f0eff */
[----:B------:R-:W1:Y:S01]  /*73400*/  LDC R3, c[0x0][0x3e8] ;  /* 0x0000fa00ff037b82 */ /* 0x000e620000000800 */
[----:B------:R0:W-:Y:S04]  /*73410*/  STG.E.U16 desc[UR10][R4.64], R25 ;  /* 0x0000001904007986 */ /* 0x0001e8000c10150a */
[----:B---3--:R3:W-:Y:S01]  /*73420*/  STG.E.U16 desc[UR10][R6.64], R20 ;  /* 0x0000001406007986 */ /* 0x0087e2000c10150a */
[----:B0-----:R-:W-:-:S03]  /*73430*/  LEA R4, P6, R8, R2, 0x1 ;  /* 0x0000000208047211 */ /* 0x001fc600078c08ff */
[----:B------:R-:W4:Y:S01]  /*73440*/  LDL.LU.S16 R25, [R1+0x110] ;  /* 0x0001100001197983 */ /* 0x000f220000300600 */
[----:B------:R-:W-:-:S03]  /*73450*/  LEA.HI.X.SX32 R5, R8, R0, 0x1, P6 ;  /* 0x0000000008057211 */ /* 0x000fc600030f0eff */
[----:B---3--:R-:W3:Y:S01]  /*73460*/  LDL.LU.S16 R20, [R1+0x114] ;  /* 0x0001140001147983 */ /* 0x008ee20000300600 */
[----:B-1----:R-:W-:-:S05]  /*73470*/  IMAD R3, R3, 0x2, R8 ;  /* 0x0000000203037824 */ /* 0x002fca00078e0208 */
[----:B------:R-:W-:Y:S02]  /*73480*/  LEA R6, P6, R3, R2, 0x1 ;  /* 0x0000000203067211 */ /* 0x000fe400078c08ff */
[----:B------:R-:W-:Y:S02]  /*73490*/  LEA R8, R15, R3, 0x1 ;  /* 0x000000030f087211 */ /* 0x000fe400078e08ff */
[----:B------:R-:W-:Y:S01]  /*734a0*/  LEA.HI.X.SX32 R7, R3, R0, 0x1, P6 ;  /* 0x0000000003077211 */ /* 0x000fe200030f0eff */
[----:B-----5:R0:W-:Y:S01]  /*734b0*/  STG.E.U16 desc[UR10][R4.64], R27 ;  /* 0x0000001b04007986 */ /* 0x0201e2000c10150a */
[----:B------:R-:W1:Y:S08]  /*734c0*/  LDC R3, c[0x0][0x3e8] ;  /* 0x0000fa00ff037b82 */ /* 0x000e700000000800 */
[----:B------:R-:W5:Y:S01]  /*734d0*/  LDC R15, c[0x0][0x3e8] ;  /* 0x0000fa00ff0f7b82 */ /* 0x000f620000000800 */
[C---:B0-----:R-:W-:Y:S01]  /*734e0*/  LEA R4, P6, R8.reuse, R2, 0x1 ;  /* 0x0000000208047211 */ /* 0x041fe200078c08ff */
[----:B------:R-:W3:Y:S03]  /*734f0*/  LDL.LU.S16 R27, [R1+0x88] ;  /* 0x00008800011b7983 */ /* 0x000ee60000300600 */
[----:B------:R-:W-:-:S02]  /*73500*/  LEA.HI.X.SX32 R5, R8, R0, 0x1, P6 ;  /* 0x0000000008057211 */ /* 0x000fc400030f0eff */
[----:B-1----:R-:W-:Y:S02]  /*73510*/  LEA R3, R3, R8, 0x1 ;  /* 0x0000000803037211 */ /* 0x002fe400078e08ff */
[----:B------:R-:W0:Y:S03]  /*73520*/  LDC R8, c[0x0][0x3e8] ;  /* 0x0000fa00ff087b82 */ /* 0x000e260000000800 */
[----:B0-----:R-:W-:Y:S01]  /*73530*/  IMAD R8, R8, 0x2, R3 ;  /* 0x0000000208087824 */ /* 0x001fe200078e0203 */
[----:B--2---:R0:W-:Y:S02]  /*73540*/  STG.E.U16 desc[UR10][R6.64], R9 ;  /* 0x0000000906007986 */ /* 0x0041e4000c10150a */
[C---:B0-----:R-:W-:Y:S02]  /*73550*/  LEA R6, P6, R3.reuse, R2, 0x1 ;  /* 0x0000000203067211 */ /* 0x041fe400078c08ff */
[----:B------:R-:W0:Y:S02]  /*73560*/  LDC R9, c[0x0][0x3e8] ;  /* 0x0000fa00ff097b82 */ /* 0x000e240000000800 */
[----:B------:R-:W-:-:S02]  /*73570*/  LEA.HI.X.SX32 R7, R3, R0, 0x1, P6 ;  /* 0x0000000003077211 */ /* 0x000fc400030f0eff */
[----:B------:R-:W2:Y:S04]  /*73580*/  LDL.LU.S16 R3, [R1+0x100] ;  /* 0x0001000001037983 */ /* 0x000ea80000300600 */
[----:B--2---:R1:W-:Y:S02]  /*73590*/  STG.E.U16 desc[UR10][R4.64], R3 ;  /* 0x0000000304007986 */ /* 0x0043e4000c10150a */
[C---:B-1----:R-:W-:Y:S02]  /*735a0*/  LEA R4, P6, R8.reuse, R2, 0x1 ;  /* 0x0000000208047211 */ /* 0x042fe400078c08ff */
[----:B0-----:R-:W-:Y:S02]  /*735b0*/  LEA R3, R9, R8, 0x1 ;  /* 0x0000000809037211 */ /* 0x001fe400078e08ff */
[----:B------:R-:W-:Y:S01]  /*735c0*/  LEA.HI.X.SX32 R5, R8, R0, 0x1, P6 ;  /* 0x0000000008057211 */ /* 0x000fe200030f0eff */
[----:B----4-:R0:W-:Y:S01]  /*735d0*/  STG.E.U16 desc[UR10][R6.64], R29 ;  /* 0x0000001d06007986 */ /* 0x0101e2000c10150a */
[----:B------:R-:W1:Y:S03]  /*735e0*/  LDC R8, c[0x0][0x3e8] ;  /* 0x0000fa00ff087b82 */ /* 0x000e660000000800 */
[----:B------:R2:W-:Y:S05]  /*735f0*/  STG.E.U16 desc[UR10][R4.64], R25 ;  /* 0x0000001904007986 */ /* 0x0005ea000c10150a */
[----:B------:R-:W4:Y:S01]  /*73600*/  LDC R9, c[0x0][0x3e8] ;  /* 0x0000fa00ff097b82 */ /* 0x000f220000000800 */
[C---:B0-----:R-:W-:Y:S01]  /*73610*/  LEA R6, P6, R3.reuse, R2, 0x1 ;  /* 0x0000000203067211 */ /* 0x041fe200078c08ff */
[----:B------:R-:W4:Y:S03]  /*73620*/  LDL.LU.S16 R29, [R1+0x104] ;  /* 0x00010400011d7983 */ /* 0x000f260000300600 */
[----:B------:R-:W-:-:S03]  /*73630*/  LEA.HI.X.SX32 R7, R3, R0, 0x1, P6 ;  /* 0x0000000003077211 */ /* 0x000fc600030f0eff */
[----:B--2---:R-:W0:Y:S01]  /*73640*/  LDC R25, c[0x0][0x3e8] ;  /* 0x0000fa00ff197b82 */ /* 0x004e220000000800 */
[----:B-1----:R-:W-:-:S04]  /*73650*/  LEA R8, R8, R3, 0x1 ;  /* 0x0000000308087211 */ /* 0x002fc800078e08ff */
[C---:B------:R-:W-:Y:S01]  /*73660*/  LEA R4, P6, R8.reuse, R2, 0x1 ;  /* 0x0000000208047211 */ /* 0x040fe200078c08ff */
[----:B-----5:R-:W-:Y:S01]  /*73670*/  IMAD R3, R15, 0x2, R8 ;  /* 0x000000020f037824 */ /* 0x020fe200078e0208 */
[----:B---3--:R1:W-:Y:S01]  /*73680*/  STG.E.U16 desc[UR10][R6.64], R20 ;  /* 0x0000001406007986 */ /* 0x0083e2000c10150a */
[----:B------:R-:W2:Y:S01]  /*73690*/  LDC R15, c[0x0][0x3e8] ;  /* 0x0000fa00ff0f7b82 */ /* 0x000ea20000000800 */
[----:B------:R-:W-:-:S07]  /*736a0*/  LEA.HI.X.SX32 R5, R8, R0, 0x1, P6 ;  /* 0x0000000008057211 */ /* 0x000fce00030f0eff */
[----:B------:R-:W3:Y:S01]  /*736b0*/  LDC R8, c[0x0][0x3e8] ;  /* 0x0000fa00ff087b82 */ /* 0x000ee20000000800 */
[C---:B-1----:R-:W-:Y:S01]  /*736c0*/  LEA R6, P6, R3.reuse, R2, 0x1 ;  /* 0x0000000203067211 */ /* 0x042fe200078c08ff */
[----:B------:R-:W5:Y:S03]  /*736d0*/  LDL.LU.S16 R20, [R1+0x84] ;  /* 0x0000840001147983 */ /* 0x000f660000300600 */
[----:B------:R-:W-:Y:S02]  /*736e0*/  LEA.HI.X.SX32 R7, R3, R0, 0x1, P6 ;  /* 0x0000000003077211 */ /* 0x000fe400030f0eff */
[----:B---3--:R-:W-:Y:S02]  /*736f0*/  LEA R8, R8, R3, 0x1 ;  /* 0x0000000308087211 */ /* 0x008fe400078e08ff */
[----:B------:R-:W1:Y:S01]  /*73700*/  LDC R3, c[0x0][0x3e8] ;  /* 0x0000fa00ff037b82 */ /* 0x000e620000000800 */
[----:B------:R3:W-:Y:S02]  /*73710*/  STG.E.U16 desc[UR10][R4.64], R27 ;  /* 0x0000001b04007986 */ /* 0x0007e4000c10150a */
[----:B---3--:R-:W-:-:S02]  /*73720*/  LEA R4, P6, R8, R2, 0x1 ;  /* 0x0000000208047211 */ /* 0x008fc400078c08ff */
[----:B------:R-:W3:Y:S02]  /*73730*/  LDL.LU.S16 R27, [R1+0x8c] ;  /* 0x00008c00011b7983 */ /* 0x000ee40000300600 */
[----:B------:R-:W-:Y:S02]  /*73740*/  LEA.HI.X.SX32 R5, R8, R0, 0x1, P6 ;  /* 0x0000000008057211 */ /* 0x000fe400030f0eff */
[----:B-1----:R-:W-:Y:S02]  /*73750*/  LEA R3, R3, R8, 0x1 ;  /* 0x0000000803037211 */ /* 0x002fe400078e08ff */
[----:B------:R-:W2:Y:S04]  /*73760*/  LDL.LU.S16 R8, [R1+0x94] ;  /* 0x0000940001087983 */ /* 0x000ea80000300600 */
[----:B--2---:R1:W-:Y:S02]  /*73770*/  STG.E.U16 desc[UR10][R6.64], R8 ;  /* 0x0000000806007986 */ /* 0x0043e4000c10150a */
[----:B-1----:R-:W-:Y:S01]  /*73780*/  LEA R6, P6, R3, R2, 0x1 ;  /* 0x0000000203067211 */ /* 0x002fe200078c08ff */
[----:B----4-:R-:W-:-:S02]  /*73790*/  IMAD R8, R9, 0x2, R3 ;  /* 0x0000000209087824 */ /* 0x010fc400078e0203 */
[----:B------:R-:W2:Y:S01]  /*737a0*/  LDL.LU.S16 R9, [R1+0x78] ;  /* 0x0000780001097983 */ /* 0x000ea20000300600 */
[----:B------:R-:W-:-:S03]  /*737b0*/  LEA.HI.X.SX32 R7, R3, R0, 0x1, P6 ;  /* 0x0000000003077211 */ /* 0x000fc600030f0eff */
[----:B------:R-:W4:Y:S04]  /*737c0*/  LDL.LU.S16 R3, [R1+0x98] ;  /* 0x0000980001037983 */ /* 0x000f280000300600 */
[----:B----4-:R1:W-:Y:S04]  /*737d0*/  STG.E.U16 desc[UR10][R4.64], R3 ;  /* 0x0000000304007986 */ /* 0x0103e8000c10150a */
[----:B------:R4:W-:Y:S01]  /*737e0*/  STG.E.U16 desc[UR10][R6.64], R29 ;  /* 0x0000001d06007986 */ /* 0x0009e2000c10150a */
[----:B-1----:R-:W-:Y:S02]  /*737f0*/  LEA R4, P6, R8, R2, 0x1 ;  /* 0x0000000208047211 */ /* 0x002fe400078c08ff */
[----:B0-----:R-:W-:-:S02]  /*73800*/  LEA R3, R25, R8, 0x1 ;  /* 0x0000000819037211 */ /* 0x001fc400078e08ff */
[----:B------:R-:W-:Y:S01]  /*73810*/  LEA.HI.X.SX32 R5, R8, R0, 0x1, P6 ;  /* 0x0000000008057211 */ /* 0x000fe200030f0eff */
[----:B------:R-:W3:Y:S01]  /*73820*/  LDL.LU.S16 R25, [R1+0x68] ;  /* 0x0000680001197983 */ /* 0x000ee20000300600 */
[----:B----4-:R-:W-:Y:S01]  /*73830*/  LEA R6, P6, R3, R2, 0x1 ;  /* 0x0000000203067211 */ /* 0x010fe200078c08ff */
[----:B------:R-:W0:Y:S01]  /*73840*/  LDC R29, c[0x0][0x3e8] ;  /* 0x0000fa00ff1d7b82 */ /* 0x000e220000000800 */
[----:B------:R-:W-:Y:S02]  /*73850*/  LEA R8, R15, R3, 0x1 ;  /* 0x000000030f087211 */ /* 0x000fe400078e08ff */
[----:B------:R-:W-:Y:S01]  /*73860*/  LEA.HI.X.SX32 R7, R3, R0, 0x1, P6 ;  /* 0x0000000003077211 */ /* 0x000fe200030f0eff */
[----:B--2---:R1:W-:Y:S04]  /*73870*/  STG.E.U16 desc[UR10][R4.64], R9 ;  /* 0x0000000904007986 */ /* 0x0043e8000c10150a */
[----:B------:R-:W2:Y:S01]  /*73880*/  LDC R3, c[0x0][0x3e8] ;  /* 0x0000fa00ff037b82 */ /* 0x000ea20000000800 */
[----:B------:R-:W4:Y:S01]  /*73890*/  LDL.LU.S16 R15, [R1+0x74] ;  /* 0x00007400010f7983 */ /* 0x000f220000300600 */
[----:B-1----:R-:W-:-:S06]  /*738a0*/  LEA R4, P6, R8, R2, 0x1 ;  /* 0x0000000208047211 */ /* 0x002fcc00078c08ff */
[----:B------:R-:W1:Y:S01]  /*738b0*/  LDC R9, c[0x0][0x3e8] ;  /* 0x0000fa00ff097b82 */ /* 0x000e620000000800 */
[----:B------:R-:W-:Y:S01]  /*738c0*/  LEA.HI.X.SX32 R5, R8, R0, 0x1, P6 ;  /* 0x0000000008057211 */ /* 0x000fe200030f0eff */
[----:B--2---:R-:W-:-:S06]  /*738d0*/  IMAD R3, R3, 0x2, R8 ;  /* 0x0000000203037824 */ /* 0x004fcc00078e0208 */
[----:B------:R-:W2:Y:S01]  /*738e0*/  LDC R8, c[0x0][0x3e8] ;  /* 0x0000fa00ff087b82 */ /* 0x000ea20000000800 */
[----:B-----5:R5:W-:Y:S04]  /*738f0*/  STG.E.U16 desc[UR10][R6.64], R20 ;  /* 0x0000001406007986 */ /* 0x020be8000c10150a */
[----:B---3--:R3:W-:Y:S01]  /*73900*/  STG.E.U16 desc[UR10][R4.64], R27 ;  /* 0x0000001b04007986 */ /* 0x0087e2000c10150a */
[----:B-----5:R-:W-:-:S03]  /*73910*/  LEA R6, P6, R3, R2, 0x1 ;  /* 0x0000000203067211 */ /* 0x020fc600078c08ff */
[----:B------:R-:W5:Y:S01]  /*73920*/  LDL.LU.S16 R20, [R1+0x80] ;  /* 0x0000800001147983 */ /* 0x000f620000300600 */
[----:B------:R-:W-:-:S03]  /*73930*/  LEA.HI.X.SX32 R7, R3, R0, 0x1, P6 ;  /* 0x0000000003077211 */ /* 0x000fc600030f0eff */
[----:B---3--:R-:W3:Y:S01]  /*73940*/  LDL.LU.S16 R27, [R1+0x58] ;  /* 0x00005800011b7983 */ /* 0x008ee20000300600 */
[----:B--2---:R-:W-:-:S04]  /*73950*/  LEA R8, R8, R3, 0x1 ;  /* 0x0000000308087211 */ /* 0x004fc800078e08ff */
[C---:B------:R-:W-:Y:S02]  /*73960*/  LEA R4, P6, R8.reuse, R2, 0x1 ;  /* 0x0000000208047211 */ /* 0x040fe400078c08ff */
[----:B-1----:R-:W-:Y:S02]  /*73970*/  LEA R3, R9, R8, 0x1 ;  /* 0x0000000809037211 */ /* 0x002fe400078e08ff */
[----:B------:R-:W2:Y:S01]  /*73980*/  LDL.LU.S16 R9, [R1+0x7c] ;  /* 0x00007c0001097983 */ /* 0x000ea20000300600 */
[----:B------:R-:W-:-:S03]  /*73990*/  LEA.HI.X.SX32 R5, R8, R0, 0x1, P6 ;  /* 0x0000000008057211 */ /* 0x000fc600030f0eff */
[----:B------:R-:W2:Y:S04]  /*739a0*/  LDL.LU.S16 R8, [R1+0x90] ;  /* 0x0000900001087983 */ /* 0x000ea80000300600 */
[----:B--2---:R1:W-:Y:S02]  /*739b0*/  STG.E.U16 desc[UR10][R6.64], R8 ;  /* 0x0000000806007986 */ /* 0x0043e4000c10150a */
[----:B-1----:R-:W-:Y:S01]  /*739c0*/  LEA R6, P6, R3, R2, 0x1 ;  /* 0x0000000203067211 */ /* 0x002fe200078c08ff */
[----:B0-----:R-:W-:Y:S01]  /*739d0*/  IMAD R8, R29, 0x2, R3 ;  /* 0x000000021d087824 */ /* 0x001fe200078e0203 */
[----:B------:R0:W-:Y:S02]  /*739e0*/  STG.E.U16 desc[UR10][R4.64], R25 ;  /* 0x0000001904007986 */ /* 0x0001e4000c10150a */
[----:B------:R-:W-:-:S02]  /*739f0*/  LEA.HI.X.SX32 R7, R3, R0, 0x1, P6 ;  /* 0x0000000003077211 */ /* 0x000fc400030f0eff */
[----:B------:R-:W1:Y:S01]  /*73a00*/  LDC R3, c[0x0][0x3e8] ;  /* 0x0000fa00ff037b82 */ /* 0x000e620000000800 */
[----:B------:R-:W2:Y:S01]  /*73a10*/  LDL.LU.S16 R29, [R1+0x64] ;  /* 0x00006400011d7983 */ /* 0x000ea20000300600 */
[----:B0-----:R-:W-:-:S03]  /*73a20*/  LEA R4, P6, R8, R2, 0x1 ;  /* 0x0000000208047211 */ /* 0x001fc600078c08ff */
[----:B----4-:R0:W-:Y:S01]  /*73a30*/  STG.E.U16 desc[UR10][R6.64], R15 ;  /* 0x0000000f06007986 */ /* 0x0101e2000c10150a */
[----:B------:R-:W-:-:S03]  /*73a40*/  LEA.HI.X.SX32 R5, R8, R0, 0x1, P6 ;  /* 0x0000000008057211 */ /* 0x000fc600030f0eff */
[----:B------:R-:W4:Y:S01]  /*73a50*/  LDL.LU.S16 R25, [R1+0x6c] ;  /* 0x00006c0001197983 */ /* 0x000f220000300600 */
[----:B-1----:R-:W-:-:S03]  /*73a60*/  LEA R3, R3, R8, 0x1 ;  /* 0x0000000803037211 */ /* 0x002fc600078e08ff */
[----:B------:R1:W-:Y:S01]  /*73a70*/  STG.E.U16 desc[UR10][R4.64], R9 ;  /* 0x0000000904007986 */ /* 0x0003e2000c10150a */
[----:B------:R-:W3:Y:S01]  /*73a80*/  LDC R8, c[0x0][0x3e8] ;  /* 0x0000fa00ff087b82 */ /* 0x000ee20000000800 */
[C---:B0-----:R-:W-:Y:S02]  /*73a90*/  LEA R6, P6, R3.reuse, R2, 0x1 ;  /* 0x0000000203067211 */ /* 0x041fe400078c08ff */
[----:B------:R-:W4:Y:S02]  /*73aa0*/  LDL.LU R15, [R1+0x119c] ;  /* 0x00119c00010f7983 */ /* 0x000f240000300800 */
[----:B------:R-:W-:-:S03]  /*73ab0*/  LEA.HI.X.SX32 R7, R3, R0, 0x1, P6 ;  /* 0x0000000003077211 */ /* 0x000fc600030f0eff */
[----:B-1----:R-:W0:Y:S01]  /*73ac0*/  LDC R9, c[0x0][0x3e8] ;  /* 0x0000fa00ff097b82 */ /* 0x002e220000000800 */
[----:B---3--:R-:W-:-:S07]  /*73ad0*/  LEA R8, R8, R3, 0x1 ;  /* 0x0000000308087211 */ /* 0x008fce00078e08ff */
[----:B------:R-:W1:Y:S01]  /*73ae0*/  LDC R3, c[0x0][0x3e8] ;  /* 0x0000fa00ff037b82 */ /* 0x000e620000000800 */
[C---:B------:R-:W-:Y:S01]  /*73af0*/  LEA R4, P6, R8.reuse, R2, 0x1 ;  /* 0x0000000208047211 */ /* 0x040fe200078c08ff */
[----:B-----5:R3:W-:Y:S03]  /*73b00*/  STG.E.U16 desc[UR10][R6.64], R20 ;  /* 0x0000001406007986 */ /* 0x0207e6000c10150a */
[----:B------:R-:W-:Y:S01]  /*73b10*/  LEA.HI.X.SX32 R5, R8, R0, 0x1, P6 ;  /* 0x0000000008057211 */ /* 0x000fe200030f0eff */
[----:B---3--:R-:W3:Y:S01]  /*73b20*/  LDL.LU.S16 R20, [R1+0x54] ;  /* 0x0000540001147983 */ /* 0x008ee20000300600 */
[----:B-1----:R-:W-:-:S05]  /*73b30*/  IMAD R3, R3, 0x2, R8 ;  /* 0x0000000203037824 */ /* 0x002fca00078e0208 */
[----:B0-----:R-:W-:Y:S02]  /*73b40*/  LEA R8, R9, R3, 0x1 ;  /* 0x0000000309087211 */ /* 0x001fe400078e08ff */
[----:B------:R-:W5:Y:S01]  /*73b50*/  LDL.LU.S16 R9, [R1+0x70] ;  /* 0x0000700001097983 */ /* 0x000f620000300600 */
[----:B------:R-:W-:-:S04]  /*73b60*/  LEA R6, P6, R3, R2, 0x1 ;  /* 0x0000000203067211 */ /* 0x000fc800078c08ff */
[----:B------:R-:W-:Y:S02]  /*73b70*/  LEA.HI.X.SX32 R7, R3, R0, 0x1, P6 ;  /* 0x0000000003077211 */ /* 0x000fe400030f0eff */
[----:B------:R-:W0:Y:S01]  /*73b80*/  LDC R3, c[0x0][0x3e8] ;  /* 0x0000fa00ff037b82 */ /* 0x000e220000000800 */
[----:B------:R1:W-:Y:S02]  /*73b90*/  STG.E.U16 desc[UR10][R4.64], R27 ;  /* 0x0000001b04007986 */ /* 0x0003e4000c10150a */
[C---:B-1----:R-:W-:Y:S02]  /*73ba0*/  LEA R4, P6, R8.reuse, R2, 0x1 ;  /* 0x0000000208047211 */ /* 0x042fe400078c08ff */
[----:B------:R-:W3:Y:S02]  /*73bb0*/  LDL.LU.S16 R27, [R1+0x5c] ;  /* 0x00005c00011b7983 */ /* 0x000ee40000300600 */
[----:B------:R-:W-:Y:S02]  /*73bc0*/  LEA.HI.X.SX32 R5, R8, R0, 0x1, P6 ;  /* 0x0000000008057211 */ /* 0x000fe400030f0eff */
[----:B0-----:R-:W-:-:S02]  /*73bd0*/  LEA R3, R3, R8, 0x1 ;  /* 0x0000000803037211 */ /* 0x001fc400078e08ff */
[----:B------:R-:W0:Y:S03]  /*73be0*/  LDC R8, c[0x0][0x3e8] ;  /* 0x0000fa00ff087b82 */ /* 0x000e260000000800 */
[----:B0-----:R-:W-:Y:S01]  /*73bf0*/  IMAD R8, R8, 0x2, R3 ;  /* 0x0000000208087824 */ /* 0x001fe200078e0203 */
[----:B--2---:R0:W-:Y:S02]  /*73c00*/  STG.E.U16 desc[UR10][R6.64], R29 ;  /* 0x0000001d06007986 */ /* 0x0041e4000c10150a */
[C---:B0-----:R-:W-:Y:S02]  /*73c10*/  LEA R6, P6, R3.reuse, R2, 0x1 ;  /* 0x0000000203067211 */ /* 0x041fe400078c08ff */
[----:B------:R-:W2:Y:S02]  /*73c20*/  LDL.LU R29, [R1+0x1198] ;  /* 0x00119800011d7983 */ /* 0x000ea40000300800 */
[----:B------:R-:W-:-:S02]  /*73c30*/  LEA.HI.X.SX32 R7, R3, R0, 0x1, P6 ;  /* 0x0000000003077211 */ /* 0x000fc400030f0eff */
[----:B------:R-:W0:Y:S01]  /*73c40*/  LDC R3, c[0x0][0x3e8] ;  /* 0x0000fa00ff037b82 */ /* 0x000e220000000800 */
[----:B----4-:R1:W-:Y:S02]  /*73c50*/  STG.E.U16 desc[UR10][R4.64], R25 ;  /* 0x0000001904007986 */ /* 0x0103e4000c10150a */
[C---:B-1----:R-:W-:Y:S02]  /*73c60*/  LEA R4, P6, R8.reuse, R2, 0x1 ;  /* 0x0000000208047211 */ /* 0x042fe400078c08ff */
[----:B------:R-:W4:Y:S02]  /*73c70*/  LDL.LU R25, [R1+0x1194] ;  /* 0x0011940001197983 */ /* 0x000f240000300800 */
[----:B------:R-:W-:Y:S02]  /*73c80*/  LEA.HI.X.SX32 R5, R8, R0, 0x1, P6 ;  /* 0x0000000008057211 */ /* 0x000fe400030f0eff */
[----:B0-----:R-:W-:Y:S02]  /*73c90*/  LEA R3, R3, R8, 0x1 ;  /* 0x0000000803037211 */ /* 0x001fe400078e08ff */
[----:B------:R-:W0:Y:S02]  /*73ca0*/  LDC R8, c[0x0][0x3e8] ;  /* 0x0000fa00ff087b82 */ /* 0x000e240000000800 */
[----:B0-----:R-:W-:Y:S01]  /*73cb0*/  LEA R8, R8, R3, 0x1 ;  /* 0x0000000308087211 */ /* 0x001fe200078e08ff */
[----:B-----5:R0:W-:Y:S02]  /*73cc0*/  STG.E.U16 desc[UR10][R6.64], R9 ;  /* 0x0000000906007986 */ /* 0x0201e4000c10150a */
[----:B0-----:R-:W-:-:S03]  /*73cd0*/  LEA R6, P6, R3, R2, 0x1 ;  /* 0x0000000203067211 */ /* 0x001fc600078c08ff */
[----:B------:R-:W0:Y:S01]  /*73ce0*/  LDC R9, c[0x0][0x3e8] ;  /* 0x0000fa00ff097b82 */ /* 0x000e220000000800 */
[----:B------:R-:W-:Y:S02]  /*73cf0*/  LEA.HI.X.SX32 R7, R3, R0, 0x1, P6 ;  /* 0x0000000003077211 */ /* 0x000fe400030f0eff */
[----:B------:R-:W5:Y:S04]  /*73d00*/  LDL.LU.S16 R3, [R1+0x48] ;  /* 0x0000480001037983 */ /* 0x000f680000300600 */
[----:B-----5:R0:W-:Y:S02]  /*73d10*/  STG.E.U16 desc[UR10][R4.64], R3 ;  /* 0x0000000304007986 */ /* 0x0201e4000c10150a */
[----:B0-----:R-:W-:Y:S02]  /*73d20*/  IMAD R3, R9, 0x2, R8 ;  /* 0x0000000209037824 */ /* 0x001fe400078e0208 */
[----:B------:R-:W5:Y:S01]  /*73d30*/  LDL.LU.S16 R9, [R1+0x60] ;  /* 0x0000600001097983 */ /* 0x000f620000300600 */
[----:B------:R-:W-:-:S04]  /*73d40*/  LEA R4, P6, R8, R2, 0x1 ;  /* 0x0000000208047211 */ /* 0x000fc800078c08ff */
[----:B------:R-:W-:Y:S01]  /*73d50*/  LEA.HI.X.SX32 R5, R8, R0, 0x1, P6 ;  /* 0x0000000008057211 */ /* 0x000fe200030f0eff */
[----:B---3--:R0:W-:Y:S01]  /*73d60*/  STG.E.U16 desc[UR10][R6.64], R20 ;  /* 0x0000001406007986 */ /* 0x0081e2000c10150a */
[----:B------:R-:W1:Y:S03]  /*73d70*/  LDC R8, c[0x0][0x3e8] ;  /* 0x0000fa00ff087b82 */ /* 0x000e660000000800 */
[----:B------:R3:W-:Y:S04]  /*73d80*/  STG.E.U16 desc[UR10][R4.64], R27 ;  /* 0x0000001b04007986 */ /* 0x0007e8000c10150a */
[----:B0-----:R-:W2:Y:S04]  /*73d90*/  LDL.LU R20, [R1+0x1190] ;  /* 0x0011900001147983 */ /* 0x001ea80000300800 */
[----:B---3--:R-:W3:Y:S01]  /*73da0*/  LDL.LU R27, [R1+0x118c] ;  /* 0x00118c00011b7983 */ /* 0x008ee20000300800 */
[----:B------:R-:W-:-:S04]  /*73db0*/  LEA R6, P6, R3, R2, 0x1 ;  /* 0x0000000203067211 */ /* 0x000fc800078c08ff */
[----:B------:R-:W-:Y:S02]  /*73dc0*/  LEA.HI.X.SX32 R7, R3, R0, 0x1, P6 ;  /* 0x0000000003077211 */ /* 0x000fe400030f0eff */
[----:B-1----:R-:W-:Y:S02]  /*73dd0*/  LEA R8, R8, R3, 0x1 ;  /* 0x0000000308087211 */ /* 0x002fe400078e08ff */
[----:B------:R-:W0:Y:S02]  /*73de0*/  LDC R3, c[0x0][0x3e8] ;  /* 0x0000fa00ff037b82 */ /* 0x000e240000000800 */
[----:B------:R-:W-:-:S04]  /*73df0*/  LEA R4, P6, R8, R2, 0x1 ;  /* 0x0000000208047211 */ /* 0x000fc800078c08ff */
[----:B------:R-:W-:Y:S02]  /*73e00*/  LEA.HI.X.SX32 R5, R8, R0, 0x1, P6 ;  /* 0x0000000008057211 */ /* 0x000fe400030f0eff */
[----:B0-----:R-:W-:Y:S02]  /*73e10*/  LEA R3, R3, R8, 0x1 ;  /* 0x0000000803037211 */ /* 0x001fe400078e08ff */
[----:B------:R-:W0:Y:S03]  /*73e20*/  LDC R8, c[0x0][0x3e8] ;  /* 0x0000fa00ff087b82 */ /* 0x000e260000000800 */
[----:B0-----:R-:W-:Y:S01]  /*73e30*/  IMAD R8, R8, 0x2, R3 ;  /* 0x0000000208087824 */ /* 0x001fe200078e0203 */
[----:B-----5:R0:W-:Y:S02]  /*73e40*/  STG.E.U16 desc[UR10][R6.64], R9 ;  /* 0x0000000906007986 */ /* 0x0201e4000c10150a */
[----:B0-----:R-:W-:-:S02]  /*73e50*/  LEA R6, P6, R3, R2, 0x1 ;  /* 0x0000000203067211 */ /* 0x001fc400078c08ff */
[----:B------:R-:W0:Y:S02]  /*73e60*/  LDC R9, c[0x0][0x3e8] ;  /* 0x0000fa00ff097b82 */ /* 0x000e240000000800 */
[----:B------:R-:W-:-:S06]  /*73e70*/  LEA.HI.X.SX32 R7, R3, R0, 0x1, P6 ;  /* 0x0000000003077211 */ /* 0x000fcc00030f0eff */
[----:B------:R-:W1:Y:S01]  /*73e80*/  LDC R3, c[0x0][0x3e8] ;  /* 0x0000fa00ff037b82 */ /* 0x000e620000000800 */
[----:B---3--:R3:W-:Y:S02]  /*73e90*/  STG.E.U16 desc[UR10][R4.64], R27 ;  /* 0x0000001b04007986 */ /* 0x0087e4000c10150a */
[C---:B---3--:R-:W-:Y:S02]  /*73ea0*/  LEA R4, P6, R8.reuse, R2, 0x1 ;  /* 0x0000000208047211 */ /* 0x048fe400078c08ff */
[----:B------:R-:W3:Y:S02]  /*73eb0*/  LDL.LU.S16 R27, [R1+0x50] ;  /* 0x00005000011b7983 */ /* 0x000ee40000300600 */
[----:B------:R-:W-:Y:S02]  /*73ec0*/  LEA.HI.X.SX32 R5, R8, R0, 0x1, P6 ;  /* 0x0000000008057211 */ /* 0x000fe400030f0eff */
[----:B-1----:R-:W-:Y:S02]  /*73ed0*/  LEA R3, R3, R8, 0x1 ;  /* 0x0000000803037211 */ /* 0x002fe400078e08ff */
[----:B------:R-:W5:Y:S04]  /*73ee0*/  LDL.LU.S16 R8, [R1+0x44] ;  /* 0x0000440001087983 */ /* 0x000f680000300600 */
[----:B-----5:R0:W-:Y:S02]  /*73ef0*/  STG.E.U16 desc[UR10][R6.64], R8 ;  /* 0x0000000806007986 */ /* 0x0201e4000c10150a */
[----:B0-----:R-:W-:-:S02]  /*73f00*/  LEA R8, R9, R3, 0x1 ;  /* 0x0000000309087211 */ /* 0x001fc400078e08ff */
[----:B------:R-:W5:Y:S01]  /*73f10*/  LDL.LU.S16 R9, [R1+0x4c] ;  /* 0x00004c0001097983 */ /* 0x000f620000300600 */
[----:B------:R-:W-:-:S04]  /*73f20*/  LEA R6, P6, R3, R2, 0x1 ;  /* 0x0000000203067211 */ /* 0x000fc800078c08ff */
[----:B------:R-:W-:Y:S02]  /*73f30*/  LEA.HI.X.SX32 R7, R3, R0, 0x1, P6 ;  /* 0x0000000003077211 */ /* 0x000fe400030f0eff */
[----:B------:R-:W0:Y:S02]  /*73f40*/  LDC R3, c[0x0][0x3e8] ;  /* 0x0000fa00ff037b82 */ /* 0x000e240000000800 */
[----:B0-----:R-:W-:Y:S01]  /*73f50*/  IMAD R3, R3, 0x2, R8 ;  /* 0x0000000203037824 */ /* 0x001fe200078e0208 */
[----:B-----5:R0:W-:Y:S04]  /*73f60*/  STG.E.U16 desc[UR10][R4.64], R9 ;  /* 0x0000000904007986 */ /* 0x0201e8000c10150a */
[----:B---3--:R1:W-:Y:S01]  /*73f70*/  STG.E.U16 desc[UR10][R6.64], R27 ;  /* 0x0000001b06007986 */ /* 0x0083e2000c10150a */
[C---:B0-----:R-:W-:Y:S01]  /*73f80*/  LEA R4, P6, R8.reuse, R2, 0x1 ;  /* 0x0000000208047211 */ /* 0x041fe200078c08ff */
[----:B------:R-:W0:Y:S03]  /*73f90*/  LDC R9, c[0x0][0x3e8] ;  /* 0x0000fa00ff097b82 */ /* 0x000e260000000800 */
[----:B------:R-:W-:-:S02]  /*73fa0*/  LEA.HI.X.SX32 R5, R8, R0, 0x1, P6 ;  /* 0x0000000008057211 */ /* 0x000fc400030f0eff */
[----:B-1----:R-:W-:-:S03]  /*73fb0*/  LEA R6, P6, R3, R2, 0x1 ;  /* 0x0000000203067211 */ /* 0x002fc600078c08ff */
[----:B------:R-:W1:Y:S01]  /*73fc0*/  LDC R8, c[0x0][0x3e8] ;  /* 0x0000fa00ff087b82 */ /* 0x000e620000000800 */
[----:B------:R-:W-:Y:S01]  /*73fd0*/  LEA.HI.X.SX32 R7, R3, R0, 0x1, P6 ;  /* 0x0000000003077211 */ /* 0x000fe200030f0eff */
[----:B--2---:R2:W-:Y:S04]  /*73fe0*/  STG.E.U16 desc[UR10][R4.64], R20 ;  /* 0x0000001404007986 */ /* 0x0045e8000c10150a */
[----:B----4-:R3:W-:Y:S02]  /*73ff0*/  STG.E.U16 desc[UR10][R6.64], R25 ;  /* 0x0000001906007986 */ /* 0x0107e4000c10150a */
[----:B------:R-:W4:Y:S08]  /*74000*/  LDC R27, c[0x0][0x3e8] ;  /* 0x0000fa00ff1b7b82 */ /* 0x000f300000000800 */
[----:B--2---:R-:W2:Y:S01]  /*74010*/  LDC R20, c[0x0][0x3e8] ;  /* 0x0000fa00ff147b82 */ /* 0x004ea20000000800 */
[----:B---3--:R-:W3:Y:S01]  /*74020*/  LDL.LU.S16 R25, [R1+0x40] ;  /* 0x0000400001197983 */ /* 0x008ee20000300600 */
[----:B-1----:R-:W-:-:S06]  /*74030*/  LEA R8, R8, R3, 0x1 ;  /* 0x0000000308087211 */ /* 0x002fcc00078e08ff */
[----:B------:R-:W1:Y:S01]  /*74040*/  LDC R3, c[0x0][0x3e8] ;  /* 0x0000fa00ff037b82 */ /* 0x000e620000000800 */
[----:B------:R-:W-:-:S04]  /*74050*/  LEA R4, P6, R8, R2, 0x1 ;  /* 0x0000000208047211 */ /* 0x000fc800078c08ff */
[----:B------:R-:W-:Y:S02]  /*74060*/  LEA.HI.X.SX32 R5, R8, R0, 0x1, P6 ;  /* 0x0000000008057211 */ /* 0x000fe400030f0eff */
[----:B-1----:R-:W-:Y:S02]  /*74070*/  LEA R3, R3, R8, 0x1 ;  /* 0x0000000803037211 */ /* 0x002fe400078e08ff */
[----:B------:R-:W1:Y:S02]  /*74080*/  LDC R8, c[0x0][0x3e8] ;  /* 0x0000fa00ff087b82 */ /* 0x000e640000000800 */
[----:B------:R-:W-:-:S04]  /*74090*/  LEA R6, P6, R3, R2, 0x1 ;  /* 0x0000000203067211 */ /* 0x000fc800078c08ff */
[----:B------:R-:W-:Y:S01]  /*740a0*/  LEA.HI.X.SX32 R7, R3, R0, 0x1, P6 ;  /* 0x0000000003077211 */ /* 0x000fe200030f0eff */
[----:B------:R5:W-:Y:S02]  /*740b0*/  STG.E.U16 desc[UR10][R4.64], R29 ;  /* 0x0000001d04007986 */ /* 0x000be4000c10150a */
[----:B-----5:R-:W5:Y:S01]  /*740c0*/  LDC R29, c[0x0][0x3e8] ;  /* 0x0000fa00ff1d7b82 */ /* 0x020f620000000800 */
[----:B-1----:R-:W-:-:S05]  /*740d0*/  IMAD R8, R8, 0x2, R3 ;  /* 0x0000000208087824 */ /* 0x002fca00078e0203 */
[C---:B------:R-:W-:Y:S02]  /*740e0*/  LEA R4, P6, R8.reuse, R2, 0x1 ;  /* 0x0000000208047211 */ /* 0x040fe400078c08ff */
[----:B0-----:R-:W-:Y:S02]  /*740f0*/  LEA R3, R9, R8, 0x1 ;  /* 0x0000000809037211 */ /* 0x001fe400078e08ff */
[----:B------:R-:W-:Y:S01]  /*74100*/  LEA.HI.X.SX32 R5, R8, R0, 0x1, P6 ;  /* 0x0000000008057211 */ /* 0x000fe200030f0eff */
[----:B------:R-:W0:Y:S01]  /*74110*/  LDC R9, c[0x0][0x3e8] ;  /* 0x0000fa00ff097b82 */ /* 0x000e220000000800 */
[----:B----4-:R-:W-:-:S07]  /*74120*/  LEA R8, R27, R3, 0x1 ;  /* 0x000000031b087211 */ /* 0x010fce00078e08ff */
[----:B------:R-:W1:Y:S01]  /*74130*/  LDC R27, c[0x0][0x3e8] ;  /* 0x0000fa00ff1b7b82 */ /* 0x000e620000000800 */
[----:B---3--:R3:W-:Y:S07]  /*74140*/  STG.E.U16 desc[UR10][R6.64], R25 ;  /* 0x0000001906007986 */ /* 0x0087ee000c10150a */
[----:B---3--:R-:W3:Y:S01]  /*74150*/  LDC R25, c[0x0][0x3e8] ;  /* 0x0000fa00ff197b82 */ /* 0x008ee20000000800 */
[C---:B------:R-:W-:Y:S01]  /*74160*/  LEA R6, P6, R3.reuse, R2, 0x1 ;  /* 0x0000000203067211 */ /* 0x040fe200078c08ff */
[----:B------:R4:W-:Y:S03]  /*74170*/  STG.E.U16 desc[UR10][R4.64], R15 ;  /* 0x0000000f04007986 */ /* 0x0009e6000c10150a */
[----:B------:R-:W-:-:S02]  /*74180*/  LEA.HI.X.SX32 R7, R3, R0, 0x1, P6 ;  /* 0x0000000003077211 */ /* 0x000fc400030f0eff */
[C---:B----4-:R-:W-:Y:S01]  /*74190*/  LEA R4, P6, R8.reuse, R2, 0x1 ;  /* 0x0000000208047211 */ /* 0x050fe200078c08ff */
[----:B------:R-:W4:Y:S03]  /*741a0*/  LDC R15, c[0x0][0x3e8] ;  /* 0x0000fa00ff0f7b82 */ /* 0x000f260000000800 */
[----:B------:R-:W-:Y:S01]  /*741b0*/  LEA.HI.X.SX32 R5, R8, R0, 0x1, P6 ;  /* 0x0000000008057211 */ /* 0x000fe200030f0eff */
[----:B------:R0:W-:Y:S01]  /*741c0*/  STG.E.U16 desc[UR10][R6.64], R18 ;  /* 0x0000001206007986 */ /* 0x0001e2000c10150a */
[----:B---3--:R-:W-:-:S03]  /*741d0*/  IMAD R3, R25, 0x2, R8 ;  /* 0x0000000219037824 */ /* 0x008fc600078e0208 */
[----:B------:R-:W3:Y:S01]  /*741e0*/  LDC R25, c[0x0][0x3e8] ;  /* 0x0000fa00ff197b82 */ /* 0x000ee20000000800 */
[----:B------:R1:W-:Y:S01]  /*741f0*/  STG.E.U16 desc[UR10][R4.64], R22 ;  /* 0x0000001604007986 */ /* 0x0003e2000c10150a */
[----:B--2---:R-:W-:Y:S02]  /*74200*/  LEA R8, R20, R3, 0x1 ;  /* 0x0000000314087211 */ /* 0x004fe400078e08ff */
[----:B0-----:R-:W-:-:S04]  /*74210*/  LEA R6, P6, R3, R2, 0x1 ;  /* 0x0000000203067211 */ /* 0x001fc800078c08ff */
[----:B------:R-:W0:Y:S01]  /*74220*/  LDC R20, c[0x0][0x3e8] ;  /* 0x0000fa00ff147b82 */ /* 0x000e220000000800 */
[----:B------:R-:W-:Y:S01]  /*74230*/  LEA.HI.X.SX32 R7, R3, R0, 0x1, P6 ;  /* 0x0000000003077211 */ /* 0x000fe200030f0eff */
[----:B-1----:R-:W1:Y:S01]  /*74240*/  S2R R22, SR_TID.X ;  /* 0x0000000000167919 */ /* 0x002e620000002100 */
[----:B------:R-:W-:Y:S02]  /*74250*/  LEA R4, P6, R8, R2, 0x1 ;  /* 0x0000000208047211 */ /* 0x000fe400078c08ff */
[----:B-----5:R-:W-:-:S03]  /*74260*/  LEA R3, R29, R8, 0x1 ;  /* 0x000000081d037211 */ /* 0x020fc600078e08ff */
[----:B------:R-:W2:Y:S01]  /*74270*/  LDC R18, c[0x0][0x3e8] ;  /* 0x0000fa00ff127b82 */ /* 0x000ea20000000800 */
[----:B------:R-:W-:Y:S01]  /*74280*/  LEA.HI.X.SX32 R5, R8, R0, 0x1, P6 ;  /* 0x0000000008057211 */ /* 0x000fe200030f0eff */
[----:B------:R5:W-:Y:S01]  /*74290*/  STG.E.U16 desc[UR10][R6.64], R24 ;  /* 0x0000001806007986 */ /* 0x000be2000c10150a */
[----:B------:R-:W-:-:S03]  /*742a0*/  IMAD R9, R9, 0x2, R3 ;  /* 0x0000000209097824 */ /* 0x000fc600078e0203 */
[----:B------:R4:W-:Y:S01]  /*742b0*/  STG.E.U16 desc[UR10][R4.64], R13 ;  /* 0x0000000d04007986 */ /* 0x0009e2000c10150a */
[C---:B-----5:R-:W-:Y:S01]  /*742c0*/  LEA R6, P6, R3.reuse, R2, 0x1 ;  /* 0x0000000203067211 */ /* 0x060fe200078c08ff */
[----:B------:R-:W5:Y:S03]  /*742d0*/  LDC R24, c[0x0][0x3e8] ;  /* 0x0000fa00ff187b82 */ /* 0x000f660000000800 */
[----:B------:R-:W-:Y:S02]  /*742e0*/  LEA.HI.X.SX32 R7, R3, R0, 0x1, P6 ;  /* 0x0000000003077211 */ /* 0x000fe400030f0eff */
[----:B------:R-:W-:Y:S02]  /*742f0*/  LEA R8, P6, R9, R2, 0x1 ;  /* 0x0000000209087211 */ /* 0x000fe400078c08ff */
[----:B------:R-:W-:Y:S01]  /*74300*/  LEA R3, R27, R9, 0x1 ;  /* 0x000000091b037211 */ /* 0x000fe200078e08ff */
[----:B----4-:R-:W4:Y:S01]  /*74310*/  LDC R13, c[0x0][0x3e8] ;  /* 0x0000fa00ff0d7b82 */ /* 0x010f220000000800 */
[----:B------:R-:W-:Y:S01]  /*74320*/  LEA.HI.X.SX32 R9, R9, R0, 0x1, P6 ;  /* 0x0000000009097211 */ /* 0x000fe200030f0eff */
[----:B------:R3:W-:Y:S01]  /*74330*/  STG.E.U16 desc[UR10][R6.64], R14 ;  /* 0x0000000e06007986 */ /* 0x0007e2000c10150a */
[----:B------:R-:W-:-:S03]  /*74340*/  LEA R4, P6, R3, R2, 0x1 ;  /* 0x0000000203047211 */ /* 0x000fc600078c08ff */
[----:B------:R0:W-:Y:S01]  /*74350*/  STG.E.U16 desc[UR10][R8.64], R17 ;  /* 0x0000001108007986 */ /* 0x0001e2000c10150a */
[----:B------:R-:W-:Y:S02]  /*74360*/  LEA.HI.X.SX32 R5, R3, R0, 0x1, P6 ;  /* 0x0000000003057211 */ /* 0x000fe400030f0eff */
[----:B---3--:R-:W-:-:S03]  /*74370*/  LEA R6, R25, R3, 0x1 ;  /* 0x0000000319067211 */ /* 0x008fc600078e08ff */
[----:B------:R2:W-:Y:S01]  /*74380*/  STG.E.U16 desc[UR10][R4.64], R19 ;  /* 0x0000001304007986 */ /* 0x0005e2000c10150a */
[----:B0-----:R-:W-:Y:S01]  /*74390*/  LEA R8, P6, R6, R2, 0x1 ;  /* 0x0000000206087211 */ /* 0x001fe200078c08ff */
[----:B------:R-:W-:Y:S01]  /*743a0*/  IMAD R3, R20, 0x2, R6 ;  /* 0x0000000214037824 */ /* 0x000fe200078e0206 */
[----:B-1----:R-:W-:Y:S01]  /*743b0*/  LOP3.LUT R27, R22, 0x1ff, RZ, 0xc0, !PT ;  /* 0x000001ff161b7812 */ /* 0x002fe200078ec0ff */
[----:B------:R-:W0:Y:S01]  /*743c0*/  LDC R20, c[0x0][0x3e8] ;  /* 0x0000fa00ff147b82 */ /* 0x000e220000000800 */
[----:B------:R-:W-:Y:S02]  /*743d0*/  LEA.HI.X.SX32 R9, R6, R0, 0x1, P6 ;  /* 0x0000000006097211 */ /* 0x000fe400030f0eff */
[----:B------:R-:W-:Y:S02]  /*743e0*/  LEA R6, P6, R3, R2, 0x1 ;  /* 0x0000000203067211 */ /* 0x000fe400078c08ff */
[----:B--2---:R-:W-:-:S03]  /*743f0*/  LEA R5, R18, R3, 0x1 ;  /* 0x0000000312057211 */ /* 0x004fc600078e08ff */
[----:B------:R-:W1:Y:S01]  /*74400*/  LDC R19, c[0x0][0x3e8] ;  /* 0x0000fa00ff137b82 */ /* 0x000e620000000800 */
[----:B------:R-:W-:Y:S02]  /*74410*/  LEA.HI.X.SX32 R7, R3, R0, 0x1, P6 ;  /* 0x0000000003077211 */ /* 0x000fe400030f0eff */
[----:B------:R-:W-:Y:S02]  /*74420*/  LEA R3, R15, R5, 0x1 ;  /* 0x000000050f037211 */ /* 0x000fe400078e08ff */
[----:B------:R-:W-:-:S03]  /*74430*/  LEA R27, R27, UR7, 0x4 ;  /* 0x000000071b1b7c11 */ /* 0x000fc6000f8e20ff */
[----:B------:R-:W2:Y:S01]  /*74440*/  LDC R17, c[0x0][0x3e8] ;  /* 0x0000fa00ff117b82 */ /* 0x000ea20000000800 */
[C---:B------:R-:W-:Y:S01]  /*74450*/  LEA R4, P6, R5.reuse, R2, 0x1 ;  /* 0x0000000205047211 */ /* 0x040fe200078c08ff */
[----:B------:R4:W-:Y:S04]  /*74460*/  STG.E.U16 desc[UR10][R8.64], R11 ;  /* 0x0000000b08007986 */ /* 0x0009e8000c10150a */
[----:B------:R3:W-:Y:S01]  /*74470*/  STG.E.U16 desc[UR10][R6.64], R12 ;  /* 0x0000000c06007986 */ /* 0x0007e2000c10150a */
[----:B------:R-:W-:Y:S01]  /*74480*/  LEA.HI.X.SX32 R5, R5, R0, 0x1, P6 ;  /* 0x0000000005057211 */ /* 0x000fe200030f0eff */
[----:B------:R-:W5:Y:S01]  /*74490*/  LDC R22, c[0x0][0x3e8] ;  /* 0x0000fa00ff167b82 */ /* 0x000f620000000800 */
[----:B----4-:R-:W-:-:S07]  /*744a0*/  IMAD R9, R13, 0x2, R3 ;  /* 0x000000020d097824 */ /* 0x010fce00078e0203 */
[----:B------:R-:W4:Y:S01]  /*744b0*/  LDC R11, c[0x0][0x3e8] ;  /* 0x0000fa00ff0b7b82 */ /* 0x000f220000000800 */
[----:B------:R-:W4:Y:S01]  /*744c0*/  LDS.128 R12, [R27] ;  /* 0x000000001b0c7984 */ /* 0x000f220000000c00 */
[----:B---3--:R-:W-:-:S04]  /*744d0*/  LEA R6, P6, R3, R2, 0x1 ;  /* 0x0000000203067211 */ /* 0x008fc800078c08ff */
[----:B------:R-:W-:Y:S02]  /*744e0*/  LEA.HI.X.SX32 R7, R3, R0, 0x1, P6 ;  /* 0x0000000003077211 */ /* 0x000fe400030f0eff */
[C---:B------:R-:W-:Y:S02]  /*744f0*/  LEA R8, P6, R9.reuse, R2, 0x1 ;  /* 0x0000000209087211 */ /* 0x040fe400078c08ff */
[----:B0-----:R-:W-:Y:S01]  /*74500*/  LEA R3, R20, R9, 0x1 ;  /* 0x0000000914037211 */ /* 0x001fe200078e08ff */
[----:B------:R0:W-:Y:S01]  /*74510*/  STG.E.U16 desc[UR10][R4.64], R21 ;  /* 0x0000001504007986 */ /* 0x0001e2000c10150a */
[----:B------:R-:W-:Y:S01]  /*74520*/  LEA.HI.X.SX32 R9, R9, R0, 0x1, P6 ;  /* 0x0000000009097211 */ /* 0x000fe200030f0eff */
[----:B------:R-:W3:Y:S02]  /*74530*/  LDC R20, c[0x0][0x3e8] ;  /* 0x0000fa00ff147b82 */ /* 0x000ee40000000800 */
[----:B------:R1:W-:Y:S01]  /*74540*/  STG.E.U16 desc[UR10][R6.64], R23 ;  /* 0x0000001706007986 */ /* 0x0003e2000c10150a */
[----:B0-----:R-:W-:-:S05]  /*74550*/  LEA R4, P6, R3, R2, 0x1 ;  /* 0x0000000203047211 */ /* 0x001fca00078c08ff */
[----:B------:R-:W0:Y:S01]  /*74560*/  LDC R21, c[0x0][0x3e8] ;  /* 0x0000fa00ff157b82 */ /* 0x000e220000000800 */
[----:B-1----:R-:W-:Y:S02]  /*74570*/  LEA R6, R19, R3, 0x1 ;  /* 0x0000000313067211 */ /* 0x002fe400078e08ff */
[----:B------:R-:W-:Y:S02]  /*74580*/  LEA.HI.X.SX32 R5, R3, R0, 0x1, P6 ;  /* 0x0000000003057211 */ /* 0x000fe400030f0eff */
[C---:B------:R-:W-:Y:S01]  /*74590*/  LEA R18, P6, R6.reuse, R2, 0x1 ;  /* 0x0000000206127211 */ /* 0x040fe200078c08ff */
[----:B--2---:R-:W-:Y:S01]  /*745a0*/  IMAD R7, R17, 0x2, R6 ;  /* 0x0000000211077824 */ /* 0x004fe200078e0206 */
[----:B------:R-:W-:Y:S01]  /*745b0*/  STG.E.U16 desc[UR10][R8.64], R10 ;  /* 0x0000000a08007986 */ /* 0x000fe2000c10150a */
[----:B------:R-:W1:Y:S01]  /*745c0*/  LDC R23, c[0x0][0x3e8] ;  /* 0x0000fa00ff177b82 */ /* 0x000e620000000800 */
[----:B------:R-:W-:Y:S02]  /*745d0*/  LEA.HI.X.SX32 R19, R6, R0, 0x1, P6 ;  /* 0x0000000006137211 */ /* 0x000fe400030f0eff */
[----:B------:R2:W-:Y:S01]  /*745e0*/  STG.E.U16 desc[UR10][R4.64], R16 ;  /* 0x0000001004007986 */ /* 0x0005e2000c10150a */
[----:B----4-:R-:W-:-:S02]  /*745f0*/  LEA R3, R11, R7, 0x1 ;  /* 0x000000070b037211 */ /* 0x010fc400078e08ff */
[C---:B--2---:R-:W-:Y:S02]  /*74600*/  LEA R16, P6, R7.reuse, R2, 0x1 ;  /* 0x0000000207107211 */ /* 0x044fe400078c08ff */
[----:B-----5:R-:W-:Y:S02]  /*74610*/  LEA R9, R22, R3, 0x1 ;  /* 0x0000000316097211 */ /* 0x020fe400078e08ff */
[----:B------:R-:W-:Y:S01]  /*74620*/  LEA.HI.X.SX32 R17, R7, R0, 0x1, P6 ;  /* 0x0000000007117211 */ /* 0x000fe200030f0eff */
[----:B------:R-:W2:Y:S01]  /*74630*/  LDC R22, c[0x0][0x3e8] ;  /* 0x0000fa00ff167b82 */ /* 0x000ea20000000800 */
[C---:B------:R-:W-:Y:S01]  /*74640*/  LEA R10, P6, R3.reuse, R2, 0x1 ;  /* 0x00000002030a7211 */ /* 0x040fe200078c08ff */
[----:B------:R-:W4:Y:S03]  /*74650*/  LDS.128 R4, [R27+0x2000] ;  /* 0x002000001b047984 */ /* 0x000f260000000c00 */
[----:B------:R-:W-:Y:S01]  /*74660*/  LEA.HI.X.SX32 R11, R3, R0, 0x1, P6 ;  /* 0x00000000030b7211 */ /* 0x000fe200030f0eff */
[----:B------:R-:W-:Y:S01]  /*74670*/  IMAD R3, R24, 0x2, R9 ;  /* 0x0000000218037824 */ /* 0x000fe200078e0209 */
[C---:B------:R-:W-:Y:S01]  /*74680*/  LEA R8, P6, R9.reuse, R2, 0x1 ;  /* 0x0000000209087211 */ /* 0x040fe200078c08ff */
[----:B------:R5:W-:Y:S03]  /*74690*/  STG.E.U16 desc[UR10][R18.64], R26 ;  /* 0x0000001a12007986 */ /* 0x000be6000c10150a */
[----:B------:R-:W-:Y:S01]  /*746a0*/  LEA.HI.X.SX32 R9, R9, R0, 0x1, P6 ;  /* 0x0000000009097211 */ /* 0x000fe200030f0eff */
[----:B------:R-:W-:Y:S04]  /*746b0*/  STG.E.U16 desc[UR10][R16.64], R28 ;  /* 0x0000001c10007986 */ /* 0x000fe8000c10150a */
[----:B------:R0:W-:Y:S01]  /*746c0*/  STG.E.U16 desc[UR10][R10.64], R12 ;  /* 0x0000000c0a007986 */ /* 0x0001e2000c10150a */
[----:B-----5:R-:W-:-:S03]  /*746d0*/  LEA R18, P6, R3, R2, 0x1 ;  /* 0x0000000203127211 */ /* 0x020fc600078c08ff */
[----:B------:R3:W-:Y:S01]  /*746e0*/  STG.E.U16 desc[UR10][R8.64], R13 ;  /* 0x0000000d08007986 */ /* 0x0007e2000c10150a */
[----:B------:R-:W-:Y:S02]  /*746f0*/  LEA.HI.X.SX32 R19, R3, R0, 0x1, P6 ;  /* 0x0000000003137211 */ /* 0x000fe400030f0eff */
[----:B0-----:R-:W-:Y:S02]  /*74700*/  PRMT R10, R12, 0x7632, R10 ;  /* 0x000076320c0a7816 */ /* 0x001fe4000000000a */
[----:B---3--:R-:W-:Y:S02]  /*74710*/  LEA R8, R20, R3, 0x1 ;  /* 0x0000000314087211 */ /* 0x008fe400078e08ff */
[----:B------:R-:W-:Y:S01]  /*74720*/  PRMT R3, R13, 0x7632, R3 ;  /* 0x000076320d037816 */ /* 0x000fe20000000003 */
[----:B------:R-:W0:Y:S01]  /*74730*/  LDC R20, c[0x0][0x3e8] ;  /* 0x0000fa00ff147b82 */ /* 0x000e220000000800 */
[----:B------:R-:W-:Y:S01]  /*74740*/  STL.S16 [R1+0xa8], R10 ;  /* 0x0000a80a01007387 */ /* 0x000fe20000100600 */
[----:B------:R-:W-:-:S03]  /*74750*/  LEA R12, P6, R8, R2, 0x1 ;  /* 0x00000002080c7211 */ /* 0x000fc600078c08ff */
[----:B------:R3:W-:Y:S01]  /*74760*/  STL.S16 [R1+0xb4], R3 ;  /* 0x0000b40301007387 */ /* 0x0007e20000100600 */
[----:B------:R-:W-:Y:S02]  /*74770*/  PRMT R9, R14, 0x7632, R9 ;  /* 0x000076320e097816 */ /* 0x000fe40000000009 */
[----:B------:R-:W-:Y:S01]  /*74780*/  LEA.HI.X.SX32 R13, R8, R0, 0x1, P6 ;  /* 0x00000000080d7211 */ /* 0x000fe200030f0eff */
[----:B------:R2:W-:Y:S01]  /*74790*/  STG.E.U16 desc[UR10][R18.64], R14 ;  /* 0x0000000e12007986 */ /* 0x0005e2000c10150a */
[----:B---3--:R-:W-:Y:S02]  /*747a0*/  LEA R3, R21, R8, 0x1 ;  /* 0x0000000815037211 */ /* 0x008fe400078e08ff */
[----:B------:R-:W3:Y:S02]  /*747b0*/  LDC R21, c[0x0][0x3e8] ;  /* 0x0000fa00ff157b82 */ /* 0x000ee40000000800 */
[----:B------:R-:W-:Y:S01]  /*747c0*/  LEA R16, P6, R3, R2, 0x1 ;  /* 0x0000000203107211 */ /* 0x000fe200078c08ff */
[----:B--2---:R-:W-:Y:S01]  /*747d0*/  IMAD R14, R22, 0x2, R3 ;  /* 0x00000002160e7824 */ /* 0x004fe200078e0203 */
[----:B------:R-:W-:-:S02]  /*747e0*/  PRMT R19, R15, 0x7632, R19 ;  /* 0x000076320f137816 */ /* 0x000fc40000000013 */
[----:B------:R-:W-:Y:S01]  /*747f0*/  LEA.HI.X.SX32 R17, R3, R0, 0x1, P6 ;  /* 0x0000000003117211 */ /* 0x000fe200030f0eff */
[----:B------:R-:W-:Y:S01]  /*74800*/  STL.S16 [R1+0xb8], R9 ;  /* 0x0000b80901007387 */ /* 0x000fe20000100600 */
[C---:B------:R-:W-:Y:S01]  /*74810*/  LEA R18, P6, R14.reuse, R2, 0x1 ;  /* 0x000000020e127211 */ /* 0x040fe200078c08ff */
[----:B------:R-:W2:Y:S01]  /*74820*/  LDC R22, c[0x0][0x3e8] ;  /* 0x0000fa00ff167b82 */ /* 0x000ea20000000800 */
[----:B-1----:R-:W-:Y:S01]  /*74830*/  LEA R3, R23, R14, 0x1 ;  /* 0x0000000e17037211 */ /* 0x002fe200078e08ff */
[----:B------:R-:W1:Y:S04]  /*74840*/  LDS.128 R8, [R27+0x4000] ;  /* 0x004000001b087984 */ /* 0x000e680000000c00 */
[----:B------:R5:W-:Y:S02]  /*74850*/  STL.S16 [R1+0xbc], R19 ;  /* 0x0000bc1301007387 */ /* 0x000be40000100600 */
[----:B------:R-:W1:Y:S02]  /*74860*/  LDC R23, c[0x0][0x3e8] ;  /* 0x0000fa00ff177b82 */ /* 0x000e640000000800 */
[----:B------:R0:W-:Y:S01]  /*74870*/  STG.E.U16 desc[UR10][R12.64], R15 ;  /* 0x0000000f0c007986 */ /* 0x0001e2000c10150a */
[----:B-----5:R-:W-:-:S02]  /*74880*/  LEA.HI.X.SX32 R19, R14, R0, 0x1, P6 ;  /* 0x000000000e137211 */ /* 0x020fc400030f0eff */
[C---:B------:R-:W-:Y:S01]  /*74890*/  LEA R14, P6, R3.reuse, R2, 0x1 ;  /* 0x00000002030e7211 */ /* 0x040fe200078c08ff */
[----:B----4-:R4:W-:Y:S03]  /*748a0*/  STG.E.U16 desc[UR10][R16.64], R4 ;  /* 0x0000000410007986 */ /* 0x0109e6000c10150a */
[----:B0-----:R-:W-:Y:S01]  /*748b0*/  LEA.HI.X.SX32 R15, R3, R0, 0x1, P6 ;  /* 0x00000000030f7211 */ /* 0x001fe200030f0eff */
[----:B------:R-:W-:Y:S01]  /*748c0*/  STG.E.U16 desc[UR10][R18.64], R5 ;  /* 0x0000000512007986 */ /* 0x000fe2000c10150a */
[----:B------:R-:W-:Y:S02]  /*748d0*/  LEA R12, R20, R3, 0x1 ;  /* 0x00000003140c7211 */ /* 0x000fe400078e08ff */
[----:B------:R-:W-:Y:S01]  /*748e0*/  PRMT R3, R4, 0x7632, R3 ;  /* 0x0000763204037816 */ /* 0x000fe20000000003 */
[----:B------:R0:W-:Y:S01]  /*748f0*/  STG.E.U16 desc[UR10][R14.64], R6 ;  /* 0x000000060e007986 */ /* 0x0001e2000c10150a */
[----:B------:R-:W-:-:S02]  /*74900*/  PRMT R13, R5, 0x7632, R13 ;  /* 0x00007632050d7816 */ /* 0x000fc4000000000d */
[----:B------:R-:W-:Y:S01]  /*74910*/  PRMT R20, R7, 0x7632, R20 ;  /* 0x0000763207147816 */ /* 0x000fe20000000014 */
[----:B------:R3:W-:Y:S01]  /*74920*/  STL.S16 [R1+0x98], R3 ;  /* 0x0000980301007387 */ /* 0x0007e20000100600 */
[----:B----4-:R-:W-:-:S03]  /*74930*/  LEA R4, P6, R12, R2, 0x1 ;  /* 0x000000020c047211 */ /* 0x010fc600078c08ff */
[----:B------:R-:W-:Y:S01]  /*74940*/  STL.S16 [R1+0xa4], R13 ;  /* 0x0000a40d01007387 */ /* 0x000fe20000100600 */
[----:B0-----:R-:W-:Y:S01]  /*74950*/  PRMT R6, R6, 0x7632, R6 ;  /* 0x0000763206067816 */ /* 0x001fe20000000006 */
[----:B---3--:R-:W-:Y:S01]  /*74960*/  IMAD R3, R21, 0x2, R12 ;  /* 0x0000000215037824 */ /* 0x008fe200078e020c */
[----:B------:R-:W-:Y:S01]  /*74970*/  LEA.HI.X.SX32 R5, R12, R0, 0x1, P6 ;  /* 0x000000000c057211 */ /* 0x000fe200030f0eff */
[----:B------:R-:W0:Y:S02]  /*74980*/  LDC R21, c[0x0][0x3e8] ;  /* 0x0000fa00ff157b82 */ /* 0x000e240000000800 */
[----:B------:R-:W-:Y:S04]  /*74990*/  STL.S16 [R1+0xb0], R6 ;  /* 0x0000b00601007387 */ /* 0x000fe80000100600 */
[----:B------:R3:W-:Y:S01]  /*749a0*/  STL.S16 [R1+0xac], R20 ;  /* 0x0000ac1401007387 */ /* 0x0007e20000100600 */
[----:B------:R-:W-:-:S03]  /*749b0*/  LEA R16, P6, R3, R2, 0x1 ;  /* 0x0000000203107211 */ /* 0x000fc600078c08ff */
[----:B------:R-:W4:Y:S01]  /*749c0*/  LDS.128 R12, [R27+0x6000] ;  /* 0x006000001b0c7984 */ /* 0x000f220000000c00 */
[----:B---3--:R-:W3:Y:S01]  /*749d0*/  LDC R20, c[0x0][0x3e8] ;  /* 0x0000fa00ff147b82 */ /* 0x008ee20000000800 */
[----:B--2---:R-:W-:Y:S02]  /*749e0*/  LEA R6, R22, R3, 0x1 ;  /* 0x0000000316067211 */ /* 0x004fe400078e08ff */
[----:B------:R-:W-:Y:S02]  /*749f0*/  LEA.HI.X.SX32 R17, R3, R0, 0x1, P6 ;  /* 0x0000000003117211 */ /* 0x000fe400030f0eff */
[C---:B------:R-:W-:Y:S02]  /*74a00*/  LEA R18, P6, R6.reuse, R2, 0x1 ;  /* 0x0000000206127211 */ /* 0x040fe400078c08ff */
[----:B-1----:R-:W-:Y:S01]  /*74a10*/  LEA R3, R23, R6, 0x1 ;  /* 0x0000000617037211 */ /* 0x002fe200078e08ff */
[----:B------:R-:W1:Y:S01]  /*74a20*/  LDC R22, c[0x0][0x3e8] ;  /* 0x0000fa00ff167b82 */ /* 0x000e620000000800 */
[----:B------:R-:W-:-:S02]  /*74a30*/  LEA.HI.X.SX32 R19, R6, R0, 0x1, P6 ;  /* 0x0000000006137211 */ /* 0x000fc400030f0eff */
[C---:B------:R-:W-:Y:S01]  /*74a40*/  LEA R6, P6, R3.reuse, R2, 0x1 ;  /* 0x0000000203067211 */ /* 0x040fe200078c08ff */
[----:B------:R2:W-:Y:S04]  /*74a50*/  STG.E.U16 desc[UR10][R4.64], R7 ;  /* 0x0000000704007986 */ /* 0x0005e8000c10150a */
[----:B------:R-:W5:Y:S01]  /*74a60*/  LDC R23, c[0x0][0x3e8] ;  /* 0x0000fa00ff177b82 */ /* 0x000f620000000800 */
[----:B------:R-:W-:Y:S01]  /*74a70*/  STG.E.U16 desc[UR10][R16.64], R8 ;  /* 0x0000000810007986 */ /* 0x000fe2000c10150a */
[----:B--2---:R-:W-:-:S03]  /*74a80*/  LEA.HI.X.SX32 R7, R3, R0, 0x1, P6 ;  /* 0x0000000003077211 */ /* 0x004fc600030f0eff */
[----:B------:R-:W-:Y:S01]  /*74a90*/  STG.E.U16 desc[UR10][R18.64], R9 ;  /* 0x0000000912007986 */ /* 0x000fe2000c10150a */
[--C-:B---3--:R-:W-:Y:S01]  /*74aa0*/  IMAD R4, R20, 0x2, R3.reuse ;  /* 0x0000000214047824 */ /* 0x108fe200078e0203 */
[----:B------:R-:W-:Y:S01]  /*74ab0*/  PRMT R3, R9, 0x7632, R3 ;  /* 0x0000763209037816 */ /* 0x000fe20000000003 */
[----:B------:R-:W2:Y:S01]  /*74ac0*/  LDC R20, c[0x0][0x3e8] ;  /* 0x0000fa00ff147b82 */ /* 0x000ea20000000800 */
[----:B------:R3:W-:Y:S01]  /*74ad0*/  STG.E.U16 desc[UR10][R6.64], R10 ;  /* 0x0000000a06007986 */ /* 0x0007e2000c10150a */
[----:B------:R-:W-:Y:S02]  /*74ae0*/  PRMT R5, R10, 0x7632, R5 ;  /* 0x000076320a057816 */ /* 0x000fe40000000005 */
[----:B---3--:R-:W-:Y:S02]  /*74af0*/  PRMT R6, R8, 0x7632, R6 ;  /* 0x0000763208067816 */ /* 0x008fe40000000006 */
[----:B------:R-:W-:-:S03]  /*74b00*/  LEA R8, P6, R4, R2, 0x1 ;  /* 0x0000000204087211 */ /* 0x000fc600078c08ff */
[----:B------:R-:W-:Y:S04]  /*74b10*/  STL.S16 [R1+0x88], R6 ;  /* 0x0000880601007387 */ /* 0x000fe80000100600 */
[----:B------:R0:W-:Y:S01]  /*74b20*/  STL.S16 [R1+0x94], R3 ;  /* 0x0000940301007387 */ /* 0x0001e20000100600 */
[----:B------:R-:W-:Y:S02]  /*74b30*/  LEA.HI.X.SX32 R9, R4, R0, 0x1, P6 ;  /* 0x0000000004097211 */ /* 0x000fe400030f0eff */
[----:B------:R-:W-:Y:S02]  /*74b40*/  PRMT R19, R11, 0x7632, R19 ;  /* 0x000076320b137816 */ /* 0x000fe40000000013 */
[----:B0-----:R-:W-:Y:S01]  /*74b50*/  LEA R3, R21, R4, 0x1 ;  /* 0x0000000415037211 */ /* 0x001fe200078e08ff */
[----:B------:R-:W-:Y:S01]  /*74b60*/  STL.S16 [R1+0x9c], R5 ;  /* 0x00009c0501007387 */ /* 0x000fe20000100600 */
[----:B------:R-:W0:Y:S02]  /*74b70*/  LDC R21, c[0x0][0x3e8] ;  /* 0x0000fa00ff157b82 */ /* 0x000e240000000800 */
[----:B------:R-:W-:Y:S01]  /*74b80*/  LEA R16, P6, R3, R2, 0x1 ;  /* 0x0000000203107211 */ /* 0x000fe200078c08ff */
[----:B------:R-:W3:Y:S01]  /*74b90*/  LDS.128 R4, [R27+0x8000] ;  /* 0x008000001b047984 */ /* 0x000ee20000000c00 */
[----:B-1----:R-:W-:-:S02]  /*74ba0*/  LEA R10, R22, R3, 0x1 ;  /* 0x00000003160a7211 */ /* 0x002fc400078e08ff */
[----:B------:R-:W-:Y:S02]  /*74bb0*/  LEA.HI.X.SX32 R17, R3, R0, 0x1, P6 ;  /* 0x0000000003117211 */ /* 0x000fe400030f0eff */
[C---:B------:R-:W-:Y:S01]  /*74bc0*/  LEA R18, P6, R10.reuse, R2, 0x1 ;  /* 0x000000020a127211 */ /* 0x040fe200078c08ff */
[----:B-----5:R-:W-:Y:S01]  /*74bd0*/  IMAD R3, R23, 0x2, R10 ;  /* 0x0000000217037824 */ /* 0x020fe200078e020a */
[----:B------:R1:W-:Y:S01]  /*74be0*/  STL.S16 [R1+0xa0], R19 ;  /* 0x0000a01301007387 */ /* 0x0003e20000100600 */
[----:B------:R-:W5:Y:S03]  /*74bf0*/  LDC R22, c[0x0][0x3e8] ;  /* 0x0000fa00ff167b82 */ /* 0x000f660000000800 */
[----:B------:R2:W-:Y:S05]  /*74c00*/  STG.E.U16 desc[UR10][R8.64], R11 ;  /* 0x0000000b08007986 */ /* 0x0005ea000c10150a */
[----:B------:R-:W3:Y:S01]  /*74c10*/  LDC R23, c[0x0][0x3e8] ;  /* 0x0000fa00ff177b82 */ /* 0x000ee20000000800 */
[----:B-1----:R-:W-:-:S02]  /*74c20*/  LEA.HI.X.SX32 R19, R10, R0, 0x1, P6 ;  /* 0x000000000a137211 */ /* 0x002fc400030f0eff */
[C---:B------:R-:W-:Y:S01]  /*74c30*/  LEA R10, P6, R3.reuse, R2, 0x1 ;  /* 0x00000002030a7211 */ /* 0x040fe200078c08ff */
[----:B----4-:R-:W-:Y:S03]  /*74c40*/  STG.E.U16 desc[UR10][R16.64], R12 ;  /* 0x0000000c10007986 */ /* 0x010fe6000c10150a */
[----:B--2---:R-:W-:Y:S01]  /*74c50*/  LEA.HI.X.SX32 R11, R3, R0, 0x1, P6 ;  /* 0x00000000030b7211 */ /* 0x004fe200030f0eff */
[----:B------:R-:W-:Y:S01]  /*74c60*/  STG.E.U16 desc[UR10][R18.64], R13 ;  /* 0x0000000d12007986 */ /* 0x000fe2000c10150a */
[----:B------:R-:W-:Y:S02]  /*74c70*/  LEA R8, R20, R3, 0x1 ;  /* 0x0000000314087211 */ /* 0x000fe400078e08ff */
[----:B------:R-:W-:Y:S01]  /*74c80*/  PRMT R3, R12, 0x7632, R3 ;  /* 0x000076320c037816 */ /* 0x000fe20000000003 */
[----:B------:R1:W-:Y:S01]  /*74c90*/  STG.E.U16 desc[UR10][R10.64], R14 ;  /* 0x0000000e0a007986 */ /* 0x0003e2000c10150a */
[----:B------:R-:W-:-:S02]  /*74ca0*/  PRMT R9, R14, 0x7632, R9 ;  /* 0x000076320e097816 */ /* 0x000fc40000000009 */
[----:B------:R-:W-:Y:S01]  /*74cb0*/  PRMT R20, R15, 0x7632, R20 ;  /* 0x000076320f147816 */ /* 0x000fe20000000014 */
[----:B------:R0:W-:Y:S01]  /*74cc0*/  STL.S16 [R1+0x78], R3 ;  /* 0x0000780301007387 */ /* 0x0001e20000100600 */
[----:B-1----:R-:W-:-:S05]  /*74cd0*/  PRMT R10, R13, 0x7632, R10 ;  /* 0x000076320d0a7816 */ /* 0x002fca000000000a */
[----:B------:R-:W-:Y:S04]  /*74ce0*/  STL.S16 [R1+0x84], R10 ;  /* 0x0000840a01007387 */ /* 0x000fe80000100600 */
[----:B------:R-:W-:Y:S04]  /*74cf0*/  STL.S16 [R1+0x90], R9 ;  /* 0x0000900901007387 */ /* 0x000fe80000100600 */
[----:B------:R1:W-:Y:S01]  /*74d00*/  STL.S16 [R1+0x8c], R20 ;  /* 0x00008c1401007387 */ /* 0x0003e20000100600 */
[----:B------:R-:W-:Y:S02]  /*74d10*/  LEA R12, P6, R8, R2, 0x1 ;  /* 0x00000002080c7211 */ /* 0x000fe400078c08ff */
[----:B0-----:R-:W-:-:S02]  /*74d20*/  LEA R3, R21, R8, 0x1 ;  /* 0x0000000815037211 */ /* 0x001fc400078e08ff */
[----:B------:R-:W0:Y:S08]  /*74d30*/  LDC R21, c[0x0][0x3e8] ;  /* 0x0000fa00ff157b82 */ /* 0x000e300000000800 */
[----:B-1----:R-:W1:Y:S01]  /*74d40*/  LDC R20, c[0x0][0x3e8] ;  /* 0x0000fa00ff147b82 */ /* 0x002e620000000800 */
[----:B------:R-:W-:Y:S01]  /*74d50*/  LEA.HI.X.SX32 R13, R8, R0, 0x1, P6 ;  /* 0x00000000080d7211 */ /* 0x000fe200030f0eff */
[----:B-----5:R-:W-:Y:S01]  /*74d60*/  IMAD R14, R22, 0x2, R3 ;  /* 0x00000002160e7824 */ /* 0x020fe200078e0203 */
[C---:B------:R-:W-:Y:S01]  /*74d70*/  LEA R16, P6, R3.reuse, R2, 0x1 ;  /* 0x0000000203107211 */ /* 0x040fe200078c08ff */
[----:B------:R-:W2:Y:S03]  /*74d80*/  LDS.128 R8, [R27+0xa000] ;  /* 0x00a000001b087984 */ /* 0x000ea60000000c00 */
[----:B------:R-:W-:Y:S01]  /*74d90*/  LEA.HI.X.SX32 R17, R3, R0, 0x1, P6 ;  /* 0x0000000003117211 */ /* 0x000fe200030f0eff */
[----:B------:R-:W4:Y:S01]  /*74da0*/  LDC R22, c[0x0][0x3e8] ;  /* 0x0000fa00ff167b82 */ /* 0x000f220000000800 */
[----:B------:R-:W-:-:S02]  /*74db0*/  LEA R18, P6, R14, R2, 0x1 ;  /* 0x000000020e127211 */ /* 0x000fc400078c08ff */
[----:B---3--:R-:W-:Y:S02]  /*74dc0*/  LEA R3, R23, R14, 0x1 ;  /* 0x0000000e17037211 */ /* 0x008fe400078e08ff */
[----:B------:R-:W-:-:S03]  /*74dd0*/  LEA.HI.X.SX32 R19, R14, R0, 0x1, P6 ;  /* 0x000000000e137211 */ /* 0x000fc600030f0eff */
[----:B------:R-:W3:Y:S01]  /*74de0*/  LDC R23, c[0x0][0x3e8] ;  /* 0x0000fa00ff177b82 */ /* 0x000ee20000000800 */
[C---:B------:R-:W-:Y:S01]  /*74df0*/  LEA R14, P6, R3.reuse, R2, 0x1 ;  /* 0x00000002030e7211 */ /* 0x040fe200078c08ff */
[----:B------:R5:W-:Y:S04]  /*74e00*/  STG.E.U16 desc[UR10][R12.64], R15 ;  /* 0x0000000f0c007986 */ /* 0x000be8000c10150a */
[----:B------:R0:W-:Y:S01]  /*74e10*/  STG.E.U16 desc[UR10][R16.64], R4 ;  /* 0x0000000410007986 */ /* 0x0001e2000c10150a */
[----:B-----5:R-:W-:Y:S02]  /*74e20*/  LEA.HI.X.SX32 R15, R3, R0, 0x1, P6 ;  /* 0x00000000030f7211 */ /* 0x020fe400030f0eff */
[----:B-1----:R-:W-:Y:S02]  /*74e30*/  LEA R12, R20, R3, 0x1 ;  /* 0x00000003140c7211 */ /* 0x002fe400078e08ff */
[----:B0-----:R-:W-:Y:S01]  /*74e40*/  PRMT R4, R4, 0x7632, R4 ;  /* 0x0000763204047816 */ /* 0x001fe20000000004 */
[----:B------:R-:W-:Y:S01]  /*74e50*/  STG.E.U16 desc[UR10][R18.64], R5 ;  /* 0x0000000512007986 */ /* 0x000fe2000c10150a */
[----:B------:R-:W-:Y:S01]  /*74e60*/  PRMT R3, R5, 0x7632, R3 ;  /* 0x0000763205037816 */ /* 0x000fe20000000003 */
[----:B------:R-:W0:Y:S02]  /*74e70*/  LDC R20, c[0x0][0x3e8] ;  /* 0x0000fa00ff147b82 */ /* 0x000e240000000800 */
[----:B------:R1:W-:Y:S04]  /*74e80*/  STL.S16 [R1+0x68], R4 ;  /* 0x0000680401007387 */ /* 0x0003e80000100600 */
[----:B------:R5:W-:Y:S04]  /*74e90*/  STG.E.U16 desc[UR10][R14.64], R6 ;  /* 0x000000060e007986 */ /* 0x000be8000c10150a */
[----:B------:R2:W-:Y:S01]  /*74ea0*/  STL.S16 [R1+0x74], R3 ;  /* 0x0000740301007387 */ /* 0x0005e20000100600 */
[----:B-1----:R-:W-:-:S02]  /*74eb0*/  LEA R4, P6, R12, R2, 0x1 ;  /* 0x000000020c047211 */ /* 0x002fc400078c08ff */
[----:B-----5:R-:W-:Y:S01]  /*74ec0*/  PRMT R6, R6, 0x7632, R6 ;  /* 0x0000763206067816 */ /* 0x020fe20000000006 */
[----:B--2---:R-:W-:Y:S01]  /*74ed0*/  IMAD R3, R21, 0x2, R12 ;  /* 0x0000000215037824 */ /* 0x004fe200078e020c */
[----:B------:R-:W-:Y:S01]  /*74ee0*/  LEA.HI.X.SX32 R5, R12, R0, 0x1, P6 ;  /* 0x000000000c057211 */ /* 0x000fe200030f0eff */
[----:B------:R-:W1:Y:S02]  /*74ef0*/  LDC R21, c[0x0][0x3e8] ;  /* 0x0000fa00ff157b82 */ /* 0x000e640000000800 */
[----:B------:R4:W-:Y:S01]  /*74f00*/  STL.S16 [R1+0x7c], R6 ;  /* 0x00007c0601007387 */ /* 0x0009e20000100600 */
[----:B------:R-:W-:Y:S02]  /*74f10*/  LEA R16, P6, R3, R2, 0x1 ;  /* 0x0000000203107211 */ /* 0x000fe400078c08ff */
[----:B------:R-:W-:Y:S01]  /*74f20*/  PRMT R19, R7, 0x7632, R19 ;  /* 0x0000763207137816 */ /* 0x000fe20000000013 */
[----:B------:R-:W2:Y:S01]  /*74f30*/  LDS.128 R12, [R27+0xc000] ;  /* 0x00c000001b0c7984 */ /* 0x000ea20000000c00 */
[----:B------:R-:W-:-:S02]  /*74f40*/  LEA.HI.X.SX32 R17, R3, R0, 0x1, P6 ;  /* 0x0000000003117211 */ /* 0x000fc400030f0eff */
[----:B----4-:R-:W-:Y:S01]  /*74f50*/  LEA R6, R22, R3, 0x1 ;  /* 0x0000000316067211 */ /* 0x010fe200078e08ff */
[----:B------:R4:W-:Y:S01]  /*74f60*/  STL.S16 [R1+0x80], R19 ;  /* 0x0000801301007387 */ /* 0x0009e20000100600 */
[----:B------:R-:W5:Y:S02]  /*74f70*/  LDC R22, c[0x0][0x3e8] ;  /* 0x0000fa00ff167b82 */ /* 0x000f640000000800 */
[C---:B------:R-:W-:Y:S02]  /*74f80*/  LEA R18, P6, R6.reuse, R2, 0x1 ;  /* 0x0000000206127211 */ /* 0x040fe400078c08ff */
[----:B---3--:R-:W-:Y:S01]  /*74f90*/  LEA R3, R23, R6, 0x1 ;  /* 0x0000000617037211 */ /* 0x008fe200078e08ff */
[----:B------:R3:W-:Y:S03]  /*74fa0*/  STG.E.U16 desc[UR10][R4.64], R7 ;  /* 0x0000000704007986 */ /* 0x0007e6000c10150a */
[----:B------:R-:W2:Y:S01]  /*74fb0*/  LDC R23, c[0x0][0x3e8] ;  /* 0x0000fa00ff177b82 */ /* 0x000ea20000000800 */
[----:B----4-:R-:W-:-:S02]  /*74fc0*/  LEA.HI.X.SX32 R19, R6, R0, 0x1, P6 ;  /* 0x0000000006137211 */ /* 0x010fc400030f0eff */
[C---:B------:R-:W-:Y:S01]  /*74fd0*/  LEA R6, P6, R3.reuse, R2, 0x1 ;  /* 0x0000000203067211 */ /* 0x040fe200078c08ff */
[----:B------:R4:W-:Y:S03]  /*74fe0*/  STG.E.U16 desc[UR10][R16.64], R8 ;  /* 0x0000000810007986 */ /* 0x0009e6000c10150a */
[----:B---3--:R-:W-:Y:S01]  /*74ff0*/  LEA.HI.X.SX32 R7, R3, R0, 0x1, P6 ;  /* 0x0000000003077211 */ /* 0x008fe200030f0eff */
[----:B------:R-:W-:Y:S01]  /*75000*/  STG.E.U16 desc[UR10][R18.64], R9 ;  /* 0x0000000912007986 */ /* 0x000fe2000c10150a */
[--C-:B0-----:R-:W-:Y:S01]  /*75010*/  IMAD R4, R20, 0x2, R3.reuse ;  /* 0x0000000214047824 */ /* 0x101fe200078e0203 */
[----:B------:R-:W-:Y:S02]  /*75020*/  PRMT R3, R8, 0x7632, R3 ;  /* 0x0000763208037816 */ /* 0x000fe40000000003 */
[----:B------:R0:W-:Y:S01]  /*75030*/  STG.E.U16 desc[UR10][R6.64], R10 ;  /* 0x0000000a06007986 */ /* 0x0001e2000c10150a */
[----:B------:R-:W-:-:S02]  /*75040*/  PRMT R5, R10, 0x7632, R5 ;  /* 0x000076320a057816 */ /* 0x000fc40000000005 */
[----:B------:R-:W-:Y:S01]  /*75050*/  PRMT R20, R11, 0x7632, R20 ;  /* 0x000076320b147816 */ /* 0x000fe20000000014 */
[----:B------:R1:W-:Y:S01]  /*75060*/  STL.S16 [R1+0x58], R3 ;  /* 0x0000580301007387 */ /* 0x0003e20000100600 */
[C---:B----4-:R-:W-:Y:S02]  /*75070*/  LEA R8, P6, R4.reuse, R2, 0x1 ;  /* 0x0000000204087211 */ /* 0x050fe400078c08ff */
[----:B0-----:R-:W-:Y:S02]  /*75080*/  PRMT R6, R9, 0x7632, R6 ;  /* 0x0000763209067816 */ /* 0x001fe40000000006 */
[----:B-1----:R-:W-:Y:S02]  /*75090*/  LEA R3, R21, R4, 0x1 ;  /* 0x0000000415037211 */ /* 0x002fe400078e08ff */
[----:B------:R-:W-:Y:S01]  /*750a0*/  LEA.HI.X.SX32 R9, R4, R0, 0x1, P6 ;  /* 0x0000000004097211 */ /* 0x000fe200030f0eff */
[----:B------:R-:W-:Y:S01]  /*750b0*/  STL.S16 [R1+0x64], R6 ;  /* 0x0000640601007387 */ /* 0x000fe20000100600 */
[----:B------:R-:W0:Y:S03]  /*750c0*/  LDC R21, c[0x0][0x3e8] ;  /* 0x0000fa00ff157b82 */ /* 0x000e260000000800 */
[----:B------:R-:W-:Y:S04]  /*750d0*/  STL.S16 [R1+0x70], R5 ;  /* 0x0000700501007387 */ /* 0x000fe80000100600 */
[----:B------:R1:W-:Y:S01]  /*750e0*/  STL.S16 [R1+0x6c], R20 ;  /* 0x00006c1401007387 */ /* 0x0003e20000100600 */
[----:B------:R-:W-:-:S02]  /*750f0*/  LEA R16, P6, R3, R2, 0x1 ;  /* 0x0000000203107211 */ /* 0x000fc400078c08ff */
[----:B-----5:R-:W-:Y:S01]  /*75100*/  LEA R10, R22, R3, 0x1 ;  /* 0x00000003160a7211 */ /* 0x020fe200078e08ff */
[----:B------:R-:W3:Y:S01]  /*75110*/  LDS.128 R4, [R27+0xe000] ;  /* 0x00e000001b047984 */ /* 0x000ee20000000c00 */
[----:B-1----:R-:W1:Y:S01]  /*75120*/  LDC R20, c[0x0][0x3e8] ;  /* 0x0000fa00ff147b82 */ /* 0x002e620000000800 */
[----:B------:R-:W-:Y:S02]  /*75130*/  LEA.HI.X.SX32 R17, R3, R0, 0x1, P6 ;  /* 0x0000000003117211 */ /* 0x000fe400030f0eff */
[----:B--2---:R-:W-:Y:S01]  /*75140*/  IMAD R3, R23, 0x2, R10 ;  /* 0x0000000217037824 */ /* 0x004fe200078e020a */
[----:B------:R-:W-:-:S04]  /*75150*/  LEA R18, P6, R10, R2, 0x1 ;  /* 0x000000020a127211 */ /* 0x000fc800078c08ff */
[----:B------:R-:W-:Y:S01]  /*75160*/  LEA.HI.X.SX32 R19, R10, R0, 0x1, P6 ;  /* 0x000000000a137211 */ /* 0x000fe200030f0eff */
[----:B------:R-:W2:Y:S01]  /*75170*/  LDC R22, c[0x0][0x3e8] ;  /* 0x0000fa00ff167b82 */ /* 0x000ea20000000800 */
[C---:B------:R-:W-:Y:S01]  /*75180*/  LEA R10, P6, R3.reuse, R2, 0x1 ;  /* 0x00000002030a7211 */ /* 0x040fe200078c08ff */
[----:B------:R4:W-:Y:S06]  /*75190*/  STG.E.U16 desc[UR10][R8.64], R11 ;  /* 0x0000000b08007986 */ /* 0x0009ec000c10150a */
[----:B------:R-:W5:Y:S01]  /*751a0*/  LDC R23, c[0x0][0x3e8] ;  /* 0x0000fa00ff177b82 */ /* 0x000f620000000800 */
[----:B------:R-:W-:Y:S01]  /*751b0*/  STG.E.U16 desc[UR10][R16.64], R12 ;  /* 0x0000000c10007986 */ /* 0x000fe2000c10150a */
[----:B----4-:R-:W-:-:S03]  /*751c0*/  LEA.HI.X.SX32 R11, R3, R0, 0x1, P6 ;  /* 0x00000000030b7211 */ /* 0x010fc600030f0eff */
[----:B------:R-:W-:Y:S01]  /*751d0*/  STG.E.U16 desc[UR10][R18.64], R13 ;  /* 0x0000000d12007986 */ /* 0x000fe2000c10150a */
[----:B-1----:R-:W-:-:S03]  /*751e0*/  LEA R8, R20, R3, 0x1 ;  /* 0x0000000314087211 */ /* 0x002fc600078e08ff */
[----:B------:R1:W-:Y:S01]  /*751f0*/  STG.E.U16 desc[UR10][R10.64], R14 ;  /* 0x0000000e0a007986 */ /* 0x0003e2000c10150a */
[----:B------:R-:W-:Y:S01]  /*75200*/  PRMT R3, R13, 0x7632, R3 ;  /* 0x000076320d037816 */ /* 0x000fe20000000003 */
[----:B------:R-:W4:Y:S01]  /*75210*/  LDC R20, c[0x0][0x3e8] ;  /* 0x0000fa00ff147b82 */ /* 0x000f220000000800 */
[----:B-1----:R-:W-:Y:S02]  /*75220*/  PRMT R10, R12, 0x7632, R10 ;  /* 0x000076320c0a7816 */ /* 0x002fe4000000000a */
[----:B------:R-:W-:-:S03]  /*75230*/  LEA R12, P6, R8, R2, 0x1 ;  /* 0x00000002080c7211 */ /* 0x000fc600078c08ff */
[----:B------:R-:W-:Y:S04]  /*75240*/  STL.S16 [R1+0x48], R10 ;  /* 0x0000480a01007387 */ /* 0x000fe80000100600 */
[----:B------:R0:W-:Y:S01]  /*75250*/  STL.S16 [R1+0x54], R3 ;  /* 0x0000540301007387 */ /* 0x0001e20000100600 */
[----:B------:R-:W-:Y:S02]  /*75260*/  PRMT R9, R14, 0x7632, R9 ;  /* 0x000076320e097816 */ /* 0x000fe40000000009 */
[----:B------:R-:W-:Y:S02]  /*75270*/  LEA.HI.X.SX32 R13, R8, R0, 0x1, P6 ;  /* 0x00000000080d7211 */ /* 0x000fe400030f0eff */
[----:B0-----:R-:W-:Y:S02]  /*75280*/  LEA R3, R21, R8, 0x1 ;  /* 0x0000000815037211 */ /* 0x001fe400078e08ff */
[----:B------:R-:W0:Y:S02]  /*75290*/  LDC R21, c[0x0][0x3e8] ;  /* 0x0000fa00ff157b82 */ /* 0x000e240000000800 */
[----:B------:R-:W-:Y:S01]  /*752a0*/  LEA R16, P6, R3, R2, 0x1 ;  /* 0x0000000203107211 */ /* 0x000fe200078c08ff */
[----:B--2---:R-:W-:Y:S01]  /*752b0*/  IMAD R14, R22, 0x2, R3 ;  /* 0x00000002160e7824 */ /* 0x004fe200078e0203 */
[----:B------:R-:W-:-:S02]  /*752c0*/  PRMT R19, R15, 0x7632, R19 ;  /* 0x000076320f137816 */ /* 0x000fc40000000013 */
[----:B------:R-:W-:Y:S02]  /*752d0*/  LEA.HI.X.SX32 R17, R3, R0, 0x1, P6 ;  /* 0x0000000003117211 */ /* 0x000fe400030f0eff */
[C---:B------:R-:W-:Y:S01]  /*752e0*/  LEA R18, P6, R14.reuse, R2, 0x1 ;  /* 0x000000020e127211 */ /* 0x040fe200078c08ff */
[----:B------:R-:W-:Y:S01]  /*752f0*/  STL.S16 [R1+0x5c], R9 ;  /* 0x00005c0901007387 */ /* 0x000fe20000100600 */
[----:B-----5:R-:W-:Y:S01]  /*75300*/  LEA R3, R23, R14, 0x1 ;  /* 0x0000000e17037211 */ /* 0x020fe200078e08ff */
[----:B------:R-:W1:Y:S02]  /*75310*/  LDC R22, c[0x0][0x3e8] ;  /* 0x0000fa00ff167b82 */ /* 0x000e640000000800 */
[----:B------:R-:W2:Y:S04]  /*75320*/  LDS.128 R8, [R27+0x10000] ;  /* 0x010000001b087984 */ /* 0x000ea80000000c00 */
[----:B------:R5:W-:Y:S02]  /*75330*/  STL.S16 [R1+0x60], R19 ;  /* 0x0000601301007387 */ /* 0x000be40000100600 */
[----:B------:R-:W1:Y:S02]  /*75340*/  LDC R23, c[0x0][0x3e8] ;  /* 0x0000fa00ff177b82 */ /* 0x000e640000000800 */
[----:B------:R4:W-:Y:S01]  /*75350*/  STG.E.U16 desc[UR10][R12.64], R15 ;  /* 0x0000000f0c007986 */ /* 0x0009e2000c10150a */
[----:B-----5:R-:W-:-:S02]  /*75360*/  LEA.HI.X.SX32 R19, R14, R0, 0x1, P6 ;  /* 0x000000000e137211 */ /* 0x020fc400030f0eff */
[C---:B------:R-:W-:Y:S01]  /*75370*/  LEA R14, P6, R3.reuse, R2, 0x1 ;  /* 0x00000002030e7211 */ /* 0x040fe200078c08ff */
[----:B---3--:R3:W-:Y:S03]  /*75380*/  STG.E.U16 desc[UR10][R16.64], R4 ;  /* 0x0000000410007986 */ /* 0x0087e6000c10150a */
[----:B----4-:R-:W-:Y:S01]  /*75390*/  LEA.HI.X.SX32 R15, R3, R0, 0x1, P6 ;  /* 0x00000000030f7211 */ /* 0x010fe200030f0eff */
[----:B------:R-:W-:Y:S01]  /*753a0*/  STG.E.U16 desc[UR10][R18.64], R5 ;  /* 0x0000000512007986 */ /* 0x000fe2000c10150a */
[----:B------:R-:W-:Y:S02]  /*753b0*/  LEA R12, R20, R3, 0x1 ;  /* 0x00000003140c7211 */ /* 0x000fe400078e08ff */
[----:B------:R-:W-:Y:S01]  /*753c0*/  PRMT R3, R4, 0x7632, R3 ;  /* 0x0000763204037816 */ /* 0x000fe20000000003 */
[----:B------:R4:W-:Y:S01]  /*753d0*/  STG.E.U16 desc[UR10][R14.64], R6 ;  /* 0x000000060e007986 */ /* 0x0009e2000c10150a */
[----:B------:R-:W-:-:S02]  /*753e0*/  PRMT R13, R5, 0x7632, R13 ;  /* 0x00007632050d7816 */ /* 0x000fc4000000000d */
[----:B------:R-:W-:Y:S01]  /*753f0*/  PRMT R20, R7, 0x7632, R20 ;  /* 0x0000763207147816 */ /* 0x000fe20000000014 */
[----:B------:R0:W-:Y:S01]  /*75400*/  STL.S16 [R1+0x38], R3 ;  /* 0x0000380301007387 */ /* 0x0001e20000100600 */
[----:B---3--:R-:W-:-:S03]  /*75410*/  LEA R4, P6, R12, R2, 0x1 ;  /* 0x000000020c047211 */ /* 0x008fc600078c08ff */
[----:B------:R-:W-:Y:S01]  /*75420*/  STL.S16 [R1+0x44], R13 ;  /* 0x0000440d01007387 */ /* 0x000fe20000100600 */
[----:B----4-:R-:W-:Y:S01]  /*75430*/  PRMT R6, R6, 0x7632, R6 ;  /* 0x0000763206067816 */ /* 0x010fe20000000006 */
[----:B0-----:R-:W-:Y:S01]  /*75440*/  IMAD R3, R21, 0x2, R12 ;  /* 0x0000000215037824 */ /* 0x001fe200078e020c */
[----:B------:R-:W-:Y:S01]  /*75450*/  LEA.HI.X.SX32 R5, R12, R0, 0x1, P6 ;  /* 0x000000000c057211 */ /* 0x000fe200030f0eff */
[----:B------:R-:W0:Y:S02]  /*75460*/  LDC R21, c[0x0][0x3e8] ;  /* 0x0000fa00ff157b82 */ /* 0x000e240000000800 */
[----:B------:R-:W-:Y:S04]  /*75470*/  STL.S16 [R1+0x50], R6 ;  /* 0x0000500601007387 */ /* 0x000fe80000100600 */
[----:B------:R3:W-:Y:S01]  /*75480*/  STL.S16 [R1+0x4c], R20 ;  /* 0x00004c1401007387 */ /* 0x0007e20000100600 */
[----:B------:R-:W-:-:S03]  /*75490*/  LEA R16, P6, R3, R2, 0x1 ;  /* 0x0000000203107211 */ /* 0x000fc600078c08ff */
[----:B------:R-:W4:Y:S01]  /*754a0*/  LDS.128 R12, [R27+0x12000] ;  /* 0x012000001b0c7984 */ /* 0x000f220000000c00 */
[----:B---3--:R-:W3:Y:S01]  /*754b0*/  LDC R20, c[0x0][0x3e8] ;  /* 0x0000fa00ff147b82 */ /* 0x008ee20000000800 */
[----:B-1----:R-:W-:Y:S02]  /*754c0*/  LEA R6, R22, R3, 0x1 ;  /* 0x0000000316067211 */ /* 0x002fe400078e08ff */
[----:B------:R-:W-:Y:S02]  /*754d0*/  LEA.HI.X.SX32 R17, R3, R0, 0x1, P6 ;  /* 0x0000000003117211 */ /* 0x000fe400030f0eff */
[C---:B------:R-:W-:Y:S02]  /*754e0*/  LEA R18, P6, R6.reuse, R2, 0x1 ;  /* 0x0000000206127211 */ /* 0x040fe400078c08ff */
[----:B------:R-:W-:Y:S01]  /*754f0*/  LEA R3, R23, R6, 0x1 ;  /* 0x0000000617037211 */ /* 0x000fe200078e08ff */
[----:B------:R-:W1:Y:S01]  /*75500*/  LDC R22, c[0x0][0x3e8] ;  /* 0x0000fa00ff167b82 */ /* 0x000e620000000800 */
[----:B------:R-:W-:-:S02]  /*75510*/  LEA.HI.X.SX32 R19, R6, R0, 0x1, P6 ;  /* 0x0000000006137211 */ /* 0x000fc400030f0eff */
[C---:B------:R-:W-:Y:S01]  /*75520*/  LEA R6, P6, R3.reuse, R2, 0x1 ;  /* 0x0000000203067211 */ /* 0x040fe200078c08ff */
[----:B------:R5:W-:Y:S04]  /*75530*/  STG.E.U16 desc[UR10][R4.64], R7 ;  /* 0x0000000704007986 */ /* 0x000be8000c10150a */
[----:B------:R-:W0:Y:S01]  /*75540*/  LDC R23, c[0x0][0x3e8] ;  /* 0x0000fa00ff177b82 */ /* 0x000e220000000800 */
[----:B--2---:R-:W-:Y:S01]  /*75550*/  STG.E.U16 desc[UR10][R16.64], R8 ;  /* 0x0000000810007986 */ /* 0x004fe2000c10150a */
[----:B-----5:R-:W-:-:S03]  /*75560*/  LEA.HI.X.SX32 R7, R3, R0, 0x1, P6 ;  /* 0x0000000003077211 */ /* 0x020fc600030f0eff */
        /* <DEDUP_REMOVED lines=20> */
[----:B------:R-:W-:Y:S01]  /*756b0*/  IMAD R3, R23, 0x2, R10 ;  /* 0x0000000217037824 */ /* 0x000fe200078e020a */
        /* <DEDUP_REMOVED lines=36> */
[----:B-1----:R-:W-:Y:S02]  /*75900*/  LEA R12, R20, R3, 0x1 ;  /* 0x00000003140c7211 */ /* 0x002fe400078e08ff */
[----:B------:R-:W-:Y:S01]  /*75910*/  LEA.HI.X.SX32 R15, R3, R0, 0x1, P6 ;  /* 0x00000000030f7211 */ /* 0x000fe200030f0eff */
[----:B------:R-:W1:Y:S01]  /*75920*/  LDC R20, c[0x0][0x3e8] ;  /* 0x0000fa00ff147b82 */ /* 0x000e620000000800 */
[----:B-----5:R-:W-:-:S02]  /*75930*/  PRMT R4, R4, 0x7632, R4 ;  /* 0x0000763204047816 */ /* 0x020fc40000000004 */
[----:B------:R-:W-:Y:S01]  /*75940*/  PRMT R3, R5, 0x7632, R3 ;  /* 0x0000763205037816 */ /* 0x000fe20000000003 */
[----:B------:R-:W-:Y:S04]  /*75950*/  STG.E.U16 desc[UR10][R18.64], R5 ;  /* 0x0000000512007986 */ /* 0x000fe8000c10150a */
[----:B------:R5:W-:Y:S04]  /*75960*/  STL.S16 [R1+0x8], R4 ;  /* 0x0000080401007387 */ /* 0x000be80000100600 */
[----:B------:R0:W-:Y:S04]  /*75970*/  STG.E.U16 desc[UR10][R14.64], R6 ;  /* 0x000000060e007986 */ /* 0x0001e8000c10150a */
[----:B------:R2:W-:Y:S01]  /*75980*/  STL.S16 [R1+0x14], R3 ;  /* 0x0000140301007387 */ /* 0x0005e20000100600 */
[----:B-----5:R-:W-:-:S02]  /*75990*/  LEA R4, P6, R12, R2, 0x1 ;  /* 0x000000020c047211 */ /* 0x020fc400078c08ff */
[----:B0-----:R-:W-:Y:S01]  /*759a0*/  PRMT R6, R6, 0x7632, R6 ;  /* 0x0000763206067816 */ /* 0x001fe20000000006 */
[----:B--2---:R-:W-:Y:S01]  /*759b0*/  IMAD R3, R21, 0x2, R12 ;  /* 0x0000000215037824 */ /* 0x004fe200078e020c */
[----:B------:R-:W-:Y:S01]  /*759c0*/  LEA.HI.X.SX32 R5, R12, R0, 0x1, P6 ;  /* 0x000000000c057211 */ /* 0x000fe200030f0eff */
[----:B------:R-:W0:Y:S02]  /*759d0*/  LDC R21, c[0x0][0x3e8] ;  /* 0x0000fa00ff157b82 */ /* 0x000e240000000800 */
[----:B------:R4:W-:Y:S01]  /*759e0*/  STL.S16 [R1+0x1c], R6 ;  /* 0x00001c0601007387 */ /* 0x0009e20000100600 */
[----:B------:R-:W-:Y:S02]  /*759f0*/  LEA R16, P6, R3, R2, 0x1 ;  /* 0x0000000203107211 */ /* 0x000fe400078c08ff */
[----:B------:R-:W-:Y:S01]  /*75a00*/  PRMT R25, R7, 0x7632, R25 ;  /* 0x0000763207197816 */ /* 0x000fe20000000019 */
[----:B------:R-:W2:Y:S01]  /*75a10*/  LDS.128 R12, [R27+0x18000] ;  /* 0x018000001b0c7984 */ /* 0x000ea20000000c00 */
[----:B------:R-:W-:-:S02]  /*75a20*/  LEA.HI.X.SX32 R17, R3, R0, 0x1, P6 ;  /* 0x0000000003117211 */ /* 0x000fc400030f0eff */
[----:B----4-:R-:W-:Y:S01]  /*75a30*/  LEA R6, R22, R3, 0x1 ;  /* 0x0000000316067211 */ /* 0x010fe200078e08ff */
[----:B------:R1:W-:Y:S01]  /*75a40*/  STG.E.U16 desc[UR10][R4.64], R7 ;  /* 0x0000000704007986 */ /* 0x0003e2000c10150a */
[----:B------:R-:W-:Y:S01]  /*75a50*/  PRMT R26, R8, 0x7632, R26 ;  /* 0x00007632081a7816 */ /* 0x000fe2000000001a */
[----:B------:R-:W4:Y:S01]  /*75a60*/  LDC R22, c[0x0][0x3e8] ;  /* 0x0000fa00ff167b82 */ /* 0x000f220000000800 */
[C---:B------:R-:W-:Y:S02]  /*75a70*/  LEA R18, P6, R6.reuse, R2, 0x1 ;  /* 0x0000000206127211 */ /* 0x040fe400078c08ff */
[----:B---3--:R-:W-:Y:S02]  /*75a80*/  LEA R3, R23, R6, 0x1 ;  /* 0x0000000617037211 */ /* 0x008fe400078e08ff */
[----:B------:R-:W-:Y:S02]  /*75a90*/  LEA.HI.X.SX32 R19, R6, R0, 0x1, P6 ;  /* 0x0000000006137211 */ /* 0x000fe400030f0eff */
[C---:B------:R-:W-:Y:S01]  /*75aa0*/  LEA R6, P6, R3.reuse, R2, 0x1 ;  /* 0x0000000203067211 */ /* 0x040fe200078c08ff */
[----:B------:R3:W-:Y:S01]  /*75ab0*/  STG.E.U16 desc[UR10][R16.64], R8 ;  /* 0x0000000810007986 */ /* 0x0007e2000c10150a */
[----:B------:R-:W5:Y:S01]  /*75ac0*/  LDC R23, c[0x0][0x3e8] ;  /* 0x0000fa00ff177b82 */ /* 0x000f620000000800 */
[----:B-1----:R-:W-:Y:S01]  /*75ad0*/  IMAD R4, R20, 0x2, R3 ;  /* 0x0000000214047824 */ /* 0x002fe200078e0203 */
[----:B------:R-:W-:Y:S01]  /*75ae0*/  LEA.HI.X.SX32 R7, R3, R0, 0x1, P6 ;  /* 0x0000000003077211 */ /* 0x000fe200030f0eff */
[----:B------:R-:W-:Y:S04]  /*75af0*/  STG.E.U16 desc[UR10][R18.64], R9 ;  /* 0x0000000912007986 */ /* 0x000fe8000c10150a */
[----:B------:R1:W-:Y:S01]  /*75b00*/  STG.E.U16 desc[UR10][R6.64], R10 ;  /* 0x0000000a06007986 */ /* 0x0003e2000c10150a */
[----:B------:R-:W2:Y:S01]  /*75b10*/  LDC R20, c[0x0][0x3e8] ;  /* 0x0000fa00ff147b82 */ /* 0x000ea20000000800 */
[----:B---3--:R-:W-:-:S02]  /*75b20*/  LEA R8, P6, R4, R2, 0x1 ;  /* 0x0000000204087211 */ /* 0x008fc400078c08ff */
[----:B-1----:R-:W-:Y:S02]  /*75b30*/  PRMT R6, R9, 0x7632, R6 ;  /* 0x0000763209067816 */ /* 0x002fe40000000006 */
[----:B------:R-:W-:-:S05]  /*75b40*/  LEA.HI.X.SX32 R9, R4, R0, 0x1, P6 ;  /* 0x0000000004097211 */ /* 0x000fca00030f0eff */
[----:B------:R1:W-:Y:S02]  /*75b50*/  STG.E.U16 desc[UR10][R8.64], R11 ;  /* 0x0000000b08007986 */ /* 0x0003e4000c10150a */
[----:B-1----:R-:W1:Y:S01]  /*75b60*/  S2R R9, SR_TID.X ;  /* 0x0000000000097919 */ /* 0x002e620000002100 */
[----:B0-----:R-:W-:Y:S02]  /*75b70*/  LEA R3, R21, R4, 0x1 ;  /* 0x0000000415037211 */ /* 0x001fe400078e08ff */
[----:B------:R-:W-:Y:S01]  /*75b80*/  PRMT R5, R10, 0x7632, R5 ;  /* 0x000076320a057816 */ /* 0x000fe20000000005 */
[----:B------:R-:W0:Y:S01]  /*75b90*/  LDC R21, c[0x0][0x3e8] ;  /* 0x0000fa00ff157b82 */ /* 0x000e220000000800 */
[C---:B------:R-:W-:Y:S02]  /*75ba0*/  LEA R16, P6, R3.reuse, R2, 0x1 ;  /* 0x0000000203107211 */ /* 0x040fe400078c08ff */
[----:B----4-:R-:W-:Y:S01]  /*75bb0*/  LEA R10, R22, R3, 0x1 ;  /* 0x00000003160a7211 */ /* 0x010fe200078e08ff */
[----:B------:R3:W-:Y:S01]  /*75bc0*/  STL.S16 [R1+0x20], R25 ;  /* 0x0000201901007387 */ /* 0x0007e20000100600 */
[----:B------:R-:W-:-:S02]  /*75bd0*/  LEA.HI.X.SX32 R17, R3, R0, 0x1, P6 ;  /* 0x0000000003117211 */ /* 0x000fc400030f0eff */
[----:B------:R-:W-:Y:S01]  /*75be0*/  LEA R18, P6, R10, R2, 0x1 ;  /* 0x000000020a127211 */ /* 0x000fe200078c08ff */
[----:B------:R-:W-:Y:S01]  /*75bf0*/  STL.S16 [R1], R6 ;  /* 0x0000000601007387 */ /* 0x000fe20000100600 */
[----:B-----5:R-:W-:-:S03]  /*75c00*/  IMAD R3, R23, 0x2, R10 ;  /* 0x0000000217037824 */ /* 0x020fc600078e020a */
[----:B------:R-:W-:Y:S01]  /*75c10*/  STL.S16 [R1+0x10], R5 ;  /* 0x0000100501007387 */ /* 0x000fe20000100600 */
[----:B---3--:R-:W3:Y:S03]  /*75c20*/  LDC R25, c[0x0][0x3e8] ;  /* 0x0000fa00ff197b82 */ /* 0x008ee60000000800 */
[----:B------:R4:W5:Y:S01]  /*75c30*/  LDS.128 R4, [R27+0x1a000] ;  /* 0x01a000001b047984 */ /* 0x0009620000000c00 */
[----:B------:R-:W-:Y:S02]  /*75c40*/  LEA.HI.X.SX32 R19, R10, R0, 0x1, P6 ;  /* 0x000000000a137211 */ /* 0x000fe400030f0eff */
[----:B------:R-:W-:Y:S02]  /*75c50*/  LEA R10, P6, R3, R2, 0x1 ;  /* 0x00000002030a7211 */ /* 0x000fe400078c08ff */
[----:B--2---:R-:W-:Y:S01]  /*75c60*/  LEA R8, R20, R3, 0x1 ;  /* 0x0000000314087211 */ /* 0x004fe200078e08ff */
[----:B------:R2:W-:Y:S01]  /*75c70*/  STG.E.U16 desc[UR10][R16.64], R12 ;  /* 0x0000000c10007986 */ /* 0x0005e2000c10150a */
[----:B------:R-:W-:Y:S01]  /*75c80*/  PRMT R24, R11, 0x7632, R24 ;  /* 0x000076320b187816 */ /* 0x000fe20000000018 */
[----:B----4-:R-:W4:Y:S01]  /*75c90*/  LDC R27, c[0x0][0x3e8] ;  /* 0x0000fa00ff1b7b82 */ /* 0x010f220000000800 */
[----:B------:R-:W-:-:S02]  /*75ca0*/  LEA.HI.X.SX32 R11, R3, R0, 0x1, P6 ;  /* 0x00000000030b7211 */ /* 0x000fc400030f0eff */
[----:B------:R-:W-:Y:S02]  /*75cb0*/  PRMT R22, R12, 0x7632, R22 ;  /* 0x000076320c167816 */ /* 0x000fe40000000016 */
[----:B-1----:R-:W-:Y:S01]  /*75cc0*/  LOP3.LUT R9, R9, 0x1ff, RZ, 0xc0, !PT ;  /* 0x000001ff09097812 */ /* 0x002fe200078ec0ff */
[----:B------:R1:W-:Y:S02]  /*75cd0*/  STG.E.U16 desc[UR10][R18.64], R13 ;  /* 0x0000000d12007986 */ /* 0x0003e4000c10150a */
[----:B------:R-:W5:Y:S01]  /*75ce0*/  LDC R20, c[0x0][0x3e8] ;  /* 0x0000fa00ff147b82 */ /* 0x000f620000000800 */
[----:B--2---:R-:W-:Y:S02]  /*75cf0*/  LEA R12, P6, R8, R2, 0x1 ;  /* 0x00000002080c7211 */ /* 0x004fe400078c08ff */
[----:B------:R-:W-:Y:S01]  /*75d00*/  PRMT R23, R13, 0x7632, R23 ;  /* 0x000076320d177816 */ /* 0x000fe20000000017 */
[----:B------:R2:W-:Y:S01]  /*75d10*/  STL.S16 [R1+0xc], R24 ;  /* 0x00000c1801007387 */ /* 0x0005e20000100600 */
[----:B------:R-:W-:-:S02]  /*75d20*/  LEA R9, R9, UR7, 0x4 ;  /* 0x0000000709097c11 */ /* 0x000fc4000f8e20ff */
[----:B-1----:R-:W-:Y:S01]  /*75d30*/  LEA.HI.X.SX32 R13, R8, R0, 0x1, P6 ;  /* 0x00000000080d7211 */ /* 0x002fe200030f0eff */
[----:B------:R-:W-:Y:S01]  /*75d40*/  STG.E.U16 desc[UR10][R10.64], R14 ;  /* 0x0000000e0a007986 */ /* 0x000fe2000c10150a */
[----:B0-----:R-:W-:Y:S01]  /*75d50*/  LEA R3, R21, R8, 0x1 ;  /* 0x0000000815037211 */ /* 0x001fe200078e08ff */
[----:B--2---:R-:W0:Y:S02]  /*75d60*/  LDC R24, c[0x0][0x3e8] ;  /* 0x0000fa00ff187b82 */ /* 0x004e240000000800 */
[----:B------:R1:W-:Y:S04]  /*75d70*/  STG.E.U16 desc[UR10][R12.64], R15 ;  /* 0x0000000f0c007986 */ /* 0x0003e8000c10150a */
[----:B------:R-:W2:Y:S01]  /*75d80*/  LDS.128 R8, [R9+0x1c000] ;  /* 0x01c0000009087984 */ /* 0x000ea20000000c00 */
[----:B------:R-:W-:-:S02]  /*75d90*/  PRMT R28, R14, 0x7632, R28 ;  /* 0x000076320e1c7816 */ /* 0x000fc4000000001c */
[----:B------:R-:W-:Y:S01]  /*75da0*/  LEA R16, P6, R3, R2, 0x1 ;  /* 0x0000000203107211 */ /* 0x000fe200078c08ff */
[----:B-1----:R-:W1:Y:S01]  /*75db0*/  S2R R13, SR_TID.X ;  /* 0x00000000000d7919 */ /* 0x002e620000002100 */
[----:B---3--:R-:W-:Y:S02]  /*75dc0*/  IMAD R14, R25, 0x2, R3 ;  /* 0x00000002190e7824 */ /* 0x008fe400078e0203 */
[----:B------:R-:W-:Y:S01]  /*75dd0*/  LEA.HI.X.SX32 R17, R3, R0, 0x1, P6 ;  /* 0x0000000003117211 */ /* 0x000fe200030f0eff */
[----:B------:R-:W3:Y:S02]  /*75de0*/  LDC R25, c[0x0][0x3e8] ;  /* 0x0000fa00ff197b82 */ /* 0x000ee40000000800 */
[C---:B------:R-:W-:Y:S02]  /*75df0*/  LEA R18, P6, R14.reuse, R2, 0x1 ;  /* 0x000000020e127211 */ /* 0x040fe400078c08ff */
[----:B----4-:R-:W-:Y:S02]  /*75e00*/  LEA R3, R27, R14, 0x1 ;  /* 0x0000000e1b037211 */ /* 0x010fe400078e08ff */
[----:B------:R-:W-:-:S02]  /*75e10*/  LEA.HI.X.SX32 R19, R14, R0, 0x1, P6 ;  /* 0x000000000e137211 */ /* 0x000fc400030f0eff */
[----:B------:R-:W4:Y:S01]  /*75e20*/  LDC R27, c[0x0][0x3e8] ;  /* 0x0000fa00ff1b7b82 */ /* 0x000f220000000800 */
[----:B------:R-:W-:Y:S02]  /*75e30*/  LEA R14, P6, R3, R2, 0x1 ;  /* 0x00000002030e7211 */ /* 0x000fe400078c08ff */
[----:B-----5:R-:W-:Y:S02]  /*75e40*/  LEA R12, R20, R3, 0x1 ;  /* 0x00000003140c7211 */ /* 0x020fe400078e08ff */
[----:B------:R-:W-:Y:S02]  /*75e50*/  PRMT R29, R15, 0x7632, R29 ;  /* 0x000076320f1d7816 */ /* 0x000fe4000000001d */
[----:B------:R-:W-:Y:S01]  /*75e60*/  LEA.HI.X.SX32 R15, R3, R0, 0x1, P6 ;  /* 0x00000000030f7211 */ /* 0x000fe200030f0eff */
[----:B0-----:R-:W-:Y:S01]  /*75e70*/  IMAD R3, R24, 0x2, R12 ;  /* 0x0000000218037824 */ /* 0x001fe200078e020c */
[----:B------:R-:W-:Y:S01]  /*75e80*/  PRMT R24, R7, 0x7632, R24 ;  /* 0x0000763207187816 */ /* 0x000fe20000000018 */
[----:B------:R0:W-:Y:S01]  /*75e90*/  STG.E.U16 desc[UR10][R16.64], R4 ;  /* 0x0000000410007986 */ /* 0x0001e2000c10150a */
[----:B------:R-:W-:-:S03]  /*75ea0*/  PRMT R20, R4, 0x7632, R20 ;  /* 0x0000763204147816 */ /* 0x000fc60000000014 */
[----:B------:R5:W-:Y:S01]  /*75eb0*/  STL.S16 [R1+0x4], R24 ;  /* 0x0000041801007387 */ /* 0x000be20000100600 */
[----:B------:R-:W-:-:S03]  /*75ec0*/  PRMT R21, R5, 0x7632, R21 ;  /* 0x0000763205157816 */ /* 0x000fc60000000015 */
[----:B------:R2:W-:Y:S01]  /*75ed0*/  STG.E.U16 desc[UR10][R18.64], R5 ;  /* 0x0000000512007986 */ /* 0x0005e2000c10150a */
[C---:B0-----:R-:W-:Y:S01]  /*75ee0*/  LEA R4, P6, R12.reuse, R2, 0x1 ;  /* 0x000000020c047211 */ /* 0x041fe200078c08ff */
[----:B-----5:R-:W0:Y:S01]  /*75ef0*/  LDC R24, c[0x0][0x3e8] ;  /* 0x0000fa00ff187b82 */ /* 0x020e220000000800 */
[----:B-1----:R-:W-:Y:S02]  /*75f00*/  LOP3.LUT R13, R13, 0x1ff, RZ, 0xc0, !PT ;  /* 0x000001ff0d0d7812 */ /* 0x002fe400078ec0ff */
[----:B--2---:R-:W-:Y:S02]  /*75f10*/  LEA.HI.X.SX32 R5, R12, R0, 0x1, P6 ;  /* 0x000000000c057211 */ /* 0x004fe400030f0eff */
[----:B------:R-:W-:Y:S02]  /*75f20*/  LEA R16, P6, R3, R2, 0x1 ;  /* 0x0000000203107211 */ /* 0x000fe400078c08ff */
[----:B---3--:R-:W-:Y:S02]  /*75f30*/  LEA R19, R25, R3, 0x1 ;  /* 0x0000000319137211 */ /* 0x008fe400078e08ff */
[----:B------:R-:W-:-:S02]  /*75f40*/  LEA.HI.X.SX32 R17, R3, R0, 0x1, P6 ;  /* 0x0000000003117211 */ /* 0x000fc400030f0eff */
[----:B------:R-:W-:Y:S01]  /*75f50*/  LEA R13, R13, UR7, 0x4 ;  /* 0x000000070d0d7c11 */ /* 0x000fe2000f8e20ff */
[----:B------:R1:W-:Y:S01]  /*75f60*/  STG.E.U16 desc[UR10][R14.64], R6 ;  /* 0x000000060e007986 */ /* 0x0003e2000c10150a */
[----:B------:R-:W-:Y:S02]  /*75f70*/  LEA R18, P6, R19, R2, 0x1 ;  /* 0x0000000213127211 */ /* 0x000fe400078c08ff */
[----:B----4-:R-:W-:Y:S01]  /*75f80*/  LEA R3, R27, R19, 0x1 ;  /* 0x000000131b037211 */ /* 0x010fe200078e08ff */
[----:B------:R-:W-:Y:S01]  /*75f90*/  STG.E.U16 desc[UR10][R4.64], R7 ;  /* 0x0000000704007986 */ /* 0x000fe2000c10150a */
[----:B------:R-:W-:Y:S01]  /*75fa0*/  PRMT R25, R6, 0x7632, R25 ;  /* 0x0000763206197816 */ /* 0x000fe20000000019 */
[----:B------:R-:W2:Y:S02]  /*75fb0*/  LDC R27, c[0x0][0x3e8] ;  /* 0x0000fa00ff1b7b82 */ /* 0x000ea40000000800 */
[----:B------:R3:W-:Y:S01]  /*75fc0*/  STG.E.U16 desc[UR10][R16.64], R8 ;  /* 0x0000000810007986 */ /* 0x0007e2000c10150a */
[----:B------:R-:W-:-:S03]  /*75fd0*/  LEA.HI.X.SX32 R19, R19, R0, 0x1, P6 ;  /* 0x0000000013137211 */ /* 0x000fc600030f0eff */
[----:B------:R-:W4:Y:S01]  /*75fe0*/  LDS.128 R12, [R13+0x1e000] ;  /* 0x01e000000d0c7984 */ /* 0x000f220000000c00 */
[C---:B-1----:R-:W-:Y:S01]  /*75ff0*/  LEA R6, P6, R3.reuse, R2, 0x1 ;  /* 0x0000000203067211 */ /* 0x042fe200078c08ff */
[----:B---3--:R-:W1:Y:S03]  /*76000*/  LDC R17, c[0x0][0x3e8] ;  /* 0x0000fa00ff117b82 */ /* 0x008e660000000800 */
[----:B------:R-:W-:Y:S01]  /*76010*/  LEA.HI.X.SX32 R7, R3, R0, 0x1, P6 ;  /* 0x0000000003077211 */ /* 0x000fe200030f0eff */
[----:B------:R-:W-:Y:S01]  /*76020*/  STG.E.U16 desc[UR10][R18.64], R9 ;  /* 0x0000000912007986 */ /* 0x000fe2000c10150a */
[----:B0-----:R-:W-:Y:S01]  /*76030*/  IMAD R5, R24, 0x2, R3 ;  /* 0x0000000218057824 */ /* 0x001fe200078e0203 */
[----:B------:R-:W-:Y:S02]  /*76040*/  PRMT R24, R10, 0x7632, R24 ;  /* 0x000076320a187816 */ /* 0x000fe40000000018 */
[----:B------:R0:W-:Y:S01]  /*76050*/  STG.E.U16 desc[UR10][R6.64], R10 ;  /* 0x0000000a06007986 */ /* 0x0001e2000c10150a */
[----:B------:R-:W3:Y:S08]  /*76060*/  LDC R16, c[0x0][0x3e8] ;  /* 0x0000fa00ff107b82 */ /* 0x000ef00000000800 */
[----:B0-----:R-:W0:Y:S01]  /*76070*/  LDC R10, c[0x0][0x3e8] ;  /* 0x0000fa00ff0a7b82 */ /* 0x001e220000000800 */
[----:B------:R-:W-:-:S02]  /*76080*/  LEA R4, P6, R5, R2, 0x1 ;  /* 0x0000000205047211 */ /* 0x000fc400078c08ff */
[----:B-1----:R-:W-:Y:S02]  /*76090*/  LEA R3, R17, R5, 0x1 ;  /* 0x0000000511037211 */ /* 0x002fe400078e08ff */
[----:B------:R-:W-:-:S03]  /*760a0*/  LEA.HI.X.SX32 R5, R5, R0, 0x1, P6 ;  /* 0x0000000005057211 */ /* 0x000fc600030f0eff */
[----:B------:R-:W1:Y:S01]  /*760b0*/  LDC R17, c[0x0][0x3e8] ;  /* 0x0000fa00ff117b82 */ /* 0x000e620000000800 */
[----:B------:R-:W-:Y:S02]  /*760c0*/  PRMT R19, R9, 0x7632, R19 ;  /* 0x0000763209137816 */ /* 0x000fe40000000013 */
[----:B------:R-:W-:Y:S02]  /*760d0*/  LEA R6, P6, R3, R2, 0x1 ;  /* 0x0000000203067211 */ /* 0x000fe400078c08ff */
[----:B--2---:R-:W-:Y:S02]  /*760e0*/  LEA R9, R27, R3, 0x1 ;  /* 0x000000031b097211 */ /* 0x004fe400078e08ff */
[----:B------:R-:W-:Y:S02]  /*760f0*/  PRMT R18, R8, 0x7632, R18 ;  /* 0x0000763208127816 */ /* 0x000fe40000000012 */
[----:B------:R-:W-:Y:S02]  /*76100*/  LEA.HI.X.SX32 R7, R3, R0, 0x1, P6 ;  /* 0x0000000003077211 */ /* 0x000fe400030f0eff */
[----:B------:R-:W-:Y:S01]  /*76110*/  LEA R8, P6, R9, R2, 0x1 ;  /* 0x0000000209087211 */ /* 0x000fe200078c08ff */
[----:B0-----:R-:W-:-:S03]  /*76120*/  IMAD R3, R10, 0x2, R9 ;  /* 0x000000020a037824 */ /* 0x001fc600078e0209 */
[----:B------:R-:W-:Y:S01]  /*76130*/  LEA.HI.X.SX32 R9, R9, R0, 0x1, P6 ;  /* 0x0000000009097211 */ /* 0x000fe200030f0eff */
[----:B------:R0:W-:Y:S01]  /*76140*/  STG.E.U16 desc[UR10][R4.64], R11 ;  /* 0x0000000b04007986 */ /* 0x0001e2000c10150a */
[----:B------:R-:W-:Y:S01]  /*76150*/  PRMT R27, R11, 0x7632, R27 ;  /* 0x000076320b1b7816 */ /* 0x000fe2000000001b */
[----:B------:R-:W2:Y:S02]  /*76160*/  LDC R10, c[0x0][0x3e8] ;  /* 0x0000fa00ff0a7b82 */ /* 0x000ea40000000800 */
[----:B----4-:R-:W-:Y:S04]  /*76170*/  STG.E.U16 desc[UR10][R6.64], R12 ;  /* 0x0000000c06007986 */ /* 0x010fe8000c10150a */
[----:B------:R4:W-:Y:S02]  /*76180*/  STG.E.U16 desc[UR10][R8.64], R13 ;  /* 0x0000000d08007986 */ /* 0x0009e4000c10150a */
[----:B0-----:R-:W0:Y:S08]  /*76190*/  LDC R11, c[0x0][0x3e8] ;  /* 0x0000fa00ff0b7b82 */ /* 0x001e300000000800 */
[----:B----4-:R-:W4:Y:S01]  /*761a0*/  LDC R8, c[0x0][0x3e8] ;  /* 0x0000fa00ff087b82 */ /* 0x010f220000000800 */
[----:B------:R-:W-:-:S04]  /*761b0*/  LEA R4, P6, R3, R2, 0x1 ;  /* 0x0000000203047211 */ /* 0x000fc800078c08ff */
[----:B------:R-:W-:Y:S02]  /*761c0*/  LEA.HI.X.SX32 R5, R3, R0, 0x1, P6 ;  /* 0x0000000003057211 */ /* 0x000fe400030f0eff */
[----:B---3--:R-:W-:Y:S01]  /*761d0*/  LEA R3, R16, R3, 0x1 ;  /* 0x0000000310037211 */ /* 0x008fe200078e08ff */
[----:B------:R-:W3:Y:S02]  /*761e0*/  LDC R9, c[0x0][0x3e8] ;  /* 0x0000fa00ff097b82 */ /* 0x000ee40000000800 */
[----:B------:R1:W-:Y:S01]  /*761f0*/  STG.E.U16 desc[UR10][R4.64], R14 ;  /* 0x0000000e04007986 */ /* 0x0003e2000c10150a */
[----:B------:R-:W-:-:S04]  /*76200*/  LEA R6, P6, R3, R2, 0x1 ;  /* 0x0000000203067211 */ /* 0x000fc800078c08ff */
[----:B------:R-:W-:Y:S02]  /*76210*/  LEA.HI.X.SX32 R7, R3, R0, 0x1, P6 ;  /* 0x0000000003077211 */ /* 0x000fe400030f0eff */
[----:B-1----:R-:W-:-:S04]  /*76220*/  LEA R5, R17, R3, 0x1 ;  /* 0x0000000311057211 */ /* 0x002fc800078e08ff */
[C---:B------:R-:W-:Y:S01]  /*76230*/  LEA R4, P6, R5.reuse, R2, 0x1 ;  /* 0x0000000205047211 */ /* 0x040fe200078c08ff */
[----:B----4-:R-:W-:Y:S01]  /*76240*/  IMAD R3, R8, 0x2, R5 ;  /* 0x0000000208037824 */ /* 0x010fe200078e0205 */
[----:B------:R1:W-:Y:S02]  /*76250*/  STG.E.U16 desc[UR10][R6.64], R15 ;  /* 0x0000000f06007986 */ /* 0x0003e4000c10150a */
[----:B------:R-:W-:Y:S02]  /*76260*/  LEA.HI.X.SX32 R5, R5, R0, 0x1, P6 ;  /* 0x0000000005057211 */ /* 0x000fe400030f0eff */
[----:B------:R-:W-:Y:S02]  /*76270*/  PRMT R16, R15, 0x7632, R16 ;  /* 0x000076320f107816 */ /* 0x000fe40000000010 */
[----:B0-----:R-:W-:Y:S02]  /*76280*/  LEA R8, R11, R3, 0x1 ;  /* 0x000000030b087211 */ /* 0x001fe400078e08ff */
[C---:B-1----:R-:W-:Y:S01]  /*76290*/  LEA R6, P6, R3.reuse, R2, 0x1 ;  /* 0x0000000203067211 */ /* 0x042fe200078c08ff */
[----:B------:R-:W4:Y:S03]  /*762a0*/  LDL.LU.S16 R15, [R1+0xb8] ;  /* 0x0000b800010f7983 */ /* 0x000f260000300600 */
[----:B------:R-:W-:Y:S01]  /*762b0*/  LEA.HI.X.SX32 R7, R3, R0, 0x1, P6 ;  /* 0x0000000003077211 */ /* 0x000fe200030f0eff */
[----:B------:R-:W5:Y:S04]  /*762c0*/  LDL.LU.S16 R11, [R1+0x98] ;  /* 0x00009800010b7983 */ /* 0x000f680000300600 */
[----:B------:R-:W2:Y:S01]  /*762d0*/  LDL.LU.S16 R3, [R1+0xa8] ;  /* 0x0000a80001037983 */ /* 0x000ea20000300600 */
[----:B------:R-:W-:-:S02]  /*762e0*/  PRMT R14, R12, 0x7632, R14 ;  /* 0x000076320c0e7816 */ /* 0x000fc4000000000e */
[----:B------:R-:W0:Y:S01]  /*762f0*/  LDC R12, c[0x0][0x3e8] ;  /* 0x0000fa00ff0c7b82 */ /* 0x000e220000000800 */
[----:B--2---:R1:W-:Y:S02]  /*76300*/  STG.E.U16 desc[UR10][R4.64], R3 ;  /* 0x0000000304007986 */ /* 0x0043e4000c10150a */
[----:B-1----:R-:W-:Y:S02]  /*76310*/  LEA R4, P6, R8, R2, 0x1 ;  /* 0x0000000208047211 */ /* 0x002fe400078c08ff */
[----:B------:R-:W-:Y:S02]  /*76320*/  LEA R3, R10, R8, 0x1 ;  /* 0x000000080a037211 */ /* 0x000fe400078e08ff */
[----:B------:R-:W2:Y:S01]  /*76330*/  LDL.LU.S16 R10, [R1+0xa4] ;  /* 0x0000a400010a7983 */ /* 0x000ea20000300600 */
[----:B------:R-:W-:-:S03]  /*76340*/  LEA.HI.X.SX32 R5, R8, R0, 0x1, P6 ;  /* 0x0000000008057211 */ /* 0x000fc600030f0eff */
[----:B------:R-:W2:Y:S04]  /*76350*/  LDL.LU.S16 R8, [R1+0xb4] ;  /* 0x0000b40001087983 */ /* 0x000ea80000300600 */
[----:B--2---:R1:W-:Y:S02]  /*76360*/  STG.E.U16 desc[UR10][R6.64], R8 ;  /* 0x0000000806007986 */ /* 0x0043e4000c10150a */
[----:B-1----:R-:W-:Y:S01]  /*76370*/  LEA R6, P6, R3, R2, 0x1 ;  /* 0x0000000203067211 */ /* 0x002fe200078c08ff */
[----:B---3--:R-:W-:Y:S02]  /*76380*/  IMAD R8, R9, 0x2, R3 ;  /* 0x0000000209087824 */ /* 0x008fe400078e0203 */
[----:B------:R-:W2:Y:S01]  /*76390*/  LDL.LU.S16 R9, [R1+0xb0] ;  /* 0x0000b00001097983 */ /* 0x000ea20000300600 */
[----:B------:R-:W-:-:S02]  /*763a0*/  LEA.HI.X.SX32 R7, R3, R0, 0x1, P6 ;  /* 0x0000000003077211 */ /* 0x000fc400030f0eff */
[----:B0-----:R-:W-:Y:S02]  /*763b0*/  LEA R3, R12, R8, 0x1 ;  /* 0x000000080c037211 */ /* 0x001fe400078e08ff */
[----:B------:R-:W3:Y:S04]  /*763c0*/  LDL.LU.S16 R12, [R1+0xbc] ;  /* 0x0000bc00010c7983 */ /* 0x000ee80000300600 */
[----:B----4-:R0:W-:Y:S02]  /*763d0*/  STG.E.U16 desc[UR10][R4.64], R15 ;  /* 0x0000000f04007986 */ /* 0x0101e4000c10150a */
[C---:B0-----:R-:W-:Y:S01]  /*763e0*/  LEA R4, P6, R8.reuse, R2, 0x1 ;  /* 0x0000000208047211 */ /* 0x041fe200078c08ff */
[----:B------:R-:W0:Y:S03]  /*763f0*/  LDC R15, c[0x0][0x3e8] ;  /* 0x0000fa00ff0f7b82 */ /* 0x000e260000000800 */
[----:B------:R-:W-:-:S05]  /*76400*/  LEA.HI.X.SX32 R5, R8, R0, 0x1, P6 ;  /* 0x0000000008057211 */ /* 0x000fca00030f0eff */
[----:B------:R-:W1:Y:S02]  /*76410*/  LDC R8, c[0x0][0x3e8] ;  /* 0x0000fa00ff087b82 */ /* 0x000e640000000800 */
[----:B-1----:R-:W-:Y:S01]  /*76420*/  LEA R8, R8, R3, 0x1 ;  /* 0x0000000308087211 */ /* 0x002fe200078e08ff */
[----:B---3--:R1:W-:Y:S02]  /*76430*/  STG.E.U16 desc[UR10][R6.64], R12 ;  /* 0x0000000c06007986 */ /* 0x0083e4000c10150a */
[----:B-1----:R-:W-:-:S03]  /*76440*/  LEA R6, P6, R3, R2, 0x1 ;  /* 0x0000000203067211 */ /* 0x002fc600078c08ff */
[----:B------:R-:W1:Y:S01]  /*76450*/  LDC R12, c[0x0][0x3e8] ;  /* 0x0000fa00ff0c7b82 */ /* 0x000e620000000800 */
[----:B------:R-:W-:-:S07]  /*76460*/  LEA.HI.X.SX32 R7, R3, R0, 0x1, P6 ;  /* 0x0000000003077211 */ /* 0x000fce00030f0eff */
[----:B------:R-:W3:Y:S01]  /*76470*/  LDC R3, c[0x0][0x3e8] ;  /* 0x0000fa00ff037b82 */ /* 0x000ee20000000800 */
[----:B-----5:R4:W-:Y:S02]  /*76480*/  STG.E.U16 desc[UR10][R4.64], R11 ;  /* 0x0000000b04007986 */ /* 0x0209e4000c10150a */
[----:B----4-:R-:W-:-:S05]  /*76490*/  LEA R4, P6, R8, R2, 0x1 ;  /* 0x0000000208047211 */ /* 0x010fca00078c08ff */
[----:B------:R-:W4:Y:S01]  /*764a0*/  LDC R11, c[0x0][0x3e8] ;  /* 0x0000fa00ff0b7b82 */ /* 0x000f220000000800 */
[----:B------:R-:W-:Y:S01]  /*764b0*/  LEA.HI.X.SX32 R5, R8, R0, 0x1, P6 ;  /* 0x0000000008057211 */ /* 0x000fe200030f0eff */
[----:B---3--:R-:W-:-:S06]  /*764c0*/  IMAD R3, R3, 0x2, R8 ;  /* 0x0000000203037824 */ /* 0x008fcc00078e0208 */
[----:B------:R-:W3:Y:S01]  /*764d0*/  LDC R8, c[0x0][0x3e8] ;  /* 0x0000fa00ff087b82 */ /* 0x000ee20000000800 */
[----:B------:R5:W-:Y:S02]  /*764e0*/  STG.E.U16 desc[UR10][R6.64], R10 ;  /* 0x0000000a06007986 */ /* 0x000be4000c10150a */
[----:B-----5:R-:W-:-:S05]  /*764f0*/  LEA R6, P6, R3, R2, 0x1 ;  /* 0x0000000203067211 */ /* 0x020fca00078c08ff */
[----:B------:R-:W5:Y:S01]  /*76500*/  LDC R10, c[0x0][0x3e8] ;  /* 0x0000fa00ff0a7b82 */ /* 0x000f620000000800 */
[----:B------:R-:W-:Y:S02]  /*76510*/  LEA.HI.X.SX32 R7, R3, R0, 0x1, P6 ;  /* 0x0000000003077211 */ /* 0x000fe400030f0eff */
[----:B---3--:R-:W-:-:S04]  /*76520*/  LEA R8, R8, R3, 0x1 ;  /* 0x0000000308087211 */ /* 0x008fc800078e08ff */
[----:B0-----:R-:W-:Y:S02]  /*76530*/  LEA R3, R15, R8, 0x1 ;  /* 0x000000080f037211 */ /* 0x001fe400078e08ff */
[----:B------:R-:W3:Y:S04]  /*76540*/  LDL.LU.S16 R15, [R1+0xac] ;  /* 0x0000ac00010f7983 */ /* 0x000ee80000300600 */
[----:B--2---:R0:W-:Y:S02]  /*76550*/  STG.E.U16 desc[UR10][R4.64], R9 ;  /* 0x0000000904007986 */ /* 0x0041e4000c10150a */
[C---:B0-----:R-:W-:Y:S01]  /*76560*/  LEA R4, P6, R8.reuse, R2, 0x1 ;  /* 0x0000000208047211 */ /* 0x041fe200078c08ff */
[----:B------:R-:W0:Y:S03]  /*76570*/  LDC R9, c[0x0][0x3e8] ;  /* 0x0000fa00ff097b82 */ /* 0x000e260000000800 */
[----:B------:R-:W-:Y:S01]  /*76580*/  LEA.HI.X.SX32 R5, R8, R0, 0x1, P6 ;  /* 0x0000000008057211 */ /* 0x000fe200030f0eff */
[----:B-1----:R-:W-:-:S02]  /*76590*/  IMAD R8, R12, 0x2, R3 ;  /* 0x000000020c087824 */ /* 0x002fc400078e0203 */
[----:B------:R-:W2:Y:S04]  /*765a0*/  LDL.LU.S16 R12, [R1+0x88] ;  /* 0x00008800010c7983 */ /* 0x000ea80000300600 */
[----:B---3--:R1:W-:Y:S02]  /*765b0*/  STG.E.U16 desc[UR10][R6.64], R15 ;  /* 0x0000000f06007986 */ /* 0x0083e4000c10150a */
[C---:B-1----:R-:W-:Y:S01]  /*765c0*/  LEA R6, P6, R3.reuse, R2, 0x1 ;  /* 0x0000000203067211 */ /* 0x042fe200078c08ff */
[----:B------:R-:W1:Y:S03]  /*765d0*/  LDC R15, c[0x0][0x3e8] ;  /* 0x0000fa00ff0f7b82 */ /* 0x000e660000000800 */
[----:B------:R-:W-:-:S02]  /*765e0*/  LEA.HI.X.SX32 R7, R3, R0, 0x1, P6 ;  /* 0x0000000003077211 */ /* 0x000fc400030f0eff */
[----:B----4-:R-:W-:Y:S02]  /*765f0*/  LEA R3, R11, R8, 0x1 ;  /* 0x000000080b037211 */ /* 0x010fe400078e08ff */
[----:B------:R-:W3:Y:S04]  /*76600*/  LDL.LU.S16 R11, [R1+0x94] ;  /* 0x00009400010b7983 */ /* 0x000ee80000300600 */
[----:B--2---:R2:W-:Y:S02]  /*76610*/  STG.E.U16 desc[UR10][R4.64], R12 ;  /* 0x0000000c04007986 */ /* 0x0045e4000c10150a */
[C---:B--2---:R-:W-:Y:S01]  /*76620*/  LEA R4, P6, R8.reuse, R2, 0x1 ;  /* 0x0000000208047211 */ /* 0x044fe200078c08ff */
[----:B------:R-:W2:Y:S03]  /*76630*/  LDC R12, c[0x0][0x3e8] ;  /* 0x0000fa00ff0c7b82 */ /* 0x000ea60000000800 */
[----:B------:R-:W-:-:S02]  /*76640*/  LEA.HI.X.SX32 R5, R8, R0, 0x1, P6 ;  /* 0x0000000008057211 */ /* 0x000fc400030f0eff */
[----:B-----5:R-:W-:Y:S02]  /*76650*/  LEA R8, R10, R3, 0x1 ;  /* 0x000000030a087211 */ /* 0x020fe400078e08ff */
[----:B------:R-:W4:Y:S04]  /*76660*/  LDL.LU.S16 R10, [R1+0x9c] ;  /* 0x00009c00010a7983 */ /* 0x000f280000300600 */
[----:B---3--:R3:W-:Y:S02]  /*76670*/  STG.E.U16 desc[UR10][R6.64], R11 ;  /* 0x0000000b06007986 */ /* 0x0087e4000c10150a */
[C---:B---3--:R-:W-:Y:S01]  /*76680*/  LEA R6, P6, R3.reuse, R2, 0x1 ;  /* 0x0000000203067211 */ /* 0x048fe200078c08ff */
[----:B------:R-:W3:Y:S03]  /*76690*/  LDC R11, c[0x0][0x3e8] ;  /* 0x0000fa00ff0b7b82 */ /* 0x000ee60000000800 */
[----:B------:R-:W-:Y:S01]  /*766a0*/  LEA.HI.X.SX32 R7, R3, R0, 0x1, P6 ;  /* 0x0000000003077211 */ /* 0x000fe200030f0eff */
[----:B0-----:R-:W-:-:S02]  /*766b0*/  IMAD R3, R9, 0x2, R8 ;  /* 0x0000000209037824 */ /* 0x001fc400078e0208 */
[----:B------:R-:W5:Y:S04]  /*766c0*/  LDL.LU.S16 R9, [R1+0xa0] ;  /* 0x0000a00001097983 */ /* 0x000f680000300600 */
[----:B----4-:R0:W-:Y:S02]  /*766d0*/  STG.E.U16 desc[UR10][R4.64], R10 ;  /* 0x0000000a04007986 */ /* 0x0101e4000c10150a */
[C---:B0-----:R-:W-:Y:S01]  /*766e0*/  LEA R4, P6, R8.reuse, R2, 0x1 ;  /* 0x0000000208047211 */ /* 0x041fe200078c08ff */
[----:B------:R-:W0:Y:S03]  /*766f0*/  LDC R10, c[0x0][0x3e8] ;  /* 0x0000fa00ff0a7b82 */ /* 0x000e260000000800 */
[----:B------:R-:W-:-:S02]  /*76700*/  LEA.HI.X.SX32 R5, R8, R0, 0x1, P6 ;  /* 0x0000000008057211 */ /* 0x000fc400030f0eff */
[----:B-1----:R-:W-:Y:S02]  /*76710*/  LEA R8, R15, R3, 0x1 ;  /* 0x000000030f087211 */ /* 0x002fe400078e08ff */
[----:B------:R-:W4:Y:S04]  /*76720*/  LDL.LU.S16 R15, [R1+0x78] ;  /* 0x00007800010f7983 */ /* 0x000f280000300600 */
[----:B-----5:R1:W-:Y:S02]  /*76730*/  STG.E.U16 desc[UR10][R6.64], R9 ;  /* 0x0000000906007986 */ /* 0x0203e4000c10150a */
[C---:B-1----:R-:W-:Y:S01]  /*76740*/  LEA R6, P6, R3.reuse, R2, 0x1 ;  /* 0x0000000203067211 */ /* 0x042fe200078c08ff */
[----:B------:R-:W1:Y:S03]  /*76750*/  LDC R9, c[0x0][0x3e8] ;  /* 0x0000fa00ff097b82 */ /* 0x000e660000000800 */
[----:B------:R-:W-:-:S02]  /*76760*/  LEA.HI.X.SX32 R7, R3, R0, 0x1, P6 ;  /* 0x0000000003077211 */ /* 0x000fc400030f0eff */
[----:B--2---:R-:W-:Y:S02]  /*76770*/  LEA R3, R12, R8, 0x1 ;  /* 0x000000080c037211 */ /* 0x004fe400078e08ff */
[----:B------:R-:W2:Y:S04]  /*76780*/  LDL.LU.S16 R12, [R1+0x84] ;  /* 0x00008400010c7983 */ /* 0x000ea80000300600 */
[----:B----4-:R4:W-:Y:S02]  /*76790*/  STG.E.U16 desc[UR10][R4.64], R15 ;  /* 0x0000000f04007986 */ /* 0x0109e4000c10150a */
[C---:B----4-:R-:W-:Y:S01]  /*767a0*/  LEA R4, P6, R8.reuse, R2, 0x1 ;  /* 0x0000000208047211 */ /* 0x050fe200078c08ff */
[----:B------:R-:W4:Y:S03]  /*767b0*/  LDC R15, c[0x0][0x3e8] ;  /* 0x0000fa00ff0f7b82 */ /* 0x000f260000000800 */
[----:B------:R-:W-:Y:S01]  /*767c0*/  LEA.HI.X.SX32 R5, R8, R0, 0x1, P6 ;  /* 0x0000000008057211 */ /* 0x000fe200030f0eff */
[----:B---3--:R-:W-:-:S02]  /*767d0*/  IMAD R8, R11, 0x2, R3 ;  /* 0x000000020b087824 */ /* 0x008fc400078e0203 */
[----:B------:R-:W3:Y:S04]  /*767e0*/  LDL.LU.S16 R11, [R1+0x90] ;  /* 0x00009000010b7983 */ /* 0x000ee80000300600 */
[----:B--2---:R2:W-:Y:S02]  /*767f0*/  STG.E.U16 desc[UR10][R6.64], R12 ;  /* 0x0000000c06007986 */ /* 0x0045e4000c10150a */
[C---:B--2---:R-:W-:Y:S01]  /*76800*/  LEA R6, P6, R3.reuse, R2, 0x1 ;  /* 0x0000000203067211 */ /* 0x044fe200078c08ff */
[----:B------:R-:W2:Y:S03]  /*76810*/  LDC R12, c[0x0][0x3e8] ;  /* 0x0000fa00ff0c7b82 */ /* 0x000ea60000000800 */
[----:B------:R-:W-:-:S02]  /*76820*/  LEA.HI.X.SX32 R7, R3, R0, 0x1, P6 ;  /* 0x0000000003077211 */ /* 0x000fc400030f0eff */
[----:B0-----:R-:W-:Y:S02]  /*76830*/  LEA R3, R10, R8, 0x1 ;  /* 0x000000080a037211 */ /* 0x001fe400078e08ff */
[----:B------:R-:W5:Y:S04]  /*76840*/  LDL.LU.S16 R10, [R1+0x8c] ;  /* 0x00008c00010a7983 */ /* 0x000f680000300600 */
[----:B---3--:R0:W-:Y:S02]  /*76850*/  STG.E.U16 desc[UR10][R4.64], R11 ;  /* 0x0000000b04007986 */ /* 0x0081e4000c10150a */
[C---:B0-----:R-:W-:Y:S01]  /*76860*/  LEA R4, P6, R8.reuse, R2, 0x1 ;  /* 0x0000000208047211 */ /* 0x041fe200078c08ff */
[----:B------:R-:W0:Y:S03]  /*76870*/  LDC R11, c[0x0][0x3e8] ;  /* 0x0000fa00ff0b7b82 */ /* 0x000e260000000800 */
[----:B------:R-:W-:-:S02]  /*76880*/  LEA.HI.X.SX32 R5, R8, R0, 0x1, P6 ;  /* 0x0000000008057211 */ /* 0x000fc400030f0eff */
[----:B-1----:R-:W-:Y:S02]  /*76890*/  LEA R8, R9, R3, 0x1 ;  /* 0x0000000309087211 */ /* 0x002fe400078e08ff */
[----:B------:R-:W3:Y:S04]  /*768a0*/  LDL.LU.S16 R9, [R1+0x68] ;  /* 0x0000680001097983 */ /* 0x000ee80000300600 */
[----:B-----5:R1:W-:Y:S02]  /*768b0*/  STG.E.U16 desc[UR10][R6.64], R10 ;  /* 0x0000000a06007986 */ /* 0x0203e4000c10150a */
[C---:B-1----:R-:W-:Y:S01]  /*768c0*/  LEA R6, P6, R3.reuse, R2, 0x1 ;  /* 0x0000000203067211 */ /* 0x042fe200078c08ff */
[----:B------:R-:W1:Y:S03]  /*768d0*/  LDC R10, c[0x0][0x3e8] ;  /* 0x0000fa00ff0a7b82 */ /* 0x000e660000000800 */
[----:B------:R-:W-:Y:S01]  /*768e0*/  LEA.HI.X.SX32 R7, R3, R0, 0x1, P6 ;  /* 0x0000000003077211 */ /* 0x000fe200030f0eff */
[----:B----4-:R-:W-:-:S02]  /*768f0*/  IMAD R3, R15, 0x2, R8 ;  /* 0x000000020f037824 */ /* 0x010fc400078e0208 */
[----:B------:R-:W4:Y:S04]  /*76900*/  LDL.LU.S16 R15, [R1+0x74] ;  /* 0x00007400010f7983 */ /* 0x000f280000300600 */
[----:B---3--:R3:W-:Y:S02]  /*76910*/  STG.E.U16 desc[UR10][R4.64], R9 ;  /* 0x0000000904007986 */ /* 0x0087e4000c10150a */
[C---:B---3--:R-:W-:Y:S01]  /*76920*/  LEA R4, P6, R8.reuse, R2, 0x1 ;  /* 0x0000000208047211 */ /* 0x048fe200078c08ff */
[----:B------:R-:W3:Y:S03]  /*76930*/  LDC R9, c[0x0][0x3e8] ;  /* 0x0000fa00ff097b82 */ /* 0x000ee60000000800 */
[----:B------:R-:W-:-:S02]  /*76940*/  LEA.HI.X.SX32 R5, R8, R0, 0x1, P6 ;  /* 0x0000000008057211 */ /* 0x000fc400030f0eff */
[----:B--2---:R-:W-:Y:S02]  /*76950*/  LEA R8, R12, R3, 0x1 ;  /* 0x000000030c087211 */ /* 0x004fe400078e08ff */
[----:B------:R-:W2:Y:S04]  /*76960*/  LDL.LU.S16 R12, [R1+0x7c] ;  /* 0x00007c00010c7983 */ /* 0x000ea80000300600 */
[----:B----4-:R4:W-:Y:S02]  /*76970*/  STG.E.U16 desc[UR10][R6.64], R15 ;  /* 0x0000000f06007986 */ /* 0x0109e4000c10150a */
[C---:B----4-:R-:W-:Y:S01]  /*76980*/  LEA R6, P6, R3.reuse, R2, 0x1 ;  /* 0x0000000203067211 */ /* 0x050fe200078c08ff */
[----:B------:R-:W4:Y:S03]  /*76990*/  LDC R15, c[0x0][0x3e8] ;  /* 0x0000fa00ff0f7b82 */ /* 0x000f260000000800 */
[----:B------:R-:W-:-:S02]  /*769a0*/  LEA.HI.X.SX32 R7, R3, R0, 0x1, P6 ;  /* 0x0000000003077211 */ /* 0x000fc400030f0eff */
[----:B0-----:R-:W-:Y:S02]  /*769b0*/  LEA R3, R11, R8, 0x1 ;  /* 0x000000080b037211 */ /* 0x001fe400078e08ff */
[----:B------:R-:W5:Y:S04]  /*769c0*/  LDL.LU.S16 R11, [R1+0x80] ;  /* 0x00008000010b7983 */ /* 0x000f680000300600 */
[----:B--2---:R0:W-:Y:S02]  /*769d0*/  STG.E.U16 desc[UR10][R4.64], R12 ;  /* 0x0000000c04007986 */ /* 0x0041e4000c10150a */
[C---:B0-----:R-:W-:Y:S01]  /*769e0*/  LEA R4, P6, R8.reuse, R2, 0x1 ;  /* 0x0000000208047211 */ /* 0x041fe200078c08ff */
[----:B------:R-:W0:Y:S03]  /*769f0*/  LDC R12, c[0x0][0x3e8] ;  /* 0x0000fa00ff0c7b82 */ /* 0x000e260000000800 */
[----:B------:R-:W-:Y:S01]  /*76a00*/  LEA.HI.X.SX32 R5, R8, R0, 0x1, P6 ;  /* 0x0000000008057211 */ /* 0x000fe200030f0eff */
[----:B-1----:R-:W-:-:S02]  /*76a10*/  IMAD R8, R10, 0x2, R3 ;  /* 0x000000020a087824 */ /* 0x002fc400078e0203 */
[----:B------:R-:W2:Y:S04]  /*76a20*/  LDL.LU.S16 R10, [R1+0x58] ;  /* 0x00005800010a7983 */ /* 0x000ea80000300600 */
[----:B-----5:R1:W-:Y:S02]  /*76a30*/  STG.E.U16 desc[UR10][R6.64], R11 ;  /* 0x0000000b06007986 */ /* 0x0203e4000c10150a */
[C---:B-1----:R-:W-:Y:S01]  /*76a40*/  LEA R6, P6, R3.reuse, R2, 0x1 ;  /* 0x0000000203067211 */ /* 0x042fe200078c08ff */
[----:B------:R-:W1:Y:S03]  /*76a50*/  LDC R11, c[0x0][0x3e8] ;  /* 0x0000fa00ff0b7b82 */ /* 0x000e660000000800 */
[----:B------:R-:W-:-:S02]  /*76a60*/  LEA.HI.X.SX32 R7, R3, R0, 0x1, P6 ;  /* 0x0000000003077211 */ /* 0x000fc400030f0eff */
[----:B---3--:R-:W-:Y:S02]  /*76a70*/  LEA R3, R9, R8, 0x1 ;  /* 0x0000000809037211 */ /* 0x008fe400078e08ff */
[----:B------:R-:W3:Y:S04]  /*76a80*/  LDL.LU.S16 R9, [R1+0x64] ;  /* 0x0000640001097983 */ /* 0x000ee80000300600 */
[----:B--2---:R2:W-:Y:S02]  /*76a90*/  STG.E.U16 desc[UR10][R4.64], R10 ;  /* 0x0000000a04007986 */ /* 0x0045e4000c10150a */
[C---:B--2---:R-:W-:Y:S01]  /*76aa0*/  LEA R4, P6, R8.reuse, R2, 0x1 ;  /* 0x0000000208047211 */ /* 0x044fe200078c08ff */
[----:B------:R-:W2:Y:S03]  /*76ab0*/  LDC R10, c[0x0][0x3e8] ;  /* 0x0000fa00ff0a7b82 */ /* 0x000ea60000000800 */
[----:B------:R-:W-:-:S02]  /*76ac0*/  LEA.HI.X.SX32 R5, R8, R0, 0x1, P6 ;  /* 0x0000000008057211 */ /* 0x000fc400030f0eff */
[----:B----4-:R-:W-:Y:S02]  /*76ad0*/  LEA R8, R15, R3, 0x1 ;  /* 0x000000030f087211 */ /* 0x010fe400078e08ff */
        /* <DEDUP_REMOVED lines=131> */
[----:B-1----:R-:W-:-:S04]  /*77310*/  IMAD R8, R11, 0x2, R3 ;  /* 0x000000020b087824 */ /* 0x002fc800078e0203 */
[----:B------:R-:W1:Y:S01]  /*77320*/  LDC R11, c[0x0][0x3e8] ;  /* 0x0000fa00ff0b7b82 */ /* 0x000e620000000800 */
[----:B-----5:R2:W-:Y:S04]  /*77330*/  STG.E.U16 desc[UR10][R6.64], R12 ;  /* 0x0000000c06007986 */ /* 0x0205e8000c10150a */
[----:B------:R5:W-:Y:S01]  /*77340*/  STG.E.U16 desc[UR10][R4.64], R26 ;  /* 0x0000001a04007986 */ /* 0x000be2000c10150a */
[C---:B--2---:R-:W-:Y:S02]  /*77350*/  LEA R6, P6, R3.reuse, R2, 0x1 ;  /* 0x0000000203067211 */ /* 0x044fe400078c08ff */
[----:B------:R-:W2:Y:S02]  /*77360*/  LDC R12, c[0x0][0x3e8] ;  /* 0x0000fa00ff0c7b82 */ /* 0x000ea40000000800 */
[----:B------:R-:W-:Y:S01]  /*77370*/  LEA.HI.X.SX32 R7, R3, R0, 0x1, P6 ;  /* 0x0000000003077211 */ /* 0x000fe200030f0eff */
[----:B-----5:R-:W5:Y:S01]  /*77380*/  LDL.LU.S16 R26, [R1+0xc] ;  /* 0x00000c00011a7983 */ /* 0x020f620000300600 */
[----:B------:R-:W-:-:S02]  /*77390*/  LEA R4, P6, R8, R2, 0x1 ;  /* 0x0000000208047211 */ /* 0x000fc400078c08ff */
[----:B---3--:R-:W-:Y:S02]  /*773a0*/  LEA R3, R10, R8, 0x1 ;  /* 0x000000080a037211 */ /* 0x008fe400078e08ff */
[----:B------:R-:W3:Y:S01]  /*773b0*/  LDL.LU.S16 R10, [R1] ;  /* 0x00000000010a7983 */ /* 0x000ee20000300600 */
[----:B------:R-:W-:Y:S02]  /*773c0*/  LEA.HI.X.SX32 R5, R8, R0, 0x1, P6 ;  /* 0x0000000008057211 */ /* 0x000fe400030f0eff */
[----:B----4-:R-:W-:Y:S02]  /*773d0*/  LEA R8, R9, R3, 0x1 ;  /* 0x0000000309087211 */ /* 0x010fe400078e08ff */
[----:B------:R-:W4:Y:S04]  /*773e0*/  LDL.LU.S16 R9, [R1+0x10] ;  /* 0x0000100001097983 */ /* 0x000f280000300600 */
[----:B---3--:R3:W-:Y:S04]  /*773f0*/  STG.E.U16 desc[UR10][R6.64], R10 ;  /* 0x0000000a06007986 */ /* 0x0087e8000c10150a */
[----:B----4-:R4:W-:Y:S01]  /*77400*/  STG.E.U16 desc[UR10][R4.64], R9 ;  /* 0x0000000904007986 */ /* 0x0109e2000c10150a */
[C---:B---3--:R-:W-:Y:S01]  /*77410*/  LEA R6, P6, R3.reuse, R2, 0x1 ;  /* 0x0000000203067211 */ /* 0x048fe200078c08ff */
[----:B------:R-:W3:Y:S03]  /*77420*/  LDC R10, c[0x0][0x3e8] ;  /* 0x0000fa00ff0a7b82 */ /* 0x000ee60000000800 */
[----:B------:R-:W-:Y:S01]  /*77430*/  LEA.HI.X.SX32 R7, R3, R0, 0x1, P6 ;  /* 0x0000000003077211 */ /* 0x000fe200030f0eff */
[----:B0-----:R-:W-:Y:S01]  /*77440*/  IMAD R3, R15, 0x2, R8 ;  /* 0x000000020f037824 */ /* 0x001fe200078e0208 */
[----:B----4-:R-:W-:-:S03]  /*77450*/  LEA R4, P6, R8, R2, 0x1 ;  /* 0x0000000208047211 */ /* 0x010fc600078c08ff */
[----:B-----5:R0:W-:Y:S01]  /*77460*/  STG.E.U16 desc[UR10][R6.64], R26 ;  /* 0x0000001a06007986 */ /* 0x0201e2000c10150a */
[----:B------:R-:W-:Y:S01]  /*77470*/  LEA.HI.X.SX32 R5, R8, R0, 0x1, P6 ;  /* 0x0000000008057211 */ /* 0x000fe200030f0eff */
[----:B------:R-:W4:Y:S01]  /*77480*/  LDC R9, c[0x0][0x3e8] ;  /* 0x0000fa00ff097b82 */ /* 0x000f220000000800 */
[----:B--2---:R-:W-:-:S03]  /*77490*/  LEA R8, R12, R3, 0x1 ;  /* 0x000000030c087211 */ /* 0x004fc600078e08ff */
[----:B------:R2:W-:Y:S04]  /*774a0*/  STG.E.U16 desc[UR10][R4.64], R22 ;  /* 0x0000001604007986 */ /* 0x0005e8000c10150a */
[----:B------:R-:W5:Y:S01]  /*774b0*/  LDC R15, c[0x0][0x3e8] ;  /* 0x0000fa00ff0f7b82 */ /* 0x000f620000000800 */
[----:B0-----:R-:W-:-:S04]  /*774c0*/  LEA R6, P6, R3, R2, 0x1 ;  /* 0x0000000203067211 */ /* 0x001fc800078c08ff */
[----:B------:R-:W-:Y:S02]  /*774d0*/  LEA.HI.X.SX32 R7, R3, R0, 0x1, P6 ;  /* 0x0000000003077211 */ /* 0x000fe400030f0eff */
[C---:B--2---:R-:W-:Y:S01]  /*774e0*/  LEA R4, P6, R8.reuse, R2, 0x1 ;  /* 0x0000000208047211 */ /* 0x044fe200078c08ff */
[----:B------:R-:W0:Y:S03]  /*774f0*/  LDC R22, c[0x0][0x3e8] ;  /* 0x0000fa00ff167b82 */ /* 0x000e260000000800 */
[----:B------:R-:W-:Y:S01]  /*77500*/  LEA.HI.X.SX32 R5, R8, R0, 0x1, P6 ;  /* 0x0000000008057211 */ /* 0x000fe200030f0eff */
[----:B------:R-:W-:Y:S04]  /*77510*/  STG.E.U16 desc[UR10][R6.64], R23 ;  /* 0x0000001706007986 */ /* 0x000fe8000c10150a */
[----:B------:R2:W-:Y:S01]  /*77520*/  STG.E.U16 desc[UR10][R4.64], R28 ;  /* 0x0000001c04007986 */ /* 0x0005e2000c10150a */
[----:B------:R-:W5:Y:S01]  /*77530*/  LDC R26, c[0x0][0x3e8] ;  /* 0x0000fa00ff1a7b82 */ /* 0x000f620000000800 */
[----:B-1----:R-:W-:-:S07]  /*77540*/  LEA R3, R11, R8, 0x1 ;  /* 0x000000080b037211 */ /* 0x002fce00078e08ff */
[----:B------:R-:W1:Y:S01]  /*77550*/  LDC R11, c[0x0][0x3e8] ;  /* 0x0000fa00ff0b7b82 */ /* 0x000e620000000800 */
[----:B--2---:R-:W2:Y:S01]  /*77560*/  LDL.LU.S16 R28, [R1+0x4] ;  /* 0x00000400011c7983 */ /* 0x004ea20000300600 */
[----:B------:R-:W-:Y:S01]  /*77570*/  LEA R6, P6, R3, R2, 0x1 ;  /* 0x0000000203067211 */ /* 0x000fe200078c08ff */
[----:B---3--:R-:W-:-:S03]  /*77580*/  IMAD R8, R10, 0x2, R3 ;  /* 0x000000020a087824 */ /* 0x008fc600078e0203 */
[----:B------:R-:W-:Y:S02]  /*77590*/  LEA.HI.X.SX32 R7, R3, R0, 0x1, P6 ;  /* 0x0000000003077211 */ /* 0x000fe400030f0eff */
[----:B------:R-:W3:Y:S01]  /*775a0*/  LDC R12, c[0x0][0x3e8] ;  /* 0x0000fa00ff0c7b82 */ /* 0x000ee20000000800 */
[C---:B------:R-:W-:Y:S02]  /*775b0*/  LEA R4, P6, R8.reuse, R2, 0x1 ;  /* 0x0000000208047211 */ /* 0x040fe400078c08ff */
[----:B----4-:R-:W-:Y:S01]  /*775c0*/  LEA R3, R9, R8, 0x1 ;  /* 0x0000000809037211 */ /* 0x010fe200078e08ff */
[----:B------:R0:W-:Y:S01]  /*775d0*/  STG.E.U16 desc[UR10][R6.64], R29 ;  /* 0x0000001d06007986 */ /* 0x0001e2000c10150a */
[----:B------:R-:W-:Y:S02]  /*775e0*/  LEA.HI.X.SX32 R5, R8, R0, 0x1, P6 ;  /* 0x0000000008057211 */ /* 0x000fe400030f0eff */
[C---:B------:R-:W-:Y:S01]  /*775f0*/  LEA R8, P6, R3.reuse, R2, 0x1 ;  /* 0x0000000203087211 */ /* 0x040fe200078c08ff */
[----:B------:R-:W4:Y:S03]  /*77600*/  LDC R23, c[0x0][0x3e8] ;  /* 0x0000fa00ff177b82 */ /* 0x000f260000000800 */
[----:B------:R-:W-:-:S02]  /*77610*/  LEA.HI.X.SX32 R9, R3, R0, 0x1, P6 ;  /* 0x0000000003097211 */ /* 0x000fc400030f0eff */
[----:B0-----:R-:W-:-:S03]  /*77620*/  LEA R7, R22, R3, 0x1 ;  /* 0x0000000316077211 */ /* 0x001fc600078e08ff */
[----:B------:R-:W0:Y:S01]  /*77630*/  LDC R22, c[0x0][0x3e8] ;  /* 0x0000fa00ff167b82 */ /* 0x000e220000000800 */
[C---:B------:R-:W-:Y:S01]  /*77640*/  LEA R6, P6, R7.reuse, R2, 0x1 ;  /* 0x0000000207067211 */ /* 0x040fe200078c08ff */
[----:B-----5:R-:W-:Y:S01]  /*77650*/  IMAD R3, R26, 0x2, R7 ;  /* 0x000000021a037824 */ /* 0x020fe200078e0207 */
[----:B------:R1:W-:Y:S02]  /*77660*/  STG.E.U16 desc[UR10][R4.64], R20 ;  /* 0x0000001404007986 */ /* 0x0003e4000c10150a */
[----:B------:R-:W-:Y:S02]  /*77670*/  LEA.HI.X.SX32 R7, R7, R0, 0x1, P6 ;  /* 0x0000000007077211 */ /* 0x000fe400030f0eff */
[----:B------:R-:W-:Y:S01]  /*77680*/  LEA R10, P6, R3, R2, 0x1 ;  /* 0x00000002030a7211 */ /* 0x000fe200078c08ff */
[----:B------:R5:W-:Y:S01]  /*77690*/  STG.E.U16 desc[UR10][R8.64], R21 ;  /* 0x0000001508007986 */ /* 0x000be2000c10150a */
[----:B------:R-:W-:-:S03]  /*776a0*/  PRMT R13, R13, 0x7632, R13 ;  /* 0x000076320d0d7816 */ /* 0x000fc6000000000d */
[----:B------:R-:W2:Y:S01]  /*776b0*/  LDL.LU R26, [R1+0x470] ;  /* 0x00047000011a7983 */ /* 0x000ea20000300800 */
[----:B-1----:R-:W-:Y:S01]  /*776c0*/  LEA R5, R11, R3, 0x1 ;  /* 0x000000030b057211 */ /* 0x002fe200078e08ff */
[----:B------:R-:W1:Y:S01]  /*776d0*/  LDC R20, c[0x0][0x3e8] ;  /* 0x0000fa00ff147b82 */ /* 0x000e620000000800 */
[----:B------:R-:W-:Y:S02]  /*776e0*/  LEA.HI.X.SX32 R11, R3, R0, 0x1, P6 ;  /* 0x00000000030b7211 */ /* 0x000fe400030f0eff */
[----:B------:R-:W-:Y:S02]  /*776f0*/  LEA R4, P6, R5, R2, 0x1 ;  /* 0x0000000205047211 */ /* 0x000fe400078c08ff */
[----:B------:R-:W-:Y:S01]  /*77700*/  LEA R3, R15, R5, 0x1 ;  /* 0x000000050f037211 */ /* 0x000fe200078e08ff */
[----:B------:R4:W-:Y:S01]  /*77710*/  STG.E.U16 desc[UR10][R6.64], R25 ;  /* 0x0000001906007986 */ /* 0x0009e2000c10150a */
[----:B------:R-:W-:Y:S01]  /*77720*/  LEA.HI.X.SX32 R5, R5, R0, 0x1, P6 ;  /* 0x0000000005057211 */ /* 0x000fe200030f0eff */
[----:B-----5:R-:W5:Y:S02]  /*77730*/  LDC R21, c[0x0][0x3e8] ;  /* 0x0000fa00ff157b82 */ /* 0x020f640000000800 */
[----:B---3--:R-:W-:-:S06]  /*77740*/  IMAD R9, R12, 0x2, R3 ;  /* 0x000000020c097824 */ /* 0x008fcc00078e0203 */
[----:B------:R-:W3:Y:S01]  /*77750*/  LDC R15, c[0x0][0x3e8] ;  /* 0x0000fa00ff0f7b82 */ /* 0x000ee20000000800 */
[C---:B----4-:R-:W-:Y:S01]  /*77760*/  LEA R6, P6, R3.reuse, R2, 0x1 ;  /* 0x0000000203067211 */ /* 0x050fe200078c08ff */
[----:B------:R-:W4:Y:S03]  /*77770*/  LDL.LU R25, [R1+0x948] ;  /* 0x0009480001197983 */ /* 0x000f260000300800 */
[----:B------:R-:W-:Y:S02]  /*77780*/  LEA.HI.X.SX32 R7, R3, R0, 0x1, P6 ;  /* 0x0000000003077211 */ /* 0x000fe400030f0eff */
[----:B------:R-:W-:Y:S02]  /*77790*/  LEA R8, P6, R9, R2, 0x1 ;  /* 0x0000000209087211 */ /* 0x000fe400078c08ff */
[----:B------:R-:W-:Y:S02]  /*777a0*/  LEA R3, R23, R9, 0x1 ;  /* 0x0000000917037211 */ /* 0x000fe400078e08ff */
[----:B------:R-:W-:Y:S01]  /*777b0*/  LEA.HI.X.SX32 R9, R9, R0, 0x1, P6 ;  /* 0x0000000009097211 */ /* 0x000fe200030f0eff */
[----:B------:R-:W4:Y:S01]  /*777c0*/  LDL.LU R23, [R1+0x474] ;  /* 0x0004740001177983 */ /* 0x000f220000300800 */
[----:B0-----:R-:W-:-:S03]  /*777d0*/  LEA R12, R22, R3, 0x1 ;  /* 0x00000003160c7211 */ /* 0x001fc600078e08ff */
[----:B------:R-:W4:Y:S04]  /*777e0*/  LDL.LU R29, [R1+0x944] ;  /* 0x00094400011d7983 */ /* 0x000f280000300800 */
[----:B--2---:R0:W-:Y:S04]  /*777f0*/  STG.E.U16 desc[UR10][R10.64], R28 ;  /* 0x0000001c0a007986 */ /* 0x0041e8000c10150a */
[----:B------:R2:W-:Y:S01]  /*77800*/  STG.E.U16 desc[UR10][R4.64], R18 ;  /* 0x0000001204007986 */ /* 0x0005e2000c10150a */
[----:B0-----:R-:W-:-:S03]  /*77810*/  LEA R10, P6, R3, R2, 0x1 ;  /* 0x00000002030a7211 */ /* 0x001fc600078c08ff */
[----:B------:R-:W4:Y:S01]  /*77820*/  LDL.LU R28, [R1+0x46c] ;  /* 0x00046c00011c7983 */ /* 0x000f220000300800 */
[----:B------:R-:W-:Y:S01]  /*77830*/  LEA.HI.X.SX32 R11, R3, R0, 0x1, P6 ;  /* 0x00000000030b7211 */ /* 0x000fe200030f0eff */
[----:B-1----:R-:W-:Y:S01]  /*77840*/  IMAD R3, R20, 0x2, R12 ;  /* 0x0000000214037824 */ /* 0x002fe200078e020c */
[C---:B--2---:R-:W-:Y:S01]  /*77850*/  LEA R4, P6, R12.reuse, R2, 0x1 ;  /* 0x000000020c047211 */ /* 0x044fe200078c08ff */
[----:B------:R0:W-:Y:S03]  /*77860*/  STG.E.U16 desc[UR10][R6.64], R19 ;  /* 0x0000001306007986 */ /* 0x0001e6000c10150a */
[----:B------:R-:W-:Y:S01]  /*77870*/  LEA.HI.X.SX32 R5, R12, R0, 0x1, P6 ;  /* 0x000000000c057211 */ /* 0x000fe200030f0eff */
[----:B------:R-:W-:Y:S04]  /*77880*/  STG.E.U16 desc[UR10][R8.64], R24 ;  /* 0x0000001808007986 */ /* 0x000fe8000c10150a */
[----:B------:R-:W2:Y:S01]  /*77890*/  LDL.LU R22, [R1+0x94c] ;  /* 0x00094c0001167983 */ /* 0x000ea20000300800 */
[----:B0-----:R-:W-:-:S03]  /*778a0*/  LEA R6, P6, R3, R2, 0x1 ;  /* 0x0000000203067211 */ /* 0x001fc600078c08ff */
[----:B------:R-:W-:Y:S01]  /*778b0*/  STG.E.U16 desc[UR10][R10.64], R27 ;  /* 0x0000001b0a007986 */ /* 0x000fe2000c10150a */
[----:B------:R-:W-:-:S03]  /*778c0*/  LEA.HI.X.SX32 R7, R3, R0, 0x1, P6 ;  /* 0x0000000003077211 */ /* 0x000fc600030f0eff */
[----:B------:R-:W2:Y:S04]  /*778d0*/  LDL.LU R18, [R1+0x478] ;  /* 0x0004780001127983 */ /* 0x000ea80000300800 */
[----:B------:R-:W-:Y:S04]  /*778e0*/  STG.E.U16 desc[UR10][R4.64], R14 ;  /* 0x0000000e04007986 */ /* 0x000fe8000c10150a */
[----:B------:R-:W2:Y:S04]  /*778f0*/  LDL.LU R20, [R1+0x950] ;  /* 0x0009500001147983 */ /* 0x000ea80000300800 */
[----:B------:R0:W-:Y:S04]  /*77900*/  STG.E.U16 desc[UR10][R6.64], R13 ;  /* 0x0000000d06007986 */ /* 0x0001e8000c10150a */
[----:B0-----:R-:W2:Y:S01]  /*77910*/  LDL.LU R13, [R1+0x370] ;  /* 0x00037000010d7983 */ /* 0x001ea20000300800 */
[----:B-----5:R-:W-:-:S04]  /*77920*/  LEA R12, R21, R3, 0x1 ;  /* 0x00000003150c7211 */ /* 0x020fc800078e08ff */
[----:B------:R-:W-:Y:S02]  /*77930*/  LEA R8, P6, R12, R2, 0x1 ;  /* 0x000000020c087211 */ /* 0x000fe400078c08ff */
[----:B------:R-:W-:Y:S02]  /*77940*/  PRMT R17, R14, 0x7632, R17 ;  /* 0x000076320e117816 */ /* 0x000fe40000000011 */
[----:B---3--:R-:W-:Y:S02]  /*77950*/  LEA R3, R15, R12, 0x1 ;  /* 0x0000000c0f037211 */ /* 0x008fe400078e08ff */
[----:B------:R-:W-:Y:S01]  /*77960*/  LEA.HI.X.SX32 R9, R12, R0, 0x1, P6 ;  /* 0x000000000c097211 */ /* 0x000fe200030f0eff */
[----:B----4-:R-:W-:Y:S01]  /*77970*/  FFMA R6, R26, 0.69314718246459960938, R25 ;  /* 0x3f3172181a067823 */ /* 0x010fe20000000019 */
[----:B--2---:R-:W-:Y:S01]  /*77980*/  FFMA R5, R23, 0.69314718246459960938, R22 ;  /* 0x3f31721817057823 */ /* 0x004fe20000000016 */
[----:B------:R-:W-:Y:S01]  /*77990*/  FFMA R4, R18, 0.69314718246459960938, R20 ;  /* 0x3f31721812047823 */ /* 0x000fe20000000014 */
[----:B------:R0:W-:Y:S04]  /*779a0*/  STL [R1+0x1188], R13 ;  /* 0x0011880d01007387 */ /* 0x0001e80000100800 */
[----:B0-----:R-:W2:Y:S04]  /*779b0*/  LDL.LU R13, [R1+0x940] ;  /* 0x00094000010d7983 */ /* 0x001ea80000300800 */
[----:B------:R-:W3:Y:S04]  /*779c0*/  LDL.LU R14, [R1+0x930] ;  /* 0x00093000010e7983 */ /* 0x000ee80000300800 */
[----:B------:R-:W3:Y:S04]  /*779d0*/  LDL.LU R12, [R1+0x2e4] ;  /* 0x0002e400010c7983 */ /* 0x000ee80000300800 */
[----:B------:R-:W4:Y:S04]  /*779e0*/  LDL.LU R27, [R1+0x92c] ;  /* 0x00092c00011b7983 */ /* 0x000f280000300800 */
[----:B------:R-:W4:Y:S04]  /*779f0*/  LDL.LU R10, [R1+0x2e0] ;  /* 0x0002e000010a7983 */ /* 0x000f280000300800 */
[----:B------:R-:W5:Y:S04]  /*77a00*/  LDL.LU R11, [R1+0x928] ;  /* 0x00092800010b7983 */ /* 0x000f680000300800 */
[----:B------:R-:W5:Y:S04]  /*77a10*/  LDL.LU R24, [R1+0x2dc] ;  /* 0x0002dc0001187983 */ /* 0x000f680000300800 */
[----:B------:R-:W2:Y:S04]  /*77a20*/  LDL.LU R21, [R1+0x924] ;  /* 0x0009240001157983 */ /* 0x000ea80000300800 */
[----:B------:R-:W2:Y:S04]  /*77a30*/  LDL.LU R20, [R1+0x2d8] ;  /* 0x0002d80001147983 */ /* 0x000ea80000300800 */
[----:B------:R-:W2:Y:S04]  /*77a40*/  LDL.LU R22, [R1+0x920] ;  /* 0x0009200001167983 */ /* 0x000ea80000300800 */
[----:B------:R-:W2:Y:S04]  /*77a50*/  LDL.LU R23, [R1+0x2d4] ;  /* 0x0002d40001177983 */ /* 0x000ea80000300800 */
[----:B------:R-:W2:Y:S04]  /*77a60*/  LDL.LU R25, [R1+0x91c] ;  /* 0x00091c0001197983 */ /* 0x000ea80000300800 */
[----:B------:R-:W2:Y:S04]  /*77a70*/  LDL.LU R26, [R1+0x2d0] ;  /* 0x0002d000011a7983 */ /* 0x000ea80000300800 */
[----:B------:R-:W2:Y:S01]  /*77a80*/  LDL.LU R18, [R1+0x27c] ;  /* 0x00027c0001127983 */ /* 0x000ea20000300800 */
[----:B------:R-:W-:-:S02]  /*77a90*/  FFMA R7, R28, 0.69314718246459960938, R29 ;  /* 0x3f3172181c077823 */ /* 0x000fc4000000001d */
[----:B------:R-:W0:Y:S01]  /*77aa0*/  S2R R28, SR_TID.X ;  /* 0x00000000001c7919 */ /* 0x000e220000002100 */
[----:B------:R-:W-:-:S04]  /*77ab0*/  LEA R2, P6, R3, R2, 0x1 ;  /* 0x0000000203027211 */ /* 0x000fc800078c08ff */
[----:B------:R-:W-:Y:S01]  /*77ac0*/  LEA.HI.X.SX32 R3, R3, R0, 0x1, P6 ;  /* 0x0000000003037211 */ /* 0x000fe200030f0eff */
[----:B------:R-:W-:Y:S04]  /*77ad0*/  STG.E.U16 desc[UR10][R8.64], R17 ;  /* 0x0000001108007986 */ /* 0x000fe8000c10150a */
[----:B--2---:R-:W-:Y:S04]  /*77ae0*/  STL [R1+0x1180], R18 ;  /* 0x0011801201007387 */ /* 0x004fe80000100800 */
[----:B------:R-:W2:Y:S04]  /*77af0*/  LDL.LU R19, [R1+0x278] ;  /* 0x0002780001137983 */ /* 0x000ea80000300800 */
[----:B------:R-:W-:Y:S01]  /*77b00*/  STG.E.U16 desc[UR10][R2.64], R16 ;  /* 0x0000001002007986 */ /* 0x000fe2000c10150a */
[----:B0-----:R-:W-:-:S05]  /*77b10*/  IMAD.SHL.U32 R28, R28, 0x4, RZ ;  /* 0x000000041c1c7824 */ /* 0x001fca00078e00ff */
[----:B------:R-:W-:Y:S01]  /*77b20*/  LOP3.LUT R0, R28, 0x70, RZ, 0xc0, !PT ;  /* 0x000000701c007812 */ /* 0x000fe200078ec0ff */
[----:B------:R-:W-:Y:S06]  /*77b30*/  BAR.SYNC.DEFER_BLOCKING 0x0 ;  /* 0x0000000000007b1d */ /* 0x000fec0000010000 */
[----:B------:R-:W-:Y:S04]  /*77b40*/  STS.128 [R0+UR7], R4 ;  /* 0x0000000400007988 */ /* 0x000fe80008000c07 */
[----:B--2---:R0:W-:Y:S04]  /*77b50*/  STL [R1+0x1184], R19 ;  /* 0x0011841301007387 */ /* 0x0041e80000100800 */
[----:B------:R-:W2:Y:S04]  /*77b60*/  LDL.LU R29, [R1+0x918] ;  /* 0x00091800011d7983 */ /* 0x000ea80000300800 */
        /* <DEDUP_REMOVED lines=12> */
[----:B------:R-:W3:Y:S04]  /*77c30*/  LDL.LU R6, [R1+0x464] ;  /* 0x0004640001067983 */ /* 0x000ee80000300800 */
[----:B------:R-:W4:Y:S04]  /*77c40*/  LDL.LU R7, [R1+0x938] ;  /* 0x0009380001077983 */ /* 0x000f280000300800 */
[----:B------:R-:W5:Y:S01]  /*77c50*/  LDL.LU R0, [R1+0x90c] ;  /* 0x00090c0001007983 */ /* 0x000f620000300800 */
[----:B--2---:R-:W-:-:S03]  /*77c60*/  FFMA R4, R4, 0.69314718246459960938, R13 ;  /* 0x3f31721804047823 */ /* 0x004fc6000000000d */
[----:B------:R-:W2:Y:S01]  /*77c70*/  LDL.LU R13, [R1+0x1188] ;  /* 0x00118800010d7983 */ /* 0x000ea20000300800 */
[----:B---3--:R-:W-:Y:S01]  /*77c80*/  FFMA R5, R6, 0.69314718246459960938, R5 ;  /* 0x3f31721806057823 */ /* 0x008fe20000000005 */
[----:B----4-:R-:W-:Y:S01]  /*77c90*/  FFMA R6, R8, 0.69314718246459960938, R7 ;  /* 0x3f31721808067823 */ /* 0x010fe20000000007 */
[----:B------:R-:W-:Y:S01]  /*77ca0*/  FFMA R8, R12, 0.69314718246459960938, R14 ;  /* 0x3f3172180c087823 */ /* 0x000fe2000000000e */
[----:B------:R-:W-:Y:S01]  /*77cb0*/  FFMA R12, R23, 0.69314718246459960938, R22 ;  /* 0x3f317218170c7823 */ /* 0x000fe20000000016 */
[----:B------:R-:W-:Y:S01]  /*77cc0*/  FFMA R14, R28, 0.69314718246459960938, R29 ;  /* 0x3f3172181c0e7823 */ /* 0x000fe2000000001d */
[----:B------:R-:W-:Y:S01]  /*77cd0*/  FFMA R15, R15, 0.69314718246459960938, R19 ;  /* 0x3f3172180f0f7823 */ /* 0x000fe20000000013 */
[----:B------:R-:W-:Y:S01]  /*77ce0*/  FFMA R16, R16, 0.69314718246459960938, R18 ;  /* 0x3f31721810107823 */ /* 0x000fe20000000012 */
[----:B-----5:R-:W-:Y:S02]  /*77cf0*/  FFMA R17, R17, 0.69314718246459960938, R0 ;  /* 0x3f31721811117823 */ /* 0x020fe40000000000 */
[----:B------:R-:W0:Y:S01]  /*77d00*/  S2R R0, SR_TID.X ;  /* 0x0000000000007919 */ /* 0x000e220000002100 */
[----:B--2---:R-:W-:Y:S01]  /*77d10*/  FFMA R7, R13, 0.69314718246459960938, R9 ;  /* 0x3f3172180d077823 */ /* 0x004fe20000000009 */
[----:B------:R-:W-:Y:S01]  /*77d20*/  FFMA R9, R10, 0.69314718246459960938, R27 ;  /* 0x3f3172180a097823 */ /* 0x000fe2000000001b */
[----:B------:R-:W-:Y:S01]  /*77d30*/  FFMA R10, R24, 0.69314718246459960938, R11 ;  /* 0x3f317218180a7823 */ /* 0x000fe2000000000b */
[----:B------:R-:W2:Y:S01]  /*77d40*/  LDL.LU R27, [R1+0x8e4] ;  /* 0x0008e400011b7983 */ /* 0x000ea20000300800 */
[----:B------:R-:W-:-:S03]  /*77d50*/  FFMA R11, R20, 0.69314718246459960938, R21 ;  /* 0x3f317218140b7823 */ /* 0x000fc60000000015 */
[----:B------:R-:W3:Y:S01]  /*77d60*/  LDL.LU R24, [R1+0x240] ;  /* 0x0002400001187983 */ /* 0x000ee20000300800 */
[----:B------:R-:W-:-:S03]  /*77d70*/  FFMA R13, R26, 0.69314718246459960938, R25 ;  /* 0x3f3172181a0d7823 */ /* 0x000fc60000000019 */
[----:B------:R-:W4:Y:S04]  /*77d80*/  LDL.LU R21, [R1+0x230] ;  /* 0x0002300001157983 */ /* 0x000f280000300800 */
        /* <DEDUP_REMOVED lines=8> */
[----:B------:R-:W3:Y:S01]  /*77e10*/  LDL.LU R18, [R1+0x1180] ;  /* 0x0011800001127983 */ /* 0x000ee20000300800 */
[----:B0-----:R-:W-:-:S04]  /*77e20*/  SHF.L.U32 R0, R0, 0x2, RZ ;  /* 0x0000000200007819 */ /* 0x001fc800000006ff */
[----:B------:R-:W-:-:S05]  /*77e30*/  LOP3.LUT R0, R0, 0x70, RZ, 0xc0, !PT ;  /* 0x0000007000007812 */ /* 0x000fca00078ec0ff */
[----:B------:R0:W-:Y:S04]  /*77e40*/  STS.128 [R0+UR7+0x80], R4 ;  /* 0x0000800400007988 */ /* 0x0001e80008000c07 */
[----:B------:R1:W-:Y:S04]  /*77e50*/  STS.128 [R0+UR7+0x100], R8 ;  /* 0x0001000800007988 */ /* 0x0003e80008000c07 */
[----:B------:R1:W-:Y:S04]  /*77e60*/  STS.128 [R0+UR7+0x180], R12 ;  /* 0x0001800c00007988 */ /* 0x0003e80008000c07 */
[----:B0-----:R-:W4:Y:S04]  /*77e70*/  LDL.LU R4, [R1+0x274] ;  /* 0x0002740001047983 */ /* 0x001f280000300800 */
[----:B------:R-:W4:Y:S04]  /*77e80*/  LDL.LU R5, [R1+0x270] ;  /* 0x0002700001057983 */ /* 0x000f280000300800 */
[----:B------:R-:W4:Y:S04]  /*77e90*/  LDL.LU R6, [R1+0x26c] ;  /* 0x00026c0001067983 */ /* 0x000f280000300800 */
[----:B------:R-:W4:Y:S04]  /*77ea0*/  LDL.LU R7, [R1+0x268] ;  /* 0x0002680001077983 */ /* 0x000f280000300800 */
[----:B-1----:R-:W4:Y:S04]  /*77eb0*/  LDL.LU R11, [R1+0x258] ;  /* 0x00025800010b7983 */ /* 0x002f280000300800 */
[----:B------:R-:W5:Y:S04]  /*77ec0*/  LDL.LU R8, [R1+0x264] ;  /* 0x0002640001087983 */ /* 0x000f680000300800 */
[----:B------:R-:W5:Y:S04]  /*77ed0*/  LDL.LU R9, [R1+0x1dc] ;  /* 0x0001dc0001097983 */ /* 0x000f680000300800 */
[----:B------:R-:W5:Y:S04]  /*77ee0*/  LDL.LU R10, [R1+0x1c8] ;  /* 0x0001c800010a7983 */ /* 0x000f680000300800 */
[----:B------:R-:W5:Y:S04]  /*77ef0*/  LDL.LU R12, [R1+0x8f4] ;  /* 0x0008f400010c7983 */ /* 0x000f680000300800 */
[----:B------:R-:W5:Y:S04]  /*77f00*/  LDL.LU R13, [R1+0x8f0] ;  /* 0x0008f000010d7983 */ /* 0x000f680000300800 */
[----:B------:R-:W5:Y:S04]  /*77f10*/  LDL.LU R14, [R1+0x8ec] ;  /* 0x0008ec00010e7983 */ /* 0x000f680000300800 */
[----:B------:R-:W5:Y:S01]  /*77f20*/  LDL.LU R15, [R1+0x8e8] ;  /* 0x0008e800010f7983 */ /* 0x000f620000300800 */
[----:B--2---:R-:W-:Y:S01]  /*77f30*/  FFMA R19, R19, 0.69314718246459960938, R3 ;  /* 0x3f31721813137823 */ /* 0x004fe20000000003 */
[----:B---3--:R-:W-:-:S02]  /*77f40*/  FFMA R18, R18, 0.69314718246459960938, R2 ;  /* 0x3f31721812127823 */ /* 0x008fc40000000002 */
[----:B------:R-:W0:Y:S03]  /*77f50*/  LDC.64 R2, c[0x0][0x3a0] ;  /* 0x0000e800ff027b82 */ /* 0x000e260000000a00 */
[----:B------:R1:W-:Y:S04]  /*77f60*/  STS.128 [R0+UR7+0x200], R16 ;  /* 0x0002001000007988 */ /* 0x0003e80008000c07 */
[----:B-1----:R-:W2:Y:S04]  /*77f70*/  LDL.LU R17, [R1+0x900] ;  /* 0x0009000001117983 */ /* 0x002ea80000300800 */
[----:B------:R-:W3:Y:S04]  /*77f80*/  LDL.LU R18, [R1+0x8fc] ;  /* 0x0008fc0001127983 */ /* 0x000ee80000300800 */
[----:B------:R-:W3:Y:S01]  /*77f90*/  LDL.LU R19, [R1+0x8f8] ;  /* 0x0008f80001137983 */ /* 0x000ee20000300800 */
[----:B----4-:R-:W-:-:S05]  /*77fa0*/  FSEL R11, R11, -INF , P1 ;  /* 0xff8000000b0b7808 */ /* 0x010fca0000800000 */
[----:B------:R-:W-:Y:S01]  /*77fb0*/  FFMA R11, R11, 0.69314718246459960938, R27 ;  /* 0x3f3172180b0b7823 */ /* 0x000fe2000000001b */
[----:B-----5:R-:W-:Y:S01]  /*77fc0*/  FFMA R7, R7, 0.69314718246459960938, R12 ;  /* 0x3f31721807077823 */ /* 0x020fe2000000000c */
[----:B------:R-:W-:Y:S01]  /*77fd0*/  FSEL R12, R24, -INF , P0 ;  /* 0xff800000180c7808 */ /* 0x000fe20000000000 */
[----:B------:R-:W-:Y:S01]  /*77fe0*/  FFMA R8, R8, 0.69314718246459960938, R13 ;  /* 0x3f31721808087823 */ /* 0x000fe2000000000d */
[----:B------:R-:W-:Y:S01]  /*77ff0*/  FSEL R13, R21, -INF , P5 ;  /* 0xff800000150d7808 */ /* 0x000fe20002800000 */
[----:B------:R-:W-:Y:S01]  /*78000*/  FFMA R9, R9, 0.69314718246459960938, R14 ;  /* 0x3f31721809097823 */ /* 0x000fe2000000000e */
[----:B------:R-:W-:Y:S01]  /*78010*/  FSEL R14, R20, -INF , P3 ;  /* 0xff800000140e7808 */ /* 0x000fe20001800000 */
[----:B------:R-:W-:Y:S01]  /*78020*/  FFMA R10, R10, 0.69314718246459960938, R15 ;  /* 0x3f3172180a0a7823 */ /* 0x000fe2000000000f */
[----:B------:R-:W-:Y:S01]  /*78030*/  FSEL R15, R22, -INF , P4 ;  /* 0xff800000160f7808 */ /* 0x000fe20002000000 */
[----:B------:R-:W-:Y:S01]  /*78040*/  FFMA R12, R12, 0.69314718246459960938, R23 ;  /* 0x3f3172180c0c7823 */ /* 0x000fe20000000017 */
[----:B------:R-:W-:Y:S01]  /*78050*/  FFMA R13, R13, 0.69314718246459960938, R25 ;  /* 0x3f3172180d0d7823 */ /* 0x000fe20000000019 */
[----:B------:R-:W-:-:S02]  /*78060*/  FFMA R14, R14, 0.69314718246459960938, R26 ;  /* 0x3f3172180e0e7823 */ /* 0x000fc4000000001a */
[----:B------:R-:W-:Y:S01]  /*78070*/  FFMA R15, R15, 0.69314718246459960938, R29 ;  /* 0x3f3172180f0f7823 */ /* 0x000fe2000000001d */
[----:B------:R1:W-:Y:S04]  /*78080*/  STS.128 [R0+UR7+0x300], R8 ;  /* 0x0003000800007988 */ /* 0x0003e80008000c07 */
[----:B------:R1:W-:Y:S01]  /*78090*/  STS.128 [R0+UR7+0x380], R12 ;  /* 0x0003800c00007988 */ /* 0x0003e20008000c07 */
[----:B------:R-:W-:-:S04]  /*780a0*/  UIMAD UR4, UR6, UR4, URZ ;  /* 0x00000004060472a4 */ /* 0x000fc8000f8e02ff */
[----:B------:R-:W-:Y:S01]  /*780b0*/  USHF.L.U32 UR6, UR4, 0x2, URZ ;  /* 0x0000000204067899 */ /* 0x000fe200080006ff */
[----:B------:R-:W-:Y:S01]  /*780c0*/  IMAD.HI R16, R28, 0x4, RZ ;  /* 0x000000041c107827 */ /* 0x000fe200078e02ff */
[----:B------:R-:W-:-:S03]  /*780d0*/  UIMAD.WIDE UR4, UR4, 0x4, URZ ;  /* 0x00000004040478a5 */ /* 0x000fc6000f8e02ff */
[----:B--2---:R-:W-:Y:S01]  /*780e0*/  FFMA R4, R4, 0.69314718246459960938, R17 ;  /* 0x3f31721804047823 */ /* 0x004fe20000000011 */
[----:B---3--:R-:W-:Y:S01]  /*780f0*/  FFMA R5, R5, 0.69314718246459960938, R18 ;  /* 0x3f31721805057823 */ /* 0x008fe20000000012 */
[----:B------:R-:W-:-:S05]  /*78100*/  FFMA R6, R6, 0.69314718246459960938, R19 ;  /* 0x3f31721806067823 */ /* 0x000fca0000000013 */
[----:B------:R1:W-:Y:S01]  /*78110*/  STS.128 [R0+UR7+0x280], R4 ;  /* 0x0002800400007988 */ /* 0x0003e20008000c07 */
[----:B------:R-:W-:Y:S01]  /*78120*/  SHF.L.U32 R17, R28, 0x2, RZ ;  /* 0x000000021c117819 */ /* 0x000fe200000006ff */
[----:B------:R-:W-:Y:S03]  /*78130*/  BAR.SYNC.DEFER_BLOCKING 0x0 ;  /* 0x0000000000007b1d */ /* 0x000fe60000010000 */
[----:B0-----:R-:W-:-:S04]  /*78140*/  IADD3 R2, P0, P1, R17, UR6, R2 ;  /* 0x0000000611027c10 */ /* 0x001fc8000f91e002 */
[----:B------:R-:W-:Y:S01]  /*78150*/  IADD3.X R3, PT, PT, R16, UR5, R3, P0, P1 ;  /* 0x0000000510037c10 */ /* 0x000fe200087e2403 */
[----:B------:R-:W-:Y:S08]  /*78160*/  @P2 EXIT ;  /* 0x000000000000294d */ /* 0x000ff00003800000 */
[----:B------:R-:W2:Y:S04]  /*78170*/  LDL.LU R28, [R1+0x260] ;  /* 0x00026000011c7983 */ /* 0x000ea80000300800 */
[----:B-12---:R-:W0:Y:S04]  /*78180*/  LDS R5, [R28] ;  /* 0x000000001c057984 */ /* 0x006e280000000800 */
[----:B0-----:R-:W-:Y:S01]  /*78190*/  STG.E desc[UR10][R2.64], R5 ;  /* 0x0000000502007986 */ /* 0x001fe2000c10190a */
[----:B------:R-:W-:Y:S05]  /*781a0*/  EXIT ;  /* 0x000000000000794d */ /* 0x000fea0003800000 */
.L_x_2:
[----:B------:R-:W-:-:S00]  /*781b0*/  BRA `(.L_x_2) ;  /* 0xfffffffc00fc7947 */ /* 0x000fc0000383ffff */
[----:B------:R-:W-:-:S00]  /*781c0*/  NOP ;  /* 0x0000000000007918 */ /* 0x000fc00000000000 */
        /* <DEDUP_REMOVED lines=11> */
.L_x_3:


//--------------------- .nv.global.init           --------------------------
	.section	.nv.global.init,"aw",@progbits
.nv.global.init:
	.type		_$_str,@object
	.size		_$_str,(.L_0 - _$_str)
_$_str:
        /*0000*/ 	.byte	0x5f, 0x5f, 0x43, 0x55, 0x44, 0x41, 0x5f, 0x46, 0x54, 0x5a, 0x00
.L_0:


//--------------------- .nv.shared.attn_fwd       --------------------------
	.section	.nv.shared.attn_fwd,"aw",@nobits
	.sectionflags	@""
	.align	16
	.zero		1024


//--------------------- .nv.shared.reserved.0     --------------------------
	.section	.nv.shared.reserved.0,"aw",@nobits
	.weak		__nv_reservedSMEM_offset_0_alias
	.size		__nv_reservedSMEM_offset_0_alias, 0, 64
	.other		__nv_reservedSMEM_offset_0_alias,@"STO_CUDA_RESERVED_SHARED STV_DEFAULT"
__nv_reservedSMEM_offset_0_alias:
	.zero		0
	.zero		64


//--------------------- .nv.constant0.attn_fwd    --------------------------
	.section	.nv.constant0.attn_fwd,"a",@progbits
	.sectionflags	@""
	.align	4
.nv.constant0.attn_fwd:
	.zero		1032


//--------------------- SYMBOLS --------------------------

	.type		.nv.reservedSmem.offset0,@object
	.size		.nv.reservedSmem.offset0,0x4
	.type		.nv.reservedSmem.cap,@object
	.size		.nv.reservedSmem.cap,0x4
